// auto-generated by cutlass_sweep.gemm — config: {"arch": "sm_90", "cluster_m": 1, "cluster_n": 1, "dtype": "fp16", "dtype_b": "fp16", "layout": "nt", "stages": 0, "tile_k": 64, "tile_m": 512, "tile_n": 176}
#include "cutlass/cutlass.h"
#include "cutlass/gemm/collective/collective_builder.hpp"
#include "cutlass/gemm/device/gemm_universal_adapter.h"
#include "cutlass/gemm/kernel/gemm_universal.hpp"
#include "cutlass/epilogue/collective/collective_builder.hpp"

using ElemA = cutlass::half_t;
using ElemB = cutlass::half_t;
using ElemCD = cutlass::half_t;
using Acc  = float;
using TileShape    = cute::Shape<cute::_512, cute::_176, cute::_64>;
using ClusterShape = cute::Shape<cute::_1, cute::_1, cute::_1>;

using CollectiveEpilogue = typename cutlass::epilogue::collective::CollectiveBuilder<
    cutlass::arch::Sm90, cutlass::arch::OpClassTensorOp,
    TileShape, ClusterShape,
    cutlass::epilogue::collective::EpilogueTileAuto,
    Acc, Acc,
    ElemCD, cutlass::layout::RowMajor, 128 / cutlass::sizeof_bits<ElemCD>::value,
    ElemCD, cutlass::layout::RowMajor, 128 / cutlass::sizeof_bits<ElemCD>::value,
    cutlass::epilogue::collective::EpilogueScheduleAuto
  >::CollectiveOp;

using CollectiveMainloop = typename cutlass::gemm::collective::CollectiveBuilder<
    cutlass::arch::Sm90, cutlass::arch::OpClassTensorOp,
    ElemA, cutlass::layout::RowMajor, 128 / cutlass::sizeof_bits<ElemA>::value,
    ElemB, cutlass::layout::ColumnMajor, 128 / cutlass::sizeof_bits<ElemB>::value,
    Acc,
    TileShape, ClusterShape,
    cutlass::gemm::collective::StageCountAutoCarveout<static_cast<int>(sizeof(typename CollectiveEpilogue::SharedStorage))>,
    cutlass::gemm::collective::KernelScheduleAuto
  >::CollectiveOp;

using GemmKernel = cutlass::gemm::kernel::GemmUniversal<
    cute::Shape<int,int,int,int>,
    CollectiveMainloop,
    CollectiveEpilogue
>;
using Gemm = cutlass::gemm::device::GemmUniversalAdapter<GemmKernel>;

// Force the device kernel symbol into the cubin without needing a host main.
auto* _anchor = &cutlass::device_kernel<GemmKernel>;


// ===== COMPILED SASS (sm_90a) =====

	.target	sm_90a

	.elftype	@"ET_EXEC"


//--------------------- .note.nv.tkinfo           --------------------------
	.section	.note.nv.tkinfo,"",@"SHT_NOTE"
	.sectionflags	@"SHF_NOTE_NV_TKINFO"
	.tkinfo
        /*0018*/ 	.word	0x00000002
        /*0030*/ 	.string	""
        /*0030*/ 	.string	"ptxas"
        /*0030*/ 	.string	"Cuda compilation tools, release 13.0, V13.0.88"
        /*0030*/ 	.string	"Build cuda_13.0.r13.0/compiler.36424714_0"
        /*0030*/ 	.string	"-arch sm_90a -m 64 "



//--------------------- .note.nv.cuinfo           --------------------------
	.section	.note.nv.cuinfo,"",@"SHT_NOTE"
	.sectionflags	@"SHF_NOTE_NV_CUINFO"
        /*0018*/ 	.short	0x0002
        /*001a*/ 	.short	0x005a
        /*001c*/ 	.short	0x0082
	.zero		2


//--------------------- .nv.info                  --------------------------
	.section	.nv.info,"",@"SHT_CUDA_INFO"
	.align	4


	//----- nvinfo : EIATTR_REGCOUNT
	.align		4
        /*0000*/ 	.byte	0x04, 0x2f
        /*0002*/ 	.short	(.L_15 - .L_14)
	.align		4
.L_14:
        /*0004*/ 	.word	index@(_ZN7cutlass13device_kernelINS_4gemm6kernel13GemmUniversalIN4cute5tupleIJiiiiEEENS1_10collective13CollectiveMmaINS1_34MainloopSm90TmaGmmaWarpSpecializedILi2ENS5_IJNS4_1CILi1EEESB_SB_EEENS1_35KernelTmaWarpSpecializedCooperativeEEENS5_IJNSA_ILi512EEENSA_ILi176EEENSA_ILi64EEEEEENS_6half_tENS5_IJlSB_lEEESJ_SK_NS4_8TiledMMAINS4_8MMA_AtomIJNS4_4SM904GMMA25MMA_64x16x16_F32F16F16_SSILNSO_5MajorE0ELSQ_0ELNSO_7ScaleInE1ELSR_1EEEEEENS4_6LayoutINS5_IJNSA_ILi2EEESB_SB_EEENS5_IJSB_NSA_ILi0EEESX_EEEEENS5_IJNS4_10UnderscoreES10_S10_EEEEENS4_13SM90_TMA_LOADENS4_14ComposedLayoutINS4_7SwizzleILi3ELi4ELi3EEENS4_18smem_ptr_flag_bitsILi16EEENSU_INS5_IJNSA_ILi8EEESH_EEENS5_IJSH_SB_EEEEEEEvNS4_8identityES13_S1D_vS1E_EENS_8epilogue10collective6detail29Sm90TmaWarpSpecializedAdapterINS1H_15DefaultEpilogueISJ_SK_SK_NS1G_6thread17LinearCombinationISJ_Li1EffLNS1L_9ScaleType4KindE0ELNS_15FloatRoundStyleE2ESJ_EENS1_15EpilogueDefaultEEEEEvvEEEEvNT_6ParamsE)
        /*0008*/ 	.word	0x000000a8


	//----- nvinfo : EIATTR_FRAME_SIZE
	.align		4
.L_15:
        /*000c*/ 	.byte	0x04, 0x11
        /*000e*/ 	.short	(.L_17 - .L_16)
	.align		4
.L_16:
        /*0010*/ 	.word	index@(_ZN7cutlass13device_kernelINS_4gemm6kernel13GemmUniversalIN4cute5tupleIJiiiiEEENS1_10collective13CollectiveMmaINS1_34MainloopSm90TmaGmmaWarpSpecializedILi2ENS5_IJNS4_1CILi1EEESB_SB_EEENS1_35KernelTmaWarpSpecializedCooperativeEEENS5_IJNSA_ILi512EEENSA_ILi176EEENSA_ILi64EEEEEENS_6half_tENS5_IJlSB_lEEESJ_SK_NS4_8TiledMMAINS4_8MMA_AtomIJNS4_4SM904GMMA25MMA_64x16x16_F32F16F16_SSILNSO_5MajorE0ELSQ_0ELNSO_7ScaleInE1ELSR_1EEEEEENS4_6LayoutINS5_IJNSA_ILi2EEESB_SB_EEENS5_IJSB_NSA_ILi0EEESX_EEEEENS5_IJNS4_10UnderscoreES10_S10_EEEEENS4_13SM90_TMA_LOADENS4_14ComposedLayoutINS4_7SwizzleILi3ELi4ELi3EEENS4_18smem_ptr_flag_bitsILi16EEENSU_INS5_IJNSA_ILi8EEESH_EEENS5_IJSH_SB_EEEEEEEvNS4_8identityES13_S1D_vS1E_EENS_8epilogue10collective6detail29Sm90TmaWarpSpecializedAdapterINS1H_15DefaultEpilogueISJ_SK_SK_NS1G_6thread17LinearCombinationISJ_Li1EffLNS1L_9ScaleType4KindE0ELNS_15FloatRoundStyleE2ESJ_EENS1_15EpilogueDefaultEEEEEvvEEEEvNT_6ParamsE)
        /*0014*/ 	.word	0x000007c0


	//----- nvinfo : EIATTR_MIN_STACK_SIZE
	.align		4
.L_17:
        /*0018*/ 	.byte	0x04, 0x12
        /*001a*/ 	.short	(.L_19 - .L_18)
	.align		4
.L_18:
        /*001c*/ 	.word	index@(_ZN7cutlass13device_kernelINS_4gemm6kernel13GemmUniversalIN4cute5tupleIJiiiiEEENS1_10collective13CollectiveMmaINS1_34MainloopSm90TmaGmmaWarpSpecializedILi2ENS5_IJNS4_1CILi1EEESB_SB_EEENS1_35KernelTmaWarpSpecializedCooperativeEEENS5_IJNSA_ILi512EEENSA_ILi176EEENSA_ILi64EEEEEENS_6half_tENS5_IJlSB_lEEESJ_SK_NS4_8TiledMMAINS4_8MMA_AtomIJNS4_4SM904GMMA25MMA_64x16x16_F32F16F16_SSILNSO_5MajorE0ELSQ_0ELNSO_7ScaleInE1ELSR_1EEEEEENS4_6LayoutINS5_IJNSA_ILi2EEESB_SB_EEENS5_IJSB_NSA_ILi0EEESX_EEEEENS5_IJNS4_10UnderscoreES10_S10_EEEEENS4_13SM90_TMA_LOADENS4_14ComposedLayoutINS4_7SwizzleILi3ELi4ELi3EEENS4_18smem_ptr_flag_bitsILi16EEENSU_INS5_IJNSA_ILi8EEESH_EEENS5_IJSH_SB_EEEEEEEvNS4_8identityES13_S1D_vS1E_EENS_8epilogue10collective6detail29Sm90TmaWarpSpecializedAdapterINS1H_15DefaultEpilogueISJ_SK_SK_NS1G_6thread17LinearCombinationISJ_Li1EffLNS1L_9ScaleType4KindE0ELNS_15FloatRoundStyleE2ESJ_EENS1_15EpilogueDefaultEEEEEvvEEEEvNT_6ParamsE)
        /*0020*/ 	.word	0x000007c0
.L_19:


//--------------------- .nv.compat                --------------------------
	.section	.nv.compat,"",@"SHT_CUDA_COMPAT_INFO"
	.align	4
        /*0000*/ 	.byte	0x02, 0x09, 0x01, 0x00, 0x02, 0x02, 0x04, 0x00, 0x02, 0x05, 0x05, 0x00, 0x03, 0x07, 0x01, 0x01
        /*0010*/ 	.byte	0x02, 0x03, 0x01, 0x00, 0x02, 0x06, 0x01, 0x00, 0x04, 0x0b, 0x08, 0x00, 0x00, 0x00, 0x00, 0x00
        /*0020*/ 	.byte	0x00, 0x00, 0x00, 0x00


//--------------------- .nv.info._ZN7cutlass13device_kernelINS_4gemm6kernel13GemmUniversalIN4cute5tupleIJiiiiEEENS1_10collective13CollectiveMmaINS1_34MainloopSm90TmaGmmaWarpSpecializedILi2ENS5_IJNS4_1CILi1EEESB_SB_EEENS1_35KernelTmaWarpSpecializedCooperativeEEENS5_IJNSA_ILi512EEENSA_ILi176EEENSA_ILi64EEEEEENS_6half_tENS5_IJlSB_lEEESJ_SK_NS4_8TiledMMAINS4_8MMA_AtomIJNS4_4SM904GMMA25MMA_64x16x16_F32F16F16_SSILNSO_5MajorE0ELSQ_0ELNSO_7ScaleInE1ELSR_1EEEEEENS4_6LayoutINS5_IJNSA_ILi2EEESB_SB_EEENS5_IJSB_NSA_ILi0EEESX_EEEEENS5_IJNS4_10UnderscoreES10_S10_EEEEENS4_13SM90_TMA_LOADENS4_14ComposedLayoutINS4_7SwizzleILi3ELi4ELi3EEENS4_18smem_ptr_flag_bitsILi16EEENSU_INS5_IJNSA_ILi8EEESH_EEENS5_IJSH_SB_EEEEEEEvNS4_8identityES13_S1D_vS1E_EENS_8epilogue10collective6detail29Sm90TmaWarpSpecializedAdapterINS1H_15DefaultEpilogueISJ_SK_SK_NS1G_6thread17LinearCombinationISJ_Li1EffLNS1L_9ScaleType4KindE0ELNS_15FloatRoundStyleE2ESJ_EENS1_15EpilogueDefaultEEEEEvvEEEEvNT_6ParamsE --------------------------
	.section	.nv.info._ZN7cutlass13device_kernelINS_4gemm6kernel13GemmUniversalIN4cute5tupleIJiiiiEEENS1_10collective13CollectiveMmaINS1_34MainloopSm90TmaGmmaWarpSpecializedILi2ENS5_IJNS4_1CILi1EEESB_SB_EEENS1_35KernelTmaWarpSpecializedCooperativeEEENS5_IJNSA_ILi512EEENSA_ILi176EEENSA_ILi64EEEEEENS_6half_tENS5_IJlSB_lEEESJ_SK_NS4_8TiledMMAINS4_8MMA_AtomIJNS4_4SM904GMMA25MMA_64x16x16_F32F16F16_SSILNSO_5MajorE0ELSQ_0ELNSO_7ScaleInE1ELSR_1EEEEEENS4_6LayoutINS5_IJNSA_ILi2EEESB_SB_EEENS5_IJSB_NSA_ILi0EEESX_EEEEENS5_IJNS4_10UnderscoreES10_S10_EEEEENS4_13SM90_TMA_LOADENS4_14ComposedLayoutINS4_7SwizzleILi3ELi4ELi3EEENS4_18smem_ptr_flag_bitsILi16EEENSU_INS5_IJNSA_ILi8EEESH_EEENS5_IJSH_SB_EEEEEEEvNS4_8identityES13_S1D_vS1E_EENS_8epilogue10collective6detail29Sm90TmaWarpSpecializedAdapterINS1H_15DefaultEpilogueISJ_SK_SK_NS1G_6thread17LinearCombinationISJ_Li1EffLNS1L_9ScaleType4KindE0ELNS_15FloatRoundStyleE2ESJ_EENS1_15EpilogueDefaultEEEEEvvEEEEvNT_6ParamsE,"",@"SHT_CUDA_INFO"
	.sectionflags	@""
	.align	4


	//----- nvinfo : EIATTR_CUDA_API_VERSION
	.align		4
        /*0000*/ 	.byte	0x04, 0x37
        /*0002*/ 	.short	(.L_21 - .L_20)
.L_20:
        /*0004*/ 	.word	0x00000082


	//----- nvinfo : EIATTR_KPARAM_INFO
	.align		4
.L_21:
        /*0008*/ 	.byte	0x04, 0x17
        /*000a*/ 	.short	(.L_23 - .L_22)
.L_22:
        /*000c*/ 	.word	0x00000000
        /*0010*/ 	.short	0x0000
        /*0012*/ 	.short	0x0070
        /*0014*/ 	.byte	0x00, 0xf0, 0x01, 0x10


	//----- nvinfo : EIATTR_SPARSE_MMA_MASK
	.align		4
.L_23:
        /*0018*/ 	.byte	0x03, 0x50
        /*001a*/ 	.short	0x0000


	//----- nvinfo : EIATTR_MAXREG_COUNT
	.align		4
        /*001c*/ 	.byte	0x03, 0x1b
        /*001e*/ 	.short	0x00a8


	//----- nvinfo : EIATTR_NUM_BARRIERS
	.align		4
        /*0020*/ 	.byte	0x02, 0x4c
        /*0022*/ 	.byte	0x01
	.zero		1


	//----- nvinfo : EIATTR_EXTERNS
	.align		4
        /*0024*/ 	.byte	0x04, 0x0f
        /*0026*/ 	.short	(.L_25 - .L_24)


	//   ....[0]....
	.align		4
.L_24:
        /*0028*/ 	.word	index@(__assertfail)


	//----- nvinfo : EIATTR_ANNOTATIONS
	.align		4
.L_25:
        /*002c*/ 	.byte	0x04, 0x55
        /*002e*/ 	.short	(.L_27 - .L_26)


	//   ....[0]....
.L_26:
        /*0030*/ 	.word	0x00000001
        /*0034*/ 	.byte	0x50, 0x02, 0x00, 0x00, 0x01, 0x00, 0x00, 0x00, 0x70, 0x05, 0x00, 0x00, 0x01, 0x00, 0x00, 0x00
        /* <DEDUP_REMOVED lines=1631> */
        /*6634*/ 	.byte	0x90, 0x0c, 0x03, 0x00, 0x01, 0x00, 0x00, 0x00, 0xb0, 0x12, 0x03, 0x00


	//----- nvinfo : EIATTR_MERCURY_ISA_VERSION
	.align		4
.L_27:
        /*6640*/ 	.byte	0x03, 0x5f
        /*6642*/ 	.short	0x0101


	//----- nvinfo : EIATTR_INT_WARP_WIDE_INSTR_OFFSETS
	.align		4
        /*6644*/ 	.byte	0x04, 0x31
        /*6646*/ 	.short	(.L_29 - .L_28)


	//   ....[0]....
.L_28:
        /*6648*/ 	.word	0x00000440


	//   ....[1]....
        /*664c*/ 	.word	0x00000450


	//   ....[2]....
        /*6650*/ 	.word	0x00000580


	//----- nvinfo : EIATTR_COOP_GROUP_MASK_REGIDS
	.align		4
.L_29:
        /*6654*/ 	.byte	0x04, 0x29
        /*6656*/ 	.short	(.L_31 - .L_30)


	//   ....[0]....
.L_30:
        /*6658*/ 	.word	0xffffffff


	//   ....[1]....
        /*665c*/ 	.word	0xffffffff


	//   ....[2]....
        /*6660*/ 	.word	0xffffffff


	//   ....[3]....
        /*6664*/ 	.word	0xffffffff


	//   ....[4]....
        /*6668*/ 	.word	0xffffffff


	//----- nvinfo : EIATTR_COOP_GROUP_INSTR_OFFSETS
	.align		4
.L_31:
        /*666c*/ 	.byte	0x04, 0x28
        /*666e*/ 	.short	(.L_33 - .L_32)


	//   ....[0]....
.L_32:
        /*6670*/ 	.word	0x00000070


	//   ....[1]....
        /*6674*/ 	.word	0x00000080


	//   ....[2]....
        /*6678*/ 	.word	0x000001a0


	//   ....[3]....
        /*667c*/ 	.word	0x00000390


	//   ....[4]....
        /*6680*/ 	.word	0x000010d0


	//----- nvinfo : EIATTR_REG_RECONFIG
	.align		4
.L_33:
        /*6684*/ 	.byte	0x01, 0x54
	.zero		2


	//----- nvinfo : EIATTR_SYSCALL_OFFSETS
	.align		4
        /*6688*/ 	.byte	0x04, 0x46
        /*668a*/ 	.short	(.L_35 - .L_34)


	//   ....[0]....
.L_34:
        /*668c*/ 	.word	0x00001280


	//----- nvinfo : EIATTR_MBARRIER_INSTR_OFFSETS
	.align		4
.L_35:
        /*6690*/ 	.byte	0x04, 0x39
        /*6692*/ 	.short	(.L_37 - .L_36)


	//   ....[0]....
.L_36:
        /*6694*/ 	.word	0x00000340
        /*6698*/ 	.word	0x000000ff
        /*669c*/ 	.word	0x00000000
        /*66a0*/ 	.short	0x0100
        /*66a2*/ 	.byte	0x09
	.zero		1


	//   ....[1]....
        /*66a4*/ 	.word	0x00000350
        /*66a8*/ 	.word	0x000000ff
        /*66ac*/ 	.word	0x00000010
        /*66b0*/ 	.short	0x0100
        /*66b2*/ 	.byte	0x09
	.zero		1


	//   ....[2]....
        /*66b4*/ 	.word	0x00000360
        /*66b8*/ 	.word	0x000000ff
        /*66bc*/ 	.word	0x00000008
        /*66c0*/ 	.short	0x0100
        /*66c2*/ 	.byte	0x09
	.zero		1


	//   ....[3]....
        /*66c4*/ 	.word	0x00000370
        /*66c8*/ 	.word	0x000000ff
        /*66cc*/ 	.word	0x00000018
        /*66d0*/ 	.short	0x0100
        /*66d2*/ 	.byte	0x09
	.zero		1


	//   ....[4]....
        /*66d4*/ 	.word	0x000005b0
        /*66d8*/ 	.word	0x000000ff
        /*66dc*/ 	.word	0x00000030
        /*66e0*/ 	.short	0x0100
        /*66e2*/ 	.byte	0x06
	.zero		1


	//   ....[5]....
        /*66e4*/ 	.word	0x000005c0
        /*66e8*/ 	.word	0x000000ff
        /*66ec*/ 	.word	0x00000038
        /*66f0*/ 	.short	0x0100
        /*66f2*/ 	.byte	0x06
	.zero		1


	//   ....[6]....
        /*66f4*/ 	.word	0x00001360
        /*66f8*/ 	.word	0x00000003
        /*66fc*/ 	.word	0x00000000
        /*6700*/ 	.short	0x010a
        /*6702*/ 	.byte	0x3f
	.zero		1


	//   ....[7]....
        /*6704*/ 	.word	0x000013a0
        /*6708*/ 	.word	0x00000003
        /*670c*/ 	.word	0x00000000
        /*6710*/ 	.short	0x010a
        /*6712*/ 	.byte	0x3f
	.zero		1


	//   ....[8]....
        /*6714*/ 	.word	0x0000a770
        /*6718*/ 	.word	0x000000ff
        /*671c*/ 	.word	0x00000000
        /*6720*/ 	.short	0x010a
        /*6722*/ 	.byte	0x04
	.zero		1


	//   ....[9]....
        /*6724*/ 	.word	0x0000a7b0
        /*6728*/ 	.word	0x000000ff
        /*672c*/ 	.word	0x00000000
        /*6730*/ 	.short	0x010a
        /*6732*/ 	.byte	0x04
	.zero		1


	//   ....[10]....
        /*6734*/ 	.word	0x00013500
        /*6738*/ 	.word	0x000000ff
        /*673c*/ 	.word	0x00000000
        /*6740*/ 	.short	0x0101
        /*6742*/ 	.byte	0x04
	.zero		1


	//   ....[11]....
        /*6744*/ 	.word	0x000136f0
        /*6748*/ 	.word	0x000000ff
        /*674c*/ 	.word	0x00000000
        /*6750*/ 	.short	0x0101
        /*6752*/ 	.byte	0x04
	.zero		1


	//   ....[12]....
        /*6754*/ 	.word	0x00030820
        /*6758*/ 	.word	0x0000000b
        /*675c*/ 	.word	0x00000010
        /*6760*/ 	.short	0x010a
        /*6762*/ 	.byte	0x3f
	.zero		1


	//   ....[13]....
        /*6764*/ 	.word	0x00030c00
        /*6768*/ 	.word	0x00000002
        /*676c*/ 	.word	0x00000038
        /*6770*/ 	.short	0x0101
        /*6772*/ 	.byte	0x3f
	.zero		1


	//   ....[14]....
        /*6774*/ 	.word	0x00031380
        /*6778*/ 	.word	0x00000005
        /*677c*/ 	.word	0x00000000
        /*6780*/ 	.short	0x010a
        /*6782*/ 	.byte	0x3f
	.zero		1


	//   ....[15]....
        /*6784*/ 	.word	0x00031410
        /*6788*/ 	.word	0x00000003
        /*678c*/ 	.word	0x00000000
        /*6790*/ 	.short	0x010a
        /*6792*/ 	.byte	0x3f
	.zero		1


	//   ....[16]....
        /*6794*/ 	.word	0x00031470
        /*6798*/ 	.word	0x00000003
        /*679c*/ 	.word	0x00000000
        /*67a0*/ 	.short	0x010a
        /*67a2*/ 	.byte	0x3f
	.zero		1


	//   ....[17]....
        /*67a4*/ 	.word	0x000314d0
        /*67a8*/ 	.word	0x00000006
        /*67ac*/ 	.word	0x00000000
        /*67b0*/ 	.short	0x010a
        /*67b2*/ 	.byte	0x3f
	.zero		1


	//   ....[18]....
        /*67b4*/ 	.word	0x000315a0
        /*67b8*/ 	.word	0x0000000b
        /*67bc*/ 	.word	0x00000010
        /*67c0*/ 	.short	0x010a
        /*67c2*/ 	.byte	0x3f
	.zero		1


	//   ....[19]....
        /*67c4*/ 	.word	0x00031670
        /*67c8*/ 	.word	0x00000005
        /*67cc*/ 	.word	0x00000000
        /*67d0*/ 	.short	0x010a
        /*67d2*/ 	.byte	0x3f
	.zero		1


	//----- nvinfo : EIATTR_NUM_MBARRIERS
	.align		4
.L_37:
        /*67d4*/ 	.byte	0x03, 0x38
        /*67d6*/ 	.short	0x0006


	//----- nvinfo : EIATTR_EXIT_INSTR_OFFSETS
	.align		4
        /*67d8*/ 	.byte	0x04, 0x1c
        /*67da*/ 	.short	(.L_39 - .L_38)


	//   ....[0]....
.L_38:
        /*67dc*/ 	.word	0x00000620


	//   ....[1]....
        /*67e0*/ 	.word	0x00000fb0


	//   ....[2]....
        /*67e4*/ 	.word	0x0002fe20


	//   ....[3]....
        /*67e8*/ 	.word	0x00030490


	//   ....[4]....
        /*67ec*/ 	.word	0x00031460


	//----- nvinfo : EIATTR_MAX_THREADS
	.align		4
.L_39:
        /*67f0*/ 	.byte	0x04, 0x05
        /*67f2*/ 	.short	(.L_41 - .L_40)
.L_40:
        /*67f4*/ 	.word	0x00000180
        /*67f8*/ 	.word	0x00000001
        /*67fc*/ 	.word	0x00000001


	//----- nvinfo : EIATTR_CRS_STACK_SIZE
	.align		4
.L_41:
        /*6800*/ 	.byte	0x04, 0x1e
        /*6802*/ 	.short	(.L_43 - .L_42)
.L_42:
        /*6804*/ 	.word	0x00000000


	//----- nvinfo : EIATTR_CBANK_PARAM_SIZE
	.align		4
.L_43:
        /*6808*/ 	.byte	0x03, 0x19
        /*680a*/ 	.short	0x0470


	//----- nvinfo : EIATTR_PARAM_CBANK
	.align		4
        /*680c*/ 	.byte	0x04, 0x0a
        /*680e*/ 	.short	(.L_45 - .L_44)
	.align		4
.L_44:
        /*6810*/ 	.word	index@(.nv.constant0._ZN7cutlass13device_kernelINS_4gemm6kernel13GemmUniversalIN4cute5tupleIJiiiiEEENS1_10collective13CollectiveMmaINS1_34MainloopSm90TmaGmmaWarpSpecializedILi2ENS5_IJNS4_1CILi1EEESB_SB_EEENS1_35KernelTmaWarpSpecializedCooperativeEEENS5_IJNSA_ILi512EEENSA_ILi176EEENSA_ILi64EEEEEENS_6half_tENS5_IJlSB_lEEESJ_SK_NS4_8TiledMMAINS4_8MMA_AtomIJNS4_4SM904GMMA25MMA_64x16x16_F32F16F16_SSILNSO_5MajorE0ELSQ_0ELNSO_7ScaleInE1ELSR_1EEEEEENS4_6LayoutINS5_IJNSA_ILi2EEESB_SB_EEENS5_IJSB_NSA_ILi0EEESX_EEEEENS5_IJNS4_10UnderscoreES10_S10_EEEEENS4_13SM90_TMA_LOADENS4_14ComposedLayoutINS4_7SwizzleILi3ELi4ELi3EEENS4_18smem_ptr_flag_bitsILi16EEENSU_INS5_IJNSA_ILi8EEESH_EEENS5_IJSH_SB_EEEEEEEvNS4_8identityES13_S1D_vS1E_EENS_8epilogue10collective6detail29Sm90TmaWarpSpecializedAdapterINS1H_15DefaultEpilogueISJ_SK_SK_NS1G_6thread17LinearCombinationISJ_Li1EffLNS1L_9ScaleType4KindE0ELNS_15FloatRoundStyleE2ESJ_EENS1_15EpilogueDefaultEEEEEvvEEEEvNT_6ParamsE)
        /*6814*/ 	.short	0x0210
        /*6816*/ 	.short	0x0470


	//----- nvinfo : EIATTR_SW_WAR
	.align		4
.L_45:
        /*6818*/ 	.byte	0x04, 0x36
        /*681a*/ 	.short	(.L_47 - .L_46)
.L_46:
        /*681c*/ 	.word	0x00000008
.L_47:


//--------------------- .nv.callgraph             --------------------------
	.section	.nv.callgraph,"",@"SHT_CUDA_CALLGRAPH"
	.align	4
	.sectionentsize	8
	.align		4
        /*0000*/ 	.word	0x00000000
	.align		4
        /*0004*/ 	.word	0xffffffff
	.align		4
        /*0008*/ 	.word	index@(_ZN7cutlass13device_kernelINS_4gemm6kernel13GemmUniversalIN4cute5tupleIJiiiiEEENS1_10collective13CollectiveMmaINS1_34MainloopSm90TmaGmmaWarpSpecializedILi2ENS5_IJNS4_1CILi1EEESB_SB_EEENS1_35KernelTmaWarpSpecializedCooperativeEEENS5_IJNSA_ILi512EEENSA_ILi176EEENSA_ILi64EEEEEENS_6half_tENS5_IJlSB_lEEESJ_SK_NS4_8TiledMMAINS4_8MMA_AtomIJNS4_4SM904GMMA25MMA_64x16x16_F32F16F16_SSILNSO_5MajorE0ELSQ_0ELNSO_7ScaleInE1ELSR_1EEEEEENS4_6LayoutINS5_IJNSA_ILi2EEESB_SB_EEENS5_IJSB_NSA_ILi0EEESX_EEEEENS5_IJNS4_10UnderscoreES10_S10_EEEEENS4_13SM90_TMA_LOADENS4_14ComposedLayoutINS4_7SwizzleILi3ELi4ELi3EEENS4_18smem_ptr_flag_bitsILi16EEENSU_INS5_IJNSA_ILi8EEESH_EEENS5_IJSH_SB_EEEEEEEvNS4_8identityES13_S1D_vS1E_EENS_8epilogue10collective6detail29Sm90TmaWarpSpecializedAdapterINS1H_15DefaultEpilogueISJ_SK_SK_NS1G_6thread17LinearCombinationISJ_Li1EffLNS1L_9ScaleType4KindE0ELNS_15FloatRoundStyleE2ESJ_EENS1_15EpilogueDefaultEEEEEvvEEEEvNT_6ParamsE)
	.align		4
        /*000c*/ 	.word	index@(__assertfail)
	.align		4
        /*0010*/ 	.word	0x00000000
	.align		4
        /*0014*/ 	.word	0xfffffffe
	.align		4
        /*0018*/ 	.word	0x00000000
	.align		4
        /*001c*/ 	.word	0xfffffffd
	.align		4
        /*0020*/ 	.word	0x00000000
	.align		4
        /*0024*/ 	.word	0xfffffffc


//--------------------- .nv.constant4             --------------------------
	.section	.nv.constant4,"a",@progbits
	.align	8
	.align		8
.nv.constant4:
        /*0000*/ 	.dword	__assertfail
	.align		8
        /*0008*/ 	.dword	__unnamed_1
	.align		8
        /*0010*/ 	.dword	_ZN39_INTERNAL_d1a8ff96_4_k_cu_f61de2ff_55234cuda3std3__45__cpo5beginE
	.align		8
        /*0018*/ 	.dword	_ZN39_INTERNAL_d1a8ff96_4_k_cu_f61de2ff_55234cuda3std3__45__cpo3endE
	.align		8
        /*0020*/ 	.dword	_ZN39_INTERNAL_d1a8ff96_4_k_cu_f61de2ff_55234cuda3std3__45__cpo6cbeginE
	.align		8
        /*0028*/ 	.dword	_ZN39_INTERNAL_d1a8ff96_4_k_cu_f61de2ff_55234cuda3std3__45__cpo4cendE
	.align		8
        /*0030*/ 	.dword	_ZN39_INTERNAL_d1a8ff96_4_k_cu_f61de2ff_55234cuda3std3__441_GLOBAL__N__d1a8ff96_4_k_cu_f61de2ff_55236ignoreE
	.align		8
        /*0038*/ 	.dword	_ZN39_INTERNAL_d1a8ff96_4_k_cu_f61de2ff_55234cuda3std3__419piecewise_constructE
	.align		8
        /*0040*/ 	.dword	_ZN39_INTERNAL_d1a8ff96_4_k_cu_f61de2ff_55234cuda3std3__48in_placeE
	.align		8
        /*0048*/ 	.dword	_ZN39_INTERNAL_d1a8ff96_4_k_cu_f61de2ff_55234cuda3std6ranges3__45__cpo4swapE
	.align		8
        /*0050*/ 	.dword	_ZN39_INTERNAL_d1a8ff96_4_k_cu_f61de2ff_55234cuda3std6ranges3__45__cpo9iter_moveE
	.align		8
        /*0058*/ 	.dword	_ZN39_INTERNAL_d1a8ff96_4_k_cu_f61de2ff_55234cute7productE
	.align		8
        /*0060*/ 	.dword	_ZN39_INTERNAL_d1a8ff96_4_k_cu_f61de2ff_55234cute1_E
	.align		8
        /*0068*/ 	.dword	$str$22
	.align		8
        /*0070*/ 	.dword	$str$23


//--------------------- .text._ZN7cutlass13device_kernelINS_4gemm6kernel13GemmUniversalIN4cute5tupleIJiiiiEEENS1_10collective13CollectiveMmaINS1_34MainloopSm90TmaGmmaWarpSpecializedILi2ENS5_IJNS4_1CILi1EEESB_SB_EEENS1_35KernelTmaWarpSpecializedCooperativeEEENS5_IJNSA_ILi512EEENSA_ILi176EEENSA_ILi64EEEEEENS_6half_tENS5_IJlSB_lEEESJ_SK_NS4_8TiledMMAINS4_8MMA_AtomIJNS4_4SM904GMMA25MMA_64x16x16_F32F16F16_SSILNSO_5MajorE0ELSQ_0ELNSO_7ScaleInE1ELSR_1EEEEEENS4_6LayoutINS5_IJNSA_ILi2EEESB_SB_EEENS5_IJSB_NSA_ILi0EEESX_EEEEENS5_IJNS4_10UnderscoreES10_S10_EEEEENS4_13SM90_TMA_LOADENS4_14ComposedLayoutINS4_7SwizzleILi3ELi4ELi3EEENS4_18smem_ptr_flag_bitsILi16EEENSU_INS5_IJNSA_ILi8EEESH_EEENS5_IJSH_SB_EEEEEEEvNS4_8identityES13_S1D_vS1E_EENS_8epilogue10collective6detail29Sm90TmaWarpSpecializedAdapterINS1H_15DefaultEpilogueISJ_SK_SK_NS1G_6thread17LinearCombinationISJ_Li1EffLNS1L_9ScaleType4KindE0ELNS_15FloatRoundStyleE2ESJ_EENS1_15EpilogueDefaultEEEEEvvEEEEvNT_6ParamsE --------------------------
	.section	.text._ZN7cutlass13device_kernelINS_4gemm6kernel13GemmUniversalIN4cute5tupleIJiiiiEEENS1_10collective13CollectiveMmaINS1_34MainloopSm90TmaGmmaWarpSpecializedILi2ENS5_IJNS4_1CILi1EEESB_SB_EEENS1_35KernelTmaWarpSpecializedCooperativeEEENS5_IJNSA_ILi512EEENSA_ILi176EEENSA_ILi64EEEEEENS_6half_tENS5_IJlSB_lEEESJ_SK_NS4_8TiledMMAINS4_8MMA_AtomIJNS4_4SM904GMMA25MMA_64x16x16_F32F16F16_SSILNSO_5MajorE0ELSQ_0ELNSO_7ScaleInE1ELSR_1EEEEEENS4_6LayoutINS5_IJNSA_ILi2EEESB_SB_EEENS5_IJSB_NSA_ILi0EEESX_EEEEENS5_IJNS4_10UnderscoreES10_S10_EEEEENS4_13SM90_TMA_LOADENS4_14ComposedLayoutINS4_7SwizzleILi3ELi4ELi3EEENS4_18smem_ptr_flag_bitsILi16EEENSU_INS5_IJNSA_ILi8EEESH_EEENS5_IJSH_SB_EEEEEEEvNS4_8identityES13_S1D_vS1E_EENS_8epilogue10collective6detail29Sm90TmaWarpSpecializedAdapterINS1H_15DefaultEpilogueISJ_SK_SK_NS1G_6thread17LinearCombinationISJ_Li1EffLNS1L_9ScaleType4KindE0ELNS_15FloatRoundStyleE2ESJ_EENS1_15EpilogueDefaultEEEEEvvEEEEvNT_6ParamsE,"ax",@progbits
	.align	128
.text._ZN7cutlass13device_kernelINS_4gemm6kernel13GemmUniversalIN4cute5tupleIJiiiiEEENS1_10collective13CollectiveMmaINS1_34MainloopSm90TmaGmmaWarpSpecializedILi2ENS5_IJNS4_1CILi1EEESB_SB_EEENS1_35KernelTmaWarpSpecializedCooperativeEEENS5_IJNSA_ILi512EEENSA_ILi176EEENSA_ILi64EEEEEENS_6half_tENS5_IJlSB_lEEESJ_SK_NS4_8TiledMMAINS4_8MMA_AtomIJNS4_4SM904GMMA25MMA_64x16x16_F32F16F16_SSILNSO_5MajorE0ELSQ_0ELNSO_7ScaleInE1ELSR_1EEEEEENS4_6LayoutINS5_IJNSA_ILi2EEESB_SB_EEENS5_IJSB_NSA_ILi0EEESX_EEEEENS5_IJNS4_10UnderscoreES10_S10_EEEEENS4_13SM90_TMA_LOADENS4_14ComposedLayoutINS4_7SwizzleILi3ELi4ELi3EEENS4_18smem_ptr_flag_bitsILi16EEENSU_INS5_IJNSA_ILi8EEESH_EEENS5_IJSH_SB_EEEEEEEvNS4_8identityES13_S1D_vS1E_EENS_8epilogue10collective6detail29Sm90TmaWarpSpecializedAdapterINS1H_15DefaultEpilogueISJ_SK_SK_NS1G_6thread17LinearCombinationISJ_Li1EffLNS1L_9ScaleType4KindE0ELNS_15FloatRoundStyleE2ESJ_EENS1_15EpilogueDefaultEEEEEvvEEEEvNT_6ParamsE:
        .type           _ZN7cutlass13device_kernelINS_4gemm6kernel13GemmUniversalIN4cute5tupleIJiiiiEEENS1_10collective13CollectiveMmaINS1_34MainloopSm90TmaGmmaWarpSpecializedILi2ENS5_IJNS4_1CILi1EEESB_SB_EEENS1_35KernelTmaWarpSpecializedCooperativeEEENS5_IJNSA_ILi512EEENSA_ILi176EEENSA_ILi64EEEEEENS_6half_tENS5_IJlSB_lEEESJ_SK_NS4_8TiledMMAINS4_8MMA_AtomIJNS4_4SM904GMMA25MMA_64x16x16_F32F16F16_SSILNSO_5MajorE0ELSQ_0ELNSO_7ScaleInE1ELSR_1EEEEEENS4_6LayoutINS5_IJNSA_ILi2EEESB_SB_EEENS5_IJSB_NSA_ILi0EEESX_EEEEENS5_IJNS4_10UnderscoreES10_S10_EEEEENS4_13SM90_TMA_LOADENS4_14ComposedLayoutINS4_7SwizzleILi3ELi4ELi3EEENS4_18smem_ptr_flag_bitsILi16EEENSU_INS5_IJNSA_ILi8EEESH_EEENS5_IJSH_SB_EEEEEEEvNS4_8identityES13_S1D_vS1E_EENS_8epilogue10collective6detail29Sm90TmaWarpSpecializedAdapterINS1H_15DefaultEpilogueISJ_SK_SK_NS1G_6thread17LinearCombinationISJ_Li1EffLNS1L_9ScaleType4KindE0ELNS_15FloatRoundStyleE2ESJ_EENS1_15EpilogueDefaultEEEEEvvEEEEvNT_6ParamsE,@function
        .size           _ZN7cutlass13device_kernelINS_4gemm6kernel13GemmUniversalIN4cute5tupleIJiiiiEEENS1_10collective13CollectiveMmaINS1_34MainloopSm90TmaGmmaWarpSpecializedILi2ENS5_IJNS4_1CILi1EEESB_SB_EEENS1_35KernelTmaWarpSpecializedCooperativeEEENS5_IJNSA_ILi512EEENSA_ILi176EEENSA_ILi64EEEEEENS_6half_tENS5_IJlSB_lEEESJ_SK_NS4_8TiledMMAINS4_8MMA_AtomIJNS4_4SM904GMMA25MMA_64x16x16_F32F16F16_SSILNSO_5MajorE0ELSQ_0ELNSO_7ScaleInE1ELSR_1EEEEEENS4_6LayoutINS5_IJNSA_ILi2EEESB_SB_EEENS5_IJSB_NSA_ILi0EEESX_EEEEENS5_IJNS4_10UnderscoreES10_S10_EEEEENS4_13SM90_TMA_LOADENS4_14ComposedLayoutINS4_7SwizzleILi3ELi4ELi3EEENS4_18smem_ptr_flag_bitsILi16EEENSU_INS5_IJNSA_ILi8EEESH_EEENS5_IJSH_SB_EEEEEEEvNS4_8identityES13_S1D_vS1E_EENS_8epilogue10collective6detail29Sm90TmaWarpSpecializedAdapterINS1H_15DefaultEpilogueISJ_SK_SK_NS1G_6thread17LinearCombinationISJ_Li1EffLNS1L_9ScaleType4KindE0ELNS_15FloatRoundStyleE2ESJ_EENS1_15EpilogueDefaultEEEEEvvEEEEvNT_6ParamsE,(.L_x_754 - _ZN7cutlass13device_kernelINS_4gemm6kernel13GemmUniversalIN4cute5tupleIJiiiiEEENS1_10collective13CollectiveMmaINS1_34MainloopSm90TmaGmmaWarpSpecializedILi2ENS5_IJNS4_1CILi1EEESB_SB_EEENS1_35KernelTmaWarpSpecializedCooperativeEEENS5_IJNSA_ILi512EEENSA_ILi176EEENSA_ILi64EEEEEENS_6half_tENS5_IJlSB_lEEESJ_SK_NS4_8TiledMMAINS4_8MMA_AtomIJNS4_4SM904GMMA25MMA_64x16x16_F32F16F16_SSILNSO_5MajorE0ELSQ_0ELNSO_7ScaleInE1ELSR_1EEEEEENS4_6LayoutINS5_IJNSA_ILi2EEESB_SB_EEENS5_IJSB_NSA_ILi0EEESX_EEEEENS5_IJNS4_10UnderscoreES10_S10_EEEEENS4_13SM90_TMA_LOADENS4_14ComposedLayoutINS4_7SwizzleILi3ELi4ELi3EEENS4_18smem_ptr_flag_bitsILi16EEENSU_INS5_IJNSA_ILi8EEESH_EEENS5_IJSH_SB_EEEEEEEvNS4_8identityES13_S1D_vS1E_EENS_8epilogue10collective6detail29Sm90TmaWarpSpecializedAdapterINS1H_15DefaultEpilogueISJ_SK_SK_NS1G_6thread17LinearCombinationISJ_Li1EffLNS1L_9ScaleType4KindE0ELNS_15FloatRoundStyleE2ESJ_EENS1_15EpilogueDefaultEEEEEvvEEEEvNT_6ParamsE)
        .other          _ZN7cutlass13device_kernelINS_4gemm6kernel13GemmUniversalIN4cute5tupleIJiiiiEEENS1_10collective13CollectiveMmaINS1_34MainloopSm90TmaGmmaWarpSpecializedILi2ENS5_IJNS4_1CILi1EEESB_SB_EEENS1_35KernelTmaWarpSpecializedCooperativeEEENS5_IJNSA_ILi512EEENSA_ILi176EEENSA_ILi64EEEEEENS_6half_tENS5_IJlSB_lEEESJ_SK_NS4_8TiledMMAINS4_8MMA_AtomIJNS4_4SM904GMMA25MMA_64x16x16_F32F16F16_SSILNSO_5MajorE0ELSQ_0ELNSO_7ScaleInE1ELSR_1EEEEEENS4_6LayoutINS5_IJNSA_ILi2EEESB_SB_EEENS5_IJSB_NSA_ILi0EEESX_EEEEENS5_IJNS4_10UnderscoreES10_S10_EEEEENS4_13SM90_TMA_LOADENS4_14ComposedLayoutINS4_7SwizzleILi3ELi4ELi3EEENS4_18smem_ptr_flag_bitsILi16EEENSU_INS5_IJNSA_ILi8EEESH_EEENS5_IJSH_SB_EEEEEEEvNS4_8identityES13_S1D_vS1E_EENS_8epilogue10collective6detail29Sm90TmaWarpSpecializedAdapterINS1H_15DefaultEpilogueISJ_SK_SK_NS1G_6thread17LinearCombinationISJ_Li1EffLNS1L_9ScaleType4KindE0ELNS_15FloatRoundStyleE2ESJ_EENS1_15EpilogueDefaultEEEEEvvEEEEvNT_6ParamsE,@"STO_CUDA_ENTRY STV_DEFAULT"
_ZN7cutlass13device_kernelINS_4gemm6kernel13GemmUniversalIN4cute5tupleIJiiiiEEENS1_10collective13CollectiveMmaINS1_34MainloopSm90TmaGmmaWarpSpecializedILi2ENS5_IJNS4_1CILi1EEESB_SB_EEENS1_35KernelTmaWarpSpecializedCooperativeEEENS5_IJNSA_ILi512EEENSA_ILi176EEENSA_ILi64EEEEEENS_6half_tENS5_IJlSB_lEEESJ_SK_NS4_8TiledMMAINS4_8MMA_AtomIJNS4_4SM904GMMA25MMA_64x16x16_F32F16F16_SSILNSO_5MajorE0ELSQ_0ELNSO_7ScaleInE1ELSR_1EEEEEENS4_6LayoutINS5_IJNSA_ILi2EEESB_SB_EEENS5_IJSB_NSA_ILi0EEESX_EEEEENS5_IJNS4_10UnderscoreES10_S10_EEEEENS4_13SM90_TMA_LOADENS4_14ComposedLayoutINS4_7SwizzleILi3ELi4ELi3EEENS4_18smem_ptr_flag_bitsILi16EEENSU_INS5_IJNSA_ILi8EEESH_EEENS5_IJSH_SB_EEEEEEEvNS4_8identityES13_S1D_vS1E_EENS_8epilogue10collective6detail29Sm90TmaWarpSpecializedAdapterINS1H_15DefaultEpilogueISJ_SK_SK_NS1G_6thread17LinearCombinationISJ_Li1EffLNS1L_9ScaleType4KindE0ELNS_15FloatRoundStyleE2ESJ_EENS1_15EpilogueDefaultEEEEEvvEEEEvNT_6ParamsE:
[----:B------:R-:W0:Y:S02]  /*0000*/  LDC R1, c[0x0][0x28] ;  /* 0x00000a00ff017b82 */ /* 0x000e240000000800 */
[----:B0-----:R-:W-:Y:S01]  /*0010*/  VIADD R1, R1, 0xfffff840 ;  /* 0xfffff84001017836 */ /* 0x001fe20000000000 */
[----:B------:R-:W0:Y:S01]  /*0020*/  S2R R2, SR_TID.X ;  /* 0x0000000000027919 */ /* 0x000e220000002100 */
[----:B------:R-:W-:Y:S01]  /*0030*/  ELECT P0, URZ, PT ;  /* 0x00000000003f782f */ /* 0x000fe20003800000 */
[----:B------:R-:W-:Y:S01]  /*0040*/  BSSY B0, `(.L_x_0) ;  /* 0x0000015000007945 */ /* 0x000fe20003800000 */
[--C-:B0-----:R-:W-:Y:S02]  /*0050*/  SHF.R.U32.HI R0, RZ, 0x5, R2.reuse ;  /* 0x00000005ff007819 */ /* 0x101fe40000011602 */
[----:B------:R-:W-:-:S03]  /*0060*/  SHF.R.U32.HI R2, RZ, 0x7, R2 ;  /* 0x00000007ff027819 */ /* 0x000fc60000011602 */
[----:B------:R-:W0:Y:S04]  /*0070*/  SHFL.IDX PT, R3, R0, RZ, 0x1f ;  /* 0x00001fff00037589 */ /* 0x000e2800000e0000 */
[----:B------:R-:W1:Y:S01]  /*0080*/  SHFL.IDX PT, R2, R2, RZ, 0x1f ;  /* 0x00001fff02027589 */ /* 0x000e6200000e0000 */
[----:B0-----:R-:W-:Y:S02]  /*0090*/  R2UR UR4, R3 ;  /* 0x00000000030472ca */ /* 0x001fe400000e0000 */
[----:B-1----:R-:W-:-:S11]  /*00a0*/  R2UR UR6, R2 ;  /* 0x00000000020672ca */ /* 0x002fd600000e0000 */
[----:B------:R-:W-:Y:S02]  /*00b0*/  USHF.R.S32.HI UR5, URZ, 0x1f, UR4 ;  /* 0x0000001f3f057899 */ /* 0x000fe40008011404 */
[----:B------:R-:W-:Y:S02]  /*00c0*/  ISETP.NE.OR P0, PT, RZ, UR4, !P0 ;  /* 0x00000004ff007c0c */ /* 0x000fe4000c705670 */
[----:B------:R-:W-:-:S04]  /*00d0*/  ULEA.HI UR5, UR5, UR4, URZ, 0x2 ;  /* 0x0000000405057291 */ /* 0x000fc8000f8f103f */
[----:B------:R-:W-:-:S04]  /*00e0*/  ULOP3.LUT UR5, UR5, 0xfffffffc, URZ, 0xc0, !UPT ;  /* 0xfffffffc05057892 */ /* 0x000fc8000f8ec03f */
[----:B------:R-:W-:-:S03]  /*00f0*/  UIADD3 UR8, UR4, -UR5, URZ ;  /* 0x8000000504087290 */ /* 0x000fc6000fffe03f */
[----:B------:R-:W-:Y:S09]  /*0100*/  @P0 BRA `(.L_x_1) ;  /* 0x0000000000200947 */ /* 0x000ff20003800000 */
[----:B------:R-:W-:Y:S02]  /*0110*/  ULDC.64 UR4, c[0x0][0x198] ;  /* 0x0000660000047ab9 */ /* 0x000fe40000000a00 */
[----:B------:R-:W-:Y:S02]  /*0120*/  UIADD3 UR10, UP0, UR4, 0xf0, URZ ;  /* 0x000000f0040a7890 */ /* 0x000fe4000ff1e03f */
[----:B------:R-:W-:Y:S02]  /*0130*/  UIADD3 UR4, UP1, UR4, 0x1f0, URZ ;  /* 0x000001f004047890 */ /* 0x000fe4000ff3e03f */
[----:B------:R-:W-:Y:S02]  /*0140*/  UIADD3.X UR11, URZ, UR5, URZ, UP0, !UPT ;  /* 0x000000053f0b7290 */ /* 0x000fe400087fe43f */
[----:B------:R-:W-:-:S07]  /*0150*/  UIADD3.X UR5, URZ, UR5, URZ, UP1, !UPT ;  /* 0x000000053f057290 */ /* 0x000fce0008ffe43f */
[----:B------:R0:W-:Y:S02]  /*0160*/  UTMACCTL.PF [UR10] ;  /* 0x000000000a0079b9 */ /* 0x0001e40008040000 */
[----:B------:R0:W-:Y:S02]  /*0170*/  UTMACCTL.PF [UR4] ;  /* 0x00000000040079b9 */ /* 0x0001e40008040000 */
[----:B0-----:R-:W-:Y:S01]  /*0180*/  NOP ;  /* 0x0000000000007918 */ /* 0x001fe20000000000 */
.L_x_1:
[----:B------:R-:W-:Y:S05]  /*0190*/  BSYNC B0 ;  /* 0x0000000000007941 */ /* 0x000fea0003800000 */
.L_x_0:
[----:B------:R-:W0:Y:S01]  /*01a0*/  SHFL.IDX PT, R2, R0, RZ, 0x1f ;  /* 0x00001fff00027589 */ /* 0x000e2200000e0000 */
[----:B------:R-:W-:Y:S01]  /*01b0*/  UISETP.NE.AND UP0, UPT, UR8, 0x3, UPT ;  /* 0x000000030800788c */ /* 0x000fe2000bf05270 */
[----:B------:R-:W-:Y:S01]  /*01c0*/  ISETP.NE.AND P1, PT, RZ, UR6, PT ;  /* 0x00000006ff007c0c */ /* 0x000fe2000bf25270 */
[----:B------:R-:W-:Y:S02]  /*01d0*/  UIADD3 UR10, UR6, -0x1, URZ ;  /* 0xffffffff060a7890 */ /* 0x000fe4000fffe03f */
[----:B------:R-:W-:Y:S02]  /*01e0*/  UISETP.EQ.OR UP0, UPT, UR8, URZ, !UP0 ;  /* 0x0000003f0800728c */ /* 0x000fe4000c702670 */
[----:B------:R-:W-:Y:S02]  /*01f0*/  UISETP.GE.U32.AND UP1, UPT, UR10, 0x2, UPT ;  /* 0x000000020a00788c */ /* 0x000fe4000bf26070 */
[----:B------:R-:W-:-:S04]  /*0200*/  UISETP.EQ.AND UP0, UPT, UR6, URZ, UP0 ;  /* 0x0000003f0600728c */ /* 0x000fc80008702270 */
[----:B------:R-:W-:-:S04]  /*0210*/  USEL UR4, URZ, 0x1, !UP0 ;  /* 0x000000013f047887 */ /* 0x000fc8000c000000 */
[----:B------:R-:W-:Y:S01]  /*0220*/  USEL UR4, UR4, 0x2, UP1 ;  /* 0x0000000204047887 */ /* 0x000fe20008800000 */
[----:B0-----:R-:W-:-:S05]  /*0230*/  ISETP.NE.AND P0, PT, R2, RZ, PT ;  /* 0x000000ff0200720c */ /* 0x001fca0003f05270 */
[----:B------:R-:W-:-:S05]  /*0240*/  IMAD.U32 R2, RZ, RZ, UR4 ;  /* 0x00000004ff027e24 */ /* 0x000fca000f8e00ff */
[----:B------:R0:W-:Y:S03]  /*0250*/  STL [R1+0x25c], R2 ;  /* 0x00025c0201007387 */ /* 0x0001e60000100800 */
[----:B------:R-:W-:Y:S05]  /*0260*/  @P0 BRA `(.L_x_2) ;  /* 0x0000000000480947 */ /* 0x000fea0003800000 */
[----:B------:R-:W1:Y:S01]  /*0270*/  S2UR UR9, SR_CgaCtaId ;  /* 0x00000000000979c3 */ /* 0x000e620000008800 */
[----:B------:R-:W-:Y:S01]  /*0280*/  UMOV UR4, 0x400 ;  /* 0x0000040000047882 */ /* 0x000fe20000000000 */
[----:B------:R-:W-:Y:S01]  /*0290*/  UMOV UR5, 0x1 ;  /* 0x0000000100057882 */ /* 0x000fe20000000000 */
[----:B------:R-:W-:Y:S01]  /*02a0*/  UMOV UR6, 0x100 ;  /* 0x0000010000067882 */ /* 0x000fe20000000000 */
[----:B------:R-:W-:Y:S01]  /*02b0*/  ELECT P0, URZ, PT ;  /* 0x00000000003f782f */ /* 0x000fe20003800000 */
[----:B------:R-:W-:-:S04]  /*02c0*/  UIADD3 UR6, -UR6, 0x100000, URZ ;  /* 0x0010000006067890 */ /* 0x000fc8000fffe13f */
[----:B------:R-:W-:Y:S02]  /*02d0*/  USHF.L.U32 UR7, UR6, 0xb, URZ ;  /* 0x0000000b06077899 */ /* 0x000fe4000800063f */
[----:B------:R-:W-:Y:S02]  /*02e0*/  USHF.L.U32 UR6, UR6, 0x1, URZ ;  /* 0x0000000106067899 */ /* 0x000fe4000800063f */
[----:B-1----:R-:W-:Y:S02]  /*02f0*/  ULEA UR9, UR9, UR4, 0x18 ;  /* 0x0000000409097291 */ /* 0x002fe4000f8ec03f */
[----:B------:R-:W-:-:S04]  /*0300*/  UIADD3 UR4, -UR5, 0x100000, URZ ;  /* 0x0010000005047890 */ /* 0x000fc8000fffe13f */
[----:B------:R-:W-:Y:S02]  /*0310*/  USHF.L.U32 UR5, UR4, 0xb, URZ ;  /* 0x0000000b04057899 */ /* 0x000fe4000800063f */
[----:B------:R-:W-:Y:S01]  /*0320*/  USHF.L.U32 UR4, UR4, 0x1, URZ ;  /* 0x0000000104047899 */ /* 0x000fe2000800063f */
[----:B------:R-:W1:Y:S11]  /*0330*/  FENCE.VIEW.ASYNC.S ;  /* 0x00000000000073c6 */ /* 0x000e760000000000 */
[----:B-1----:R1:W2:Y:S01]  /*0340*/  SYNCS.EXCH.64 URZ, [UR9], UR4 ;  /* 0x00000004093f75b2 */ /* 0x0022a20008000100 */
[----:B------:R1:W3:Y:S01]  /*0350*/  SYNCS.EXCH.64 URZ, [UR9+0x10], UR6 ;  /* 0x00001006093f75b2 */ /* 0x0002e20008000100 */
[----:B------:R1:W4:Y:S01]  /*0360*/  SYNCS.EXCH.64 URZ, [UR9+0x8], UR4 ;  /* 0x00000804093f75b2 */ /* 0x0003220008000100 */
[----:B------:R1:W0:Y:S01]  /*0370*/  SYNCS.EXCH.64 URZ, [UR9+0x18], UR6 ;  /* 0x00001806093f75b2 */ /* 0x0002220008000100 */
[----:B------:R-:W-:Y:S01]  /*0380*/  NOP ;  /* 0x0000000000007918 */ /* 0x000fe20000000000 */
.L_x_2:
[----:B------:R-:W5:Y:S01]  /*0390*/  SHFL.IDX PT, R0, R0, RZ, 0x1f ;  /* 0x00001fff00007589 */ /* 0x000f6200000e0000 */
[----:B0-----:R-:W0:Y:S01]  /*03a0*/  LDC R2, c[0x0][0x65c] ;  /* 0x00019700ff027b82 */ /* 0x001e220000000800 */
[----:B------:R-:W-:Y:S01]  /*03b0*/  ELECT P0, URZ, PT ;  /* 0x00000000003f782f */ /* 0x000fe20003800000 */
[----:B------:R-:W-:Y:S01]  /*03c0*/  IMAD.MOV.U32 R5, RZ, RZ, RZ ;  /* 0x000000ffff057224 */ /* 0x000fe200078e00ff */
[----:B------:R-:W2:Y:S01]  /*03d0*/  S2R R4, SR_CTAID.X ;  /* 0x0000000000047919 */ /* 0x000ea20000002500 */
[----:B-1----:R-:W-:Y:S01]  /*03e0*/  UMOV UR4, 0x20 ;  /* 0x0000002000047882 */ /* 0x002fe20000000000 */
[----:B------:R-:W-:Y:S01]  /*03f0*/  NOP ;  /* 0x0000000000007918 */ /* 0x000fe20000000000 */
[----:B------:R-:W-:Y:S01]  /*0400*/  NOP ;  /* 0x0000000000007918 */ /* 0x000fe20000000000 */
[----:B-----5:R-:W-:Y:S02]  /*0410*/  ISETP.NE.OR P0, PT, R0, RZ, !P0 ;  /* 0x000000ff0000720c */ /* 0x020fe40004705670 */
[----:B0-----:R-:W-:Y:S01]  /*0420*/  ISETP.NE.AND P2, PT, R2, 0x1, PT ;  /* 0x000000010200780c */ /* 0x001fe20003f45270 */
[----:B------:R-:W0:Y:S10]  /*0430*/  S2R R0, SR_CTAID.Y ;  /* 0x0000000000007919 */ /* 0x000e340000002600 */
[----:B------:R-:W-:Y:S01]  /*0440*/  VOTEU.ALL UP0, P0 ;  /* 0x00000000003f7886 */ /* 0x000fe20000000000 */
[----:B------:R-:W-:Y:S01]  /*0450*/  VOTEU.ALL UP1, P0 ;  /* 0x00000000003f7886 */ /* 0x000fe20000020000 */
[----:B------:R-:W2:Y:S01]  /*0460*/  @P2 LDC R7, c[0x0][0x10] ;  /* 0x00000400ff072b82 */ /* 0x000ea20000000800 */
[----:B------:R-:W-:Y:S01]  /*0470*/  @P2 IMAD.MOV.U32 R3, RZ, RZ, RZ ;  /* 0x000000ffff032224 */ /* 0x000fe200078e00ff */
[----:B------:R-:W-:Y:S01]  /*0480*/  @P2 MOV R11, RZ ;  /* 0x000000ff000b2202 */ /* 0x000fe20000000f00 */
[----:B------:R-:W-:Y:S01]  /*0490*/  @!UP0 UMOV UR6, 0x400 ;  /* 0x0000040000068882 */ /* 0x000fe20000000000 */
[----:B------:R-:W-:-:S04]  /*04a0*/  @!UP0 UIADD3 UR4, -UR4, 0x100000, URZ ;  /* 0x0010000004048890 */ /* 0x000fc8000fffe13f */
[----:B------:R-:W-:Y:S02]  /*04b0*/  @!UP0 USHF.L.U32 UR5, UR4, 0xb, URZ ;  /* 0x0000000b04058899 */ /* 0x000fe4000800063f */
[----:B------:R-:W-:Y:S01]  /*04c0*/  @!UP0 USHF.L.U32 UR4, UR4, 0x1, URZ ;  /* 0x0000000104048899 */ /* 0x000fe2000800063f */
[----:B------:R-:W1:Y:S08]  /*04d0*/  @!P2 LDC R9, c[0x0][0xc] ;  /* 0x00000300ff09ab82 */ /* 0x000e700000000800 */
[----:B------:R-:W5:Y:S01]  /*04e0*/  @!UP0 S2UR UR7, SR_CgaCtaId ;  /* 0x00000000000789c3 */ /* 0x000f620000008800 */
[----:B0-----:R-:W-:-:S04]  /*04f0*/  @P2 IMAD.MOV.U32 R2, RZ, RZ, R0 ;  /* 0x000000ffff022224 */ /* 0x001fc800078e0000 */
[----:B--2---:R-:W-:-:S04]  /*0500*/  @P2 IMAD.WIDE.U32 R6, R4, R7, R2 ;  /* 0x0000000704062225 */ /* 0x004fc800078e0002 */
[----:B------:R-:W-:Y:S02]  /*0510*/  @P2 IMAD.MOV.U32 R16, RZ, RZ, R6 ;  /* 0x000000ffff102224 */ /* 0x000fe400078e0006 */
[----:B------:R-:W-:Y:S02]  /*0520*/  @P2 IMAD.IADD R19, R7, 0x1, R11 ;  /* 0x0000000107132824 */ /* 0x000fe400078e020b */
[----:B-1----:R-:W-:-:S04]  /*0530*/  @!P2 IMAD.WIDE.U32 R2, R9, R0, R4 ;  /* 0x000000000902a225 */ /* 0x002fc800078e0004 */
[----:B------:R-:W-:Y:S01]  /*0540*/  @!P2 IMAD.MOV.U32 R16, RZ, RZ, R2 ;  /* 0x000000ffff10a224 */ /* 0x000fe200078e0002 */
[----:B------:R-:W-:Y:S01]  /*0550*/  @!P2 MOV R19, R3 ;  /* 0x000000030013a202 */ /* 0x000fe20000000f00 */
[----:B-----5:R-:W-:-:S03]  /*0560*/  @!UP0 ULEA UR6, UR7, UR6, 0x18 ;  /* 0x0000000607068291 */ /* 0x020fc6000f8ec03f */
[----:B------:R0:W-:Y:S01]  /*0570*/  STL [R1+0x280], R16 ;  /* 0x0002801001007387 */ /* 0x0001e20000100800 */
[----:B------:R-:W-:-:S03]  /*0580*/  VOTEU.ALL UP0, P0 ;  /* 0x00000000003f7886 */ /* 0x000fc60000000000 */
[----:B------:R0:W-:Y:S04]  /*0590*/  STL [R1+0x26c], R19 ;  /* 0x00026c1301007387 */ /* 0x0001e80000100800 */
[----:B------:R-:W1:Y:S02]  /*05a0*/  FENCE.VIEW.ASYNC.S ;  /* 0x00000000000073c6 */ /* 0x000e640000000000 */
[----:B-1----:R0:W3:Y:S01]  /*05b0*/  @!UP0 SYNCS.EXCH.64 URZ, [UR6+0x30], UR4 ;  /* 0x00003004063f85b2 */ /* 0x0020e20008000100 */
[----:B------:R0:W3:Y:S01]  /*05c0*/  @!UP1 SYNCS.EXCH.64 URZ, [UR6+0x38], UR4 ;  /* 0x00003804063f95b2 */ /* 0x0000e20008000100 */
[----:B------:R-:W-:Y:S01]  /*05d0*/  NOP ;  /* 0x0000000000007918 */ /* 0x000fe20000000000 */
[----:B---34-:R-:W-:Y:S06]  /*05e0*/  BAR.SYNC.DEFER_BLOCKING 0x0 ;  /* 0x0000000000007b1d */ /* 0x018fec0000010000 */
[----:B0-----:R-:W-:Y:S05]  /*05f0*/  @!P1 BRA `(.L_x_3) ;  /* 0x000002f8000c9947 */ /* 0x001fea0003800000 */
[----:B------:R-:W-:-:S06]  /*0600*/  UISETP.GT.U32.AND UP0, UPT, UR10, 0x1, UPT ;  /* 0x000000010a00788c */ /* 0x000fcc000bf04070 */
[----:B------:R-:W-:-:S13]  /*0610*/  PLOP3.LUT P0, PT, PT, PT, UP0, 0x80, 0x0 ;  /* 0x000000000000781c */ /* 0x000fda0003f0f008 */
[----:B------:R-:W-:Y:S05]  /*0620*/  @P0 EXIT ;  /* 0x000000000000094d */ /* 0x000fea0003800000 */
[----:B------:R-:W-:Y:S01]  /*0630*/  ULDC.64 UR4, c[0x0][0x650] ;  /* 0x0001940000047ab9 */ /* 0x000fe20000000a00 */
[----:B------:R-:W-:Y:S02]  /*0640*/  PRMT R6, RZ, 0x7610, R6 ;  /* 0x00007610ff067816 */ /* 0x000fe40000000006 */
[----:B------:R-:W-:Y:S01]  /*0650*/  ISETP.GE.U32.AND P0, PT, R16, UR4, PT ;  /* 0x0000000410007c0c */ /* 0x000fe2000bf06070 */
[----:B------:R-:W-:Y:S02]  /*0660*/  UMOV UR4, 0xffffffff ;  /* 0xffffffff00047882 */ /* 0x000fe40000000000 */
[----:B------:R-:W-:Y:S01]  /*0670*/  IMAD.U32 R2, RZ, RZ, UR4 ;  /* 0x00000004ff027e24 */ /* 0x000fe2000f8e00ff */
[----:B------:R-:W-:Y:S01]  /*0680*/  ISETP.GE.U32.AND.EX P0, PT, R19, UR5, PT, P0 ;  /* 0x0000000513007c0c */ /* 0x000fe2000bf06100 */
[----:B------:R-:W-:Y:S01]  /*0690*/  UMOV UR5, 0xffffffff ;  /* 0xffffffff00057882 */ /* 0x000fe20000000000 */
[----:B------:R-:W-:Y:S02]  /*06a0*/  IMAD.U32 R18, RZ, RZ, UR4 ;  /* 0x00000004ff127e24 */ /* 0x000fe4000f8e00ff */
[----:B------:R0:W-:Y:S01]  /*06b0*/  STL [R1+0x260], R2 ;  /* 0x0002600201007387 */ /* 0x0001e20000100800 */
[----:B------:R-:W-:-:S08]  /*06c0*/  IMAD.U32 R17, RZ, RZ, UR5 ;  /* 0x00000005ff117e24 */ /* 0x000fd0000f8e00ff */
[----:B------:R-:W-:Y:S05]  /*06d0*/  @P0 BRA `(.L_x_4) ;  /* 0x00000004007c0947 */ /* 0x000fea0003800000 */
[----:B------:R-:W1:Y:S01]  /*06e0*/  LDC.64 R12, c[0x0][0x628] ;  /* 0x00018a00ff0c7b82 */ /* 0x000e620000000a00 */
[----:B0-----:R-:W-:Y:S01]  /*06f0*/  IMAD.MOV.U32 R2, RZ, RZ, R16 ;  /* 0x000000ffff027224 */ /* 0x001fe200078e0010 */
[----:B------:R-:W-:-:S06]  /*0700*/  MOV R3, R19 ;  /* 0x0000001300037202 */ /* 0x000fcc0000000f00 */
[----:B------:R-:W0:Y:S08]  /*0710*/  LDC R10, c[0x0][0x630] ;  /* 0x00018c00ff0a7b82 */ /* 0x000e300000000800 */
[----:B------:R-:W2:Y:S01]  /*0720*/  LDC.64 R14, c[0x0][0x620] ;  /* 0x00018800ff0e7b82 */ /* 0x000ea20000000a00 */
[----:B-1----:R-:W-:-:S04]  /*0730*/  ISETP.NE.U32.AND P0, PT, R12, RZ, PT ;  /* 0x000000ff0c00720c */ /* 0x002fc80003f05070 */
[----:B------:R-:W-:-:S13]  /*0740*/  ISETP.NE.AND.EX P0, PT, R13, RZ, PT, P0 ;  /* 0x000000ff0d00720c */ /* 0x000fda0003f05300 */
[----:B0-2---:R-:W-:Y:S05]  /*0750*/  @!P0 BRA `(.L_x_5) ;  /* 0x0000000000288947 */ /* 0x005fea0003800000 */
[----:B------:R-:W0:Y:S02]  /*0760*/  LDC R9, c[0x0][0x634] ;  /* 0x00018d00ff097b82 */ /* 0x000e240000000800 */
[----:B0-----:R-:W-:-:S05]  /*0770*/  IADD3 R9, P0, R16, R9, RZ ;  /* 0x0000000910097210 */ /* 0x001fca0007f1e0ff */
[----:B------:R-:W-:-:S04]  /*0780*/  IMAD.X R11, RZ, RZ, R19, P0 ;  /* 0x000000ffff0b7224 */ /* 0x000fc800000e0613 */
[----:B------:R-:W-:-:S04]  /*0790*/  IMAD.WIDE.U32 R2, R11, R12, RZ ;  /* 0x0000000c0b027225 */ /* 0x000fc800078e00ff */
[----:B------:R-:W-:-:S04]  /*07a0*/  IMAD.WIDE.U32 R6, P0, R9, R13, R2 ;  /* 0x0000000d09067225 */ /* 0x000fc80007800002 */
[----:B------:R-:W-:-:S04]  /*07b0*/  IMAD.WIDE.U32 R2, R9, R12, RZ ;  /* 0x0000000c09027225 */ /* 0x000fc800078e00ff */
[----:B------:R-:W-:Y:S01]  /*07c0*/  IMAD.X R9, RZ, RZ, RZ, P0 ;  /* 0x000000ffff097224 */ /* 0x000fe200000e06ff */
[----:B------:R-:W-:Y:S01]  /*07d0*/  IADD3 RZ, P0, R3, R6, RZ ;  /* 0x0000000603ff7210 */ /* 0x000fe20007f1e0ff */
[----:B------:R-:W-:-:S04]  /*07e0*/  IMAD.MOV.U32 R8, RZ, RZ, R7 ;  /* 0x000000ffff087224 */ /* 0x000fc800078e0007 */
[----:B------:R-:W-:-:S08]  /*07f0*/  IMAD.WIDE.U32.X R2, R11, R13, R8, P0 ;  /* 0x0000000d0b027225 */ /* 0x000fd000000e0408 */
.L_x_5:
[-CC-:B------:R-:W-:Y:S01]  /*0800*/  SHF.R.U64 R22, R2, R10.reuse, R3.reuse ;  /* 0x0000000a02167219 */ /* 0x180fe20000001203 */
[----:B------:R-:W0:Y:S01]  /*0810*/  LDC R8, c[0x0][0x618] ;  /* 0x00018600ff087b82 */ /* 0x000e220000000800 */
[----:B------:R-:W-:Y:S01]  /*0820*/  SHF.R.U32.HI R2, RZ, R10, R3 ;  /* 0x0000000aff027219 */ /* 0x000fe20000011603 */
[----:B------:R-:W-:Y:S01]  /*0830*/  IMAD.MOV.U32 R3, RZ, RZ, R19 ;  /* 0x000000ffff037224 */ /* 0x000fe200078e0013 */
[----:B------:R-:W-:Y:S01]  /*0840*/  IADD3 R9, P0, RZ, -R22, RZ ;  /* 0x80000016ff097210 */ /* 0x000fe20007f1e0ff */
[----:B------:R-:W-:Y:S01]  /*0850*/  ULDC UR4, c[0x0][0x150] ;  /* 0x0000540000047ab9 */ /* 0x000fe20000000800 */
[----:B------:R-:W-:-:S03]  /*0860*/  I2FP.F32.U32 R5, R4 ;  /* 0x0000000400057245 */ /* 0x000fc60000201000 */
[----:B------:R-:W1:Y:S01]  /*0870*/  LDC.64 R18, c[0x0][0x640] ;  /* 0x00019000ff127b82 */ /* 0x000e620000000a00 */
[----:B------:R-:W-:Y:S01]  /*0880*/  IMAD.X R11, RZ, RZ, ~R2, P0 ;  /* 0x000000ffff0b7224 */ /* 0x000fe200000e0e02 */
[----:B------:R-:W-:Y:S01]  /*0890*/  MOV R2, R16 ;  /* 0x0000001000027202 */ /* 0x000fe20000000f00 */
[----:B------:R-:W-:Y:S01]  /*08a0*/  FMUL R5, R5, UR4 ;  /* 0x0000000405057c20 */ /* 0x000fe20008400000 */
[----:B------:R-:W-:Y:S01]  /*08b0*/  ULDC UR4, c[0x0][0x154] ;  /* 0x0000550000047ab9 */ /* 0x000fe20000000800 */
[-C--:B------:R-:W-:Y:S02]  /*08c0*/  IMAD R6, R11, R14.reuse, RZ ;  /* 0x0000000e0b067224 */ /* 0x080fe400078e02ff */
[C---:B------:R-:W-:Y:S01]  /*08d0*/  IMAD.WIDE.U32 R2, R9.reuse, R14, R2 ;  /* 0x0000000e09027225 */ /* 0x040fe200078e0002 */
[----:B------:R-:W2:Y:S01]  /*08e0*/  LDC R7, c[0x0][0x144] ;  /* 0x00005100ff077b82 */ /* 0x000ea20000000800 */
[----:B------:R-:W3:Y:S02]  /*08f0*/  F2I.U32.TRUNC.NTZ R5, R5 ;  /* 0x0000000500057305 */ /* 0x000ee4000020f000 */
[----:B------:R-:W-:-:S04]  /*0900*/  IMAD R9, R9, R15, R6 ;  /* 0x0000000f09097224 */ /* 0x000fc800078e0206 */
[----:B------:R-:W-:Y:S01]  /*0910*/  IMAD.IADD R3, R3, 0x1, R9 ;  /* 0x0000000103037824 */ /* 0x000fe200078e0209 */
[----:B------:R-:W4:Y:S04]  /*0920*/  LDC R10, c[0x0][0x608] ;  /* 0x00018200ff0a7b82 */ /* 0x000f280000000800 */
[----:B0-----:R-:W-:Y:S02]  /*0930*/  SHF.R.U64 R12, R2, R8, R3 ;  /* 0x00000008020c7219 */ /* 0x001fe40000001203 */
[----:B------:R-:W-:Y:S02]  /*0940*/  I2FP.F32.U32 R2, R0 ;  /* 0x0000000000027245 */ /* 0x000fe40000201000 */
[----:B------:R-:W0:Y:S01]  /*0950*/  LDC R15, c[0x0][0x658] ;  /* 0x00019600ff0f7b82 */ /* 0x000e220000000800 */
[----:B-1----:R-:W-:Y:S01]  /*0960*/  ISETP.NE.U32.AND P0, PT, R18, RZ, PT ;  /* 0x000000ff1200720c */ /* 0x002fe20003f05070 */
[----:B---3--:R-:W-:Y:S01]  /*0970*/  IMAD.MOV R6, RZ, RZ, -R5 ;  /* 0x000000ffff067224 */ /* 0x008fe200078e0a05 */
[----:B------:R-:W-:Y:S01]  /*0980*/  SHF.R.U32.HI R5, RZ, R8, R3 ;  /* 0x00000008ff057219 */ /* 0x000fe20000011603 */
[----:B------:R-:W-:Y:S01]  /*0990*/  FMUL R3, R2, UR4 ;  /* 0x0000000402037c20 */ /* 0x000fe20008400000 */
[----:B------:R-:W-:Y:S01]  /*09a0*/  ISETP.NE.AND.EX P0, PT, R19, RZ, PT, P0 ;  /* 0x000000ff1300720c */ /* 0x000fe20003f05300 */
[----:B------:R-:W-:-:S02]  /*09b0*/  IMAD.MOV.U32 R2, RZ, RZ, -0x1 ;  /* 0xffffffffff027424 */ /* 0x000fc400078e00ff */
[----:B------:R-:W1:Y:S01]  /*09c0*/  LDC R13, c[0x0][0x148] ;  /* 0x00005200ff0d7b82 */ /* 0x000e620000000800 */
[----:B--2---:R-:W-:Y:S01]  /*09d0*/  IMAD R8, R7, R6, R4 ;  /* 0x0000000607087224 */ /* 0x004fe200078e0204 */
[----:B------:R-:W-:Y:S01]  /*09e0*/  MOV R6, 0x1 ;  /* 0x0000000100067802 */ /* 0x000fe20000000f00 */
[----:B------:R2:W3:Y:S05]  /*09f0*/  F2I.U32.TRUNC.NTZ R11, R3 ;  /* 0x00000003000b7305 */ /* 0x0004ea000020f000 */
[----:B------:R-:W1:Y:S01]  /*0a00*/  LDC R17, c[0x0][0x600] ;  /* 0x00018000ff117b82 */ /* 0x000e620000000800 */
[-CC-:B----4-:R-:W-:Y:S02]  /*0a10*/  SHF.R.U64 R23, R12, R10.reuse, R5.reuse ;  /* 0x0000000a0c177219 */ /* 0x190fe40000001205 */
[----:B------:R-:W-:-:S05]  /*0a20*/  SHF.R.U32.HI R4, RZ, R10, R5 ;  /* 0x0000000aff047219 */ /* 0x000fca0000011605 */
[----:B------:R-:W4:Y:S01]  /*0a30*/  LDC R14, c[0x0][0x648] ;  /* 0x00019200ff0e7b82 */ /* 0x000f220000000800 */
[-CC-:B0-----:R-:W-:Y:S02]  /*0a40*/  SHF.R.U64 R20, R23, R15.reuse, R4.reuse ;  /* 0x0000000f17147219 */ /* 0x181fe40000001204 */
[-C--:B------:R-:W-:Y:S02]  /*0a50*/  SHF.L.U32 R2, R2, R15.reuse, RZ ;  /* 0x0000000f02027219 */ /* 0x080fe400000006ff */
[-C--:B------:R-:W-:Y:S02]  /*0a60*/  SHF.R.U32.HI R4, RZ, R15.reuse, R4 ;  /* 0x0000000fff047219 */ /* 0x080fe40000011604 */
[----:B------:R-:W-:Y:S01]  /*0a70*/  LOP3.LUT R10, RZ, R2, RZ, 0x33, !PT ;  /* 0x00000002ff0a7212 */ /* 0x000fe200078e33ff */
[----:B------:R-:W0:Y:S01]  /*0a80*/  LDC R21, c[0x0][0x638] ;  /* 0x00018e00ff157b82 */ /* 0x000e220000000800 */
[----:B------:R-:W-:Y:S01]  /*0a90*/  SHF.L.U32 R9, R6, R15, RZ ;  /* 0x0000000f06097219 */ /* 0x000fe200000006ff */
[----:B------:R-:W-:-:S02]  /*0aa0*/  IMAD.MOV.U32 R2, RZ, RZ, R20 ;  /* 0x000000ffff027224 */ /* 0x000fc400078e0014 */
[----:B--2---:R-:W-:-:S04]  /*0ab0*/  IMAD.MOV.U32 R3, RZ, RZ, R4 ;  /* 0x000000ffff037224 */ /* 0x004fc800078e0004 */
[----:B------:R-:W2:Y:S01]  /*0ac0*/  LDC R16, c[0x0][0x610] ;  /* 0x00018400ff107b82 */ /* 0x000ea20000000800 */
[----:B---3--:R-:W-:Y:S05]  /*0ad0*/  @!P0 BRA `(.L_x_6) ;  /* 0x0000000000288947 */ /* 0x008fea0003800000 */
[----:B------:R-:W3:Y:S02]  /*0ae0*/  LDC R7, c[0x0][0x64c] ;  /* 0x00019300ff077b82 */ /* 0x000ee40000000800 */
[----:B---3--:R-:W-:-:S05]  /*0af0*/  IADD3 R7, P0, R20, R7, RZ ;  /* 0x0000000714077210 */ /* 0x008fca0007f1e0ff */
[----:B------:R-:W-:-:S04]  /*0b00*/  IMAD.X R15, RZ, RZ, R4, P0 ;  /* 0x000000ffff0f7224 */ /* 0x000fc800000e0604 */
[----:B------:R-:W-:-:S04]  /*0b10*/  IMAD.WIDE.U32 R2, R15, R18, RZ ;  /* 0x000000120f027225 */ /* 0x000fc800078e00ff */
[----:B------:R-:W-:-:S04]  /*0b20*/  IMAD.WIDE.U32 R4, P0, R7, R19, R2 ;  /* 0x0000001307047225 */ /* 0x000fc80007800002 */
[----:B------:R-:W-:Y:S01]  /*0b30*/  IMAD.WIDE.U32 R2, R7, R18, RZ ;  /* 0x0000001207027225 */ /* 0x000fe200078e00ff */
[----:B------:R-:W-:-:S03]  /*0b40*/  MOV R6, R5 ;  /* 0x0000000500067202 */ /* 0x000fc60000000f00 */
[----:B------:R-:W-:Y:S01]  /*0b50*/  IMAD.X R7, RZ, RZ, RZ, P0 ;  /* 0x000000ffff077224 */ /* 0x000fe200000e06ff */
[----:B------:R-:W-:-:S05]  /*0b60*/  IADD3 RZ, P0, R3, R4, RZ ;  /* 0x0000000403ff7210 */ /* 0x000fca0007f1e0ff */
[----:B------:R-:W-:-:S08]  /*0b70*/  IMAD.WIDE.U32.X R2, R15, R19, R6, P0 ;  /* 0x000000130f027225 */ /* 0x000fd000000e0406 */
.L_x_6:
[----:B----4-:R-:W-:Y:S01]  /*0b80*/  SHF.R.U64 R2, R2, R14, R3 ;  /* 0x0000000e02027219 */ /* 0x010fe20000001203 */
[----:B-1----:R-:W-:Y:S01]  /*0b90*/  VIADD R3, R17, 0xffffffff ;  /* 0xffffffff11037836 */ /* 0x002fe20000000000 */
[----:B------:R-:W-:Y:S01]  /*0ba0*/  LOP3.LUT R10, R23, R10, RZ, 0xc0, !PT ;  /* 0x0000000a170a7212 */ /* 0x000fe200078ec0ff */
[----:B------:R-:W-:Y:S01]  /*0bb0*/  IMAD.MOV R11, RZ, RZ, -R11 ;  /* 0x000000ffff0b7224 */ /* 0x000fe200078e0a0b */
[----:B------:R-:W-:Y:S01]  /*0bc0*/  R2UR UR6, R22 ;  /* 0x00000000160672ca */ /* 0x000fe200000e0000 */
[----:B------:R-:W-:Y:S01]  /*0bd0*/  IMAD.MOV R4, RZ, RZ, -R2 ;  /* 0x000000ffff047224 */ /* 0x000fe200078e0a02 */
[----:B------:R-:W-:Y:S01]  /*0be0*/  LOP3.LUT R3, R12, R3, RZ, 0xc0, !PT ;  /* 0x000000030c037212 */ /* 0x000fe200078ec0ff */
[----:B------:R-:W-:Y:S01]  /*0bf0*/  @P2 IMAD R8, R13, R11, R0 ;  /* 0x0000000b0d082224 */ /* 0x000fe200078e0200 */
[----:B------:R-:W-:Y:S01]  /*0c00*/  MOV R6, 0x1 ;  /* 0x0000000100067802 */ /* 0x000fe20000000f00 */
[----:B------:R-:W-:Y:S02]  /*0c10*/  IMAD R9, R9, R2, R10 ;  /* 0x0000000209097224 */ /* 0x000fe400078e020a */
[----:B0-----:R-:W-:-:S02]  /*0c20*/  IMAD R0, R4, R21, R20 ;  /* 0x0000001504007224 */ /* 0x001fc400078e0214 */
[----:B--2---:R-:W-:Y:S02]  /*0c30*/  IMAD R8, R9, R16, R8 ;  /* 0x0000001009087224 */ /* 0x004fe400078e0208 */
[----:B------:R-:W-:-:S05]  /*0c40*/  IMAD R3, R0, R17, R3 ;  /* 0x0000001100037224 */ /* 0x000fca00078e0203 */
[----:B------:R-:W-:Y:S02]  /*0c50*/  SEL R0, R3, R8, !P2 ;  /* 0x0000000803007207 */ /* 0x000fe40005000000 */
[----:B------:R-:W-:Y:S02]  /*0c60*/  SEL R8, R8, R3, !P2 ;  /* 0x0000000308087207 */ /* 0x000fe40005000000 */
[----:B------:R-:W-:Y:S01]  /*0c70*/  R2UR UR5, R0 ;  /* 0x00000000000572ca */ /* 0x000fe200000e0000 */
[----:B------:R-:W-:Y:S01]  /*0c80*/  IMAD.U32 R0, RZ, RZ, UR6 ;  /* 0x00000006ff007e24 */ /* 0x000fe2000f8e00ff */
[----:B------:R-:W-:-:S04]  /*0c90*/  R2UR UR4, R8 ;  /* 0x00000000080472ca */ /* 0x000fc800000e0000 */
[----:B------:R1:W-:Y:S07]  /*0ca0*/  STL [R1+0x260], R0 ;  /* 0x0002600001007387 */ /* 0x0003ee0000100800 */
[----:B------:R-:W-:Y:S02]  /*0cb0*/  IMAD.U32 R17, RZ, RZ, UR5 ;  /* 0x00000005ff117e24 */ /* 0x000fe4000f8e00ff */
[----:B------:R-:W-:-:S07]  /*0cc0*/  IMAD.U32 R18, RZ, RZ, UR4 ;  /* 0x00000004ff127e24 */ /* 0x000fce000f8e00ff */
.L_x_4:
[----:B------:R-:W-:-:S08]  /*0cd0*/  NOP ;  /* 0x0000000000007918 */ /* 0x000fd00000000000 */
[----:B------:R-:W2:Y:S02]  /*0ce0*/  USETMAXREG.TRY_ALLOC.CTAPOOL UP0, 0xf0 ;  /* 0x000000f0000079c8 */ /* 0x000ea40008000600 */
[----:B--2---:R-:W-:-:S13]  /*0cf0*/  PLOP3.LUT P0, PT, PT, PT, UP0, 0x80, 0x0 ;  /* 0x000000000000781c */ /* 0x004fda0003f0f008 */
[----:B------:R-:W-:Y:S05]  /*0d00*/  @!P0 BRA `(.L_x_4) ;  /* 0xfffffffc00f08947 */ /* 0x000fea000383ffff */
[----:B------:R-:W-:Y:S01]  /*0d10*/  ULDC.64 UR4, c[0x0][0x598] ;  /* 0x0001660000047ab9 */ /* 0x000fe20000000a00 */
[----:B------:R-:W-:Y:S01]  /*0d20*/  ULDC.64 UR36, c[0x0][0x208] ;  /* 0x0000820000247ab9 */ /* 0x000fe20000000a00 */
[----:B------:R-:W-:-:S04]  /*0d30*/  ISETP.NE.U32.AND P0, PT, RZ, UR4, PT ;  /* 0x00000004ff007c0c */ /* 0x000fc8000bf05070 */
[----:B------:R-:W-:-:S13]  /*0d40*/  ISETP.NE.AND.EX P0, PT, RZ, UR5, PT, P0 ;  /* 0x00000005ff007c0c */ /* 0x000fda000bf05300 */
[----:B------:R-:W-:Y:S05]  /*0d50*/  @!P0 BRA `(.L_x_7) ;  /* 0x00000000001c8947 */ /* 0x000fea0003800000 */
[----:B0-----:R-:W0:Y:S02]  /*0d60*/  LDC.64 R2, c[0x0][0x598] ;  /* 0x00016600ff027b82 */ /* 0x001e240000000a00 */
[----:B0-----:R-:W2:Y:S02]  /*0d70*/  LDG.E.64 R2, desc[UR36][R2.64] ;  /* 0x0000002402027981 */ /* 0x001ea4000c1e1b00 */
[----:B--2---:R-:W-:-:S04]  /*0d80*/  ISETP.NE.U32.AND P0, PT, R2, RZ, PT ;  /* 0x000000ff0200720c */ /* 0x004fc80003f05070 */
[----:B------:R-:W-:-:S13]  /*0d90*/  ISETP.NE.AND.EX P0, PT, R3, RZ, PT, P0 ;  /* 0x000000ff0300720c */ /* 0x000fda0003f05300 */
[----:B------:R-:W-:Y:S05]  /*0da0*/  @!P0 BRA `(.L_x_7) ;  /* 0x0000000000088947 */ /* 0x000fea0003800000 */
[----:B------:R0:W5:Y:S01]  /*0db0*/  LD.E R2, desc[UR36][R2.64] ;  /* 0x0000002402027980 */ /* 0x000162000c101900 */
[----:B------:R-:W-:Y:S05]  /*0dc0*/  BRA `(.L_x_8) ;  /* 0x0000000000247947 */ /* 0x000fea0003800000 */
.L_x_7:
[----:B------:R-:W-:Y:S02]  /*0dd0*/  ULDC.64 UR4, c[0x0][0x588] ;  /* 0x0001620000047ab9 */ /* 0x000fe40000000a00 */
[----:B------:R-:W-:-:S04]  /*0de0*/  ISETP.NE.U32.AND P0, PT, RZ, UR4, PT ;  /* 0x00000004ff007c0c */ /* 0x000fc8000bf05070 */
[----:B------:R-:W-:-:S13]  /*0df0*/  ISETP.NE.AND.EX P0, PT, RZ, UR5, PT, P0 ;  /* 0x00000005ff007c0c */ /* 0x000fda000bf05300 */
[----:B------:R-:W-:Y:S05]  /*0e00*/  @!P0 BRA `(.L_x_9) ;  /* 0x00000000000c8947 */ /* 0x000fea0003800000 */
[----:B0-----:R-:W0:Y:S02]  /*0e10*/  LDC.64 R2, c[0x0][0x588] ;  /* 0x00016200ff027b82 */ /* 0x001e240000000a00 */
[----:B0-----:R2:W5:Y:S01]  /*0e20*/  LDG.E R2, desc[UR36][R2.64] ;  /* 0x0000002402027981 */ /* 0x001562000c1e1900 */
[----:B------:R-:W-:Y:S05]  /*0e30*/  BRA `(.L_x_8) ;  /* 0x0000000000087947 */ /* 0x000fea0003800000 */
.L_x_9:
[----:B------:R-:W-:Y:S02]  /*0e40*/  ULDC UR4, c[0x0][0x580] ;  /* 0x0001600000047ab9 */ /* 0x000fe40000000800 */
[----:B0-----:R-:W-:-:S07]  /*0e50*/  IMAD.U32 R2, RZ, RZ, UR4 ;  /* 0x00000004ff027e24 */ /* 0x001fce000f8e00ff */
.L_x_8:
[----:B------:R-:W-:Y:S02]  /*0e60*/  ULDC.64 UR4, c[0x0][0x5a0] ;  /* 0x0001680000047ab9 */ /* 0x000fe40000000a00 */
[----:B------:R-:W-:-:S04]  /*0e70*/  ISETP.NE.U32.AND P0, PT, RZ, UR4, PT ;  /* 0x00000004ff007c0c */ /* 0x000fc8000bf05070 */
[----:B------:R-:W-:-:S13]  /*0e80*/  ISETP.NE.AND.EX P0, PT, RZ, UR5, PT, P0 ;  /* 0x00000005ff007c0c */ /* 0x000fda000bf05300 */
[----:B------:R-:W-:Y:S05]  /*0e90*/  @!P0 BRA `(.L_x_10) ;  /* 0x00000000001c8947 */ /* 0x000fea0003800000 */
[----:B------:R-:W3:Y:S02]  /*0ea0*/  LDC.64 R4, c[0x0][0x5a0] ;  /* 0x00016800ff047b82 */ /* 0x000ee40000000a00 */
[----:B---3--:R-:W3:Y:S02]  /*0eb0*/  LDG.E.64 R4, desc[UR36][R4.64] ;  /* 0x0000002404047981 */ /* 0x008ee4000c1e1b00 */
[----:B---3--:R-:W-:-:S04]  /*0ec0*/  ISETP.NE.U32.AND P0, PT, R4, RZ, PT ;  /* 0x000000ff0400720c */ /* 0x008fc80003f05070 */
[----:B------:R-:W-:-:S13]  /*0ed0*/  ISETP.NE.AND.EX P0, PT, R5, RZ, PT, P0 ;  /* 0x000000ff0500720c */ /* 0x000fda0003f05300 */
[----:B------:R-:W-:Y:S05]  /*0ee0*/  @!P0 BRA `(.L_x_10) ;  /* 0x0000000000088947 */ /* 0x000fea0003800000 */
[----:B------:R3:W5:Y:S01]  /*0ef0*/  LD.E R16, desc[UR36][R4.64] ;  /* 0x0000002404107980 */ /* 0x000762000c101900 */
[----:B------:R-:W-:Y:S05]  /*0f00*/  BRA `(.L_x_11) ;  /* 0x0000000000247947 */ /* 0x000fea0003800000 */
.L_x_10:
[----:B------:R-:W-:Y:S02]  /*0f10*/  ULDC.64 UR4, c[0x0][0x590] ;  /* 0x0001640000047ab9 */ /* 0x000fe40000000a00 */
[----:B------:R-:W-:-:S04]  /*0f20*/  ISETP.NE.U32.AND P0, PT, RZ, UR4, PT ;  /* 0x00000004ff007c0c */ /* 0x000fc8000bf05070 */
[----:B------:R-:W-:-:S13]  /*0f30*/  ISETP.NE.AND.EX P0, PT, RZ, UR5, PT, P0 ;  /* 0x00000005ff007c0c */ /* 0x000fda000bf05300 */
[----:B------:R-:W-:Y:S05]  /*0f40*/  @!P0 BRA `(.L_x_12) ;  /* 0x00000000000c8947 */ /* 0x000fea0003800000 */
[----:B------:R-:W3:Y:S02]  /*0f50*/  LDC.64 R4, c[0x0][0x590] ;  /* 0x00016400ff047b82 */ /* 0x000ee40000000a00 */
[----:B---3--:R4:W5:Y:S01]  /*0f60*/  LDG.E R16, desc[UR36][R4.64] ;  /* 0x0000002404107981 */ /* 0x008962000c1e1900 */
[----:B------:R-:W-:Y:S05]  /*0f70*/  BRA `(.L_x_11) ;  /* 0x0000000000087947 */ /* 0x000fea0003800000 */
.L_x_12:
[----:B------:R-:W-:Y:S02]  /*0f80*/  ULDC UR4, c[0x0][0x584] ;  /* 0x0001610000047ab9 */ /* 0x000fe40000000800 */
[----:B------:R-:W-:-:S07]  /*0f90*/  IMAD.U32 R16, RZ, RZ, UR4 ;  /* 0x00000004ff107e24 */ /* 0x000fce000f8e00ff */
.L_x_11:
[----:B------:R-:W-:-:S13]  /*0fa0*/  LOP3.LUT P0, RZ, R6, 0xff, RZ, 0xc0, !PT ;  /* 0x000000ff06ff7812 */ /* 0x000fda000780c0ff */
[----:B------:R-:W-:Y:S05]  /*0fb0*/  @!P0 EXIT ;  /* 0x000000000000894d */ /* 0x000fea0003800000 */
[----:B------:R-:W-:Y:S01]  /*0fc0*/  ULDC UR4, c[0x0][0x28c] ;  /* 0x0000a30000047ab9 */ /* 0x000fe20000000800 */
[----:B------:R-:W-:Y:S01]  /*0fd0*/  UMOV UR61, URZ ;  /* 0x0000003f003d7c82 */ /* 0x000fe20008000000 */
[----:B------:R-:W-:-:S04]  /*0fe0*/  UIADD3 UR4, UR4, 0x3f, URZ ;  /* 0x0000003f04047890 */ /* 0x000fc8000fffe03f */
[----:B------:R-:W-:-:S04]  /*0ff0*/  USHF.R.S32.HI UR5, URZ, 0x1f, UR4 ;  /* 0x0000001f3f057899 */ /* 0x000fc80008011404 */
[----:B------:R-:W-:-:S03]  /*1000*/  ULEA.HI UR5, UR5, UR4, URZ, 0x6 ;  /* 0x0000000405057291 */ /* 0x000fc6000f8f303f */
[----:B------:R-:W-:Y:S01]  /*1010*/  UMOV UR4, URZ ;  /* 0x0000003f00047c82 */ /* 0x000fe20008000000 */
[----:B------:R-:W-:Y:S01]  /*1020*/  USHF.R.S32.HI UR5, URZ, 0x6, UR5 ;  /* 0x000000063f057899 */ /* 0x000fe20008011405 */
[----:B-1----:R-:W-:-:S05]  /*1030*/  IMAD.U32 R0, RZ, RZ, UR4 ;  /* 0x00000004ff007e24 */ /* 0x002fca000f8e00ff */
[----:B0-2---:R-:W-:Y:S01]  /*1040*/  MOV R3, UR5 ;  /* 0x0000000500037c02 */ /* 0x005fe20008000f00 */
[----:B------:R0:W-:Y:S04]  /*1050*/  STL [R1+0x288], R0 ;  /* 0x0002880001007387 */ /* 0x0001e80000100800 */
[----:B------:R0:W-:Y:S02]  /*1060*/  STL [R1+0x28c], R3 ;  /* 0x00028c0301007387 */ /* 0x0001e40000100800 */
.L_x_722:
[----:B0-----:R-:W0:Y:S01]  /*1070*/  S2R R0, SR_TID.X ;  /* 0x0000000000007919 */ /* 0x001e220000002100 */
[----:B-1----:R-:W1:Y:S01]  /*1080*/  S2UR UR6, SR_CgaCtaId ;  /* 0x00000000000679c3 */ /* 0x002e620000008800 */
[----:B------:R-:W-:Y:S02]  /*1090*/  UMOV UR60, 0x400 ;  /* 0x00000400003c7882 */ /* 0x000fe40000000000 */
[----:B-1----:R-:W-:Y:S01]  /*10a0*/  ULEA UR60, UR6, UR60, 0x18 ;  /* 0x0000003c063c7291 */ /* 0x002fe2000f8ec03f */
[----:B0-----:R-:W-:-:S04]  /*10b0*/  LOP3.LUT R0, R0, 0x80, RZ, 0xc0, !PT ;  /* 0x0000008000007812 */ /* 0x001fc800078ec0ff */
[----:B------:R-:W-:-:S06]  /*10c0*/  SHF.R.U32.HI R0, RZ, 0x7, R0 ;  /* 0x00000007ff007819 */ /* 0x000fcc0000011600 */
[----:B------:R-:W0:Y:S02]  /*10d0*/  SHFL.IDX PT, R0, R0, RZ, 0x1f ;  /* 0x00001fff00007589 */ /* 0x000e2400000e0000 */
[----:B0-----:R-:W-:-:S13]  /*10e0*/  R2UR UR4, R0 ;  /* 0x00000000000472ca */ /* 0x001fda00000e0000 */
[----:B------:R-:W-:-:S04]  /*10f0*/  ULEA.HI UR5, UR4, UR4, URZ, 0x1 ;  /* 0x0000000404057291 */ /* 0x000fc8000f8f083f */
[----:B------:R-:W-:-:S04]  /*1100*/  ULOP3.LUT UR5, UR5, 0x7fffe, URZ, 0xc0, !UPT ;  /* 0x0007fffe05057892 */ /* 0x000fc8000f8ec03f */
[----:B------:R-:W-:-:S03]  /*1110*/  UIADD3 UR5, UR4, -UR5, URZ ;  /* 0x8000000504057290 */ /* 0x000fc6000fffe03f */
[----:B------:R-:W-:Y:S01]  /*1120*/  ULDC UR4, c[0x0][0x28c] ;  /* 0x0000a30000047ab9 */ /* 0x000fe20000000800 */
[----:B------:R-:W-:Y:S01]  /*1130*/  ULEA UR5, UR5, UR60, 0xd ;  /* 0x0000003c05057291 */ /* 0x000fe2000f8e683f */
[----:B------:R-:W-:-:S03]  /*1140*/  ISETP.LT.AND P0, PT, RZ, UR4, PT ;  /* 0x00000004ff007c0c */ /* 0x000fc6000bf01270 */
[----:B------:R-:W-:-:S04]  /*1150*/  UIADD3 UR5, UR5, 0x100, URZ ;  /* 0x0000010005057890 */ /* 0x000fc8000fffe03f */
[----:B------:R-:W-:-:S04]  /*1160*/  USHF.R.U32.HI UR5, URZ, 0x4, UR5 ;  /* 0x000000043f057899 */ /* 0x000fc80008011605 */
[----:B------:R-:W-:Y:S02]  /*1170*/  ULOP3.LUT UR38, UR5, 0x3fff, URZ, 0xc0, !UPT ;  /* 0x00003fff05267892 */ /* 0x000fe4000f8ec03f */
[----:B--234-:R-:W-:Y:S10]  /*1180*/  @P0 BRA `(.L_x_13) ;  /* 0x0000000000400947 */ /* 0x01cff40003800000 */
[----:B------:R-:W-:Y:S01]  /*1190*/  MOV R0, 0x0 ;  /* 0x0000000000007802 */ /* 0x000fe20000000f00 */
[----:B------:R-:W-:Y:S01]  /*11a0*/  ULDC.64 UR4, c[0x4][0x68] ;  /* 0x01001a0000047ab9 */ /* 0x000fe20000000a00 */
[----:B------:R-:W-:Y:S01]  /*11b0*/  ULDC.64 UR6, c[0x4][0x8] ;  /* 0x0100020000067ab9 */ /* 0x000fe20000000a00 */
[----:B---34-:R-:W-:Y:S01]  /*11c0*/  IMAD.U32 R4, RZ, RZ, UR4 ;  /* 0x00000004ff047e24 */ /* 0x018fe2000f8e00ff */
[----:B------:R0:W1:Y:S01]  /*11d0*/  LDC.64 R14, c[0x4][R0] ;  /* 0x01000000000e7b82 */ /* 0x0000620000000a00 */
[----:B------:R-:W-:Y:S01]  /*11e0*/  IMAD.U32 R5, RZ, RZ, UR5 ;  /* 0x00000005ff057e24 */ /* 0x000fe2000f8e00ff */
[----:B------:R-:W-:Y:S01]  /*11f0*/  ULDC.64 UR4, c[0x4][0x70] ;  /* 0x01001c0000047ab9 */ /* 0x000fe20000000a00 */
[----:B------:R-:W-:Y:S01]  /*1200*/  IMAD.U32 R10, RZ, RZ, UR6 ;  /* 0x00000006ff0a7e24 */ /* 0x000fe2000f8e00ff */
[----:B------:R-:W-:Y:S01]  /*1210*/  MOV R7, UR5 ;  /* 0x0000000500077c02 */ /* 0x000fe20008000f00 */
[----:B------:R-:W-:Y:S01]  /*1220*/  IMAD.U32 R6, RZ, RZ, UR4 ;  /* 0x00000004ff067e24 */ /* 0x000fe2000f8e00ff */
[----:B------:R-:W-:Y:S01]  /*1230*/  MOV R13, RZ ;  /* 0x000000ff000d7202 */ /* 0x000fe20000000f00 */
[----:B------:R-:W-:-:S02]  /*1240*/  IMAD.U32 R11, RZ, RZ, UR7 ;  /* 0x00000007ff0b7e24 */ /* 0x000fc4000f8e00ff */
[----:B------:R-:W-:Y:S02]  /*1250*/  IMAD.MOV.U32 R8, RZ, RZ, 0x1e1 ;  /* 0x000001e1ff087424 */ /* 0x000fe400078e00ff */
[----:B0-----:R-:W-:-:S07]  /*1260*/  IMAD.MOV.U32 R12, RZ, RZ, 0x1 ;  /* 0x00000001ff0c7424 */ /* 0x001fce00078e00ff */
[----:B------:R-:W-:-:S07]  /*1270*/  LEPC R20, `(.L_x_13) ;  /* 0x000000001014794e */ /* 0x000fce0000000000 */
[----:B-1---5:R-:W-:Y:S05]  /*1280*/  CALL.ABS.NOINC R14 ;  /* 0x000000000e007343 */ /* 0x022fea0003c00000 */
.L_x_13:
[----:B------:R-:W2:Y:S02]  /*1290*/  LDL R19, [R1+0x25c] ;  /* 0x00025c0001137983 */ /* 0x000ea40000100800 */
[----:B--2---:R-:W-:-:S13]  /*12a0*/  R2UR UR4, R19 ;  /* 0x00000000130472ca */ /* 0x004fda00000e0000 */
[----:B------:R-:W-:-:S06]  /*12b0*/  ULOP3.LUT UR4, UR4, 0x1, URZ, 0xfc, !UPT ;  /* 0x0000000104047892 */ /* 0x000fcc000f8efc3f */
[----:B------:R-:W-:-:S05]  /*12c0*/  IMAD.U32 R0, RZ, RZ, UR4 ;  /* 0x00000004ff007e24 */ /* 0x000fca000f8e00ff */
[----:B------:R-:W-:-:S13]  /*12d0*/  ISETP.NE.AND P0, PT, R0, 0x3, PT ;  /* 0x000000030000780c */ /* 0x000fda0003f05270 */
[----:B------:R-:W-:Y:S05]  /*12e0*/  @!P0 BRA `(.L_x_14) ;  /* 0x0000000000048947 */ /* 0x000fea0003800000 */
[----:B------:R-:W-:Y:S01]  /*12f0*/  BPT.TRAP 0x1 ;  /* 0x000000040000795c */ /* 0x000fe20000300000 */
.L_x_14:
[----:B------:R-:W2:Y:S01]  /*1300*/  LDL R0, [R1+0x288] ;  /* 0x0002880001007983 */ /* 0x000ea20000100800 */
[----:B------:R-:W-:-:S05]  /*1310*/  IMAD.U32 R3, RZ, RZ, UR61 ;  /* 0x0000003dff037e24 */ /* 0x000fca000f8e00ff */
[----:B------:R-:W-:Y:S02]  /*1320*/  LEA R3, R3, UR60, 0x3 ;  /* 0x0000003c03037c11 */ /* 0x000fe4000f8e18ff */
[----:B--2---:R-:W-:-:S13]  /*1330*/  R2UR UR4, R0 ;  /* 0x00000000000472ca */ /* 0x004fda00000e0000 */
[----:B------:R-:W-:-:S05]  /*1340*/  IMAD.U32 R0, RZ, RZ, UR4 ;  /* 0x00000004ff007e24 */ /* 0x000fca000f8e00ff */
[----:B------:R-:W-:-:S04]  /*1350*/  SHF.L.U32 R0, R0, 0x1f, RZ ;  /* 0x0000001f00007819 */ /* 0x000fc800000006ff */
[----:B------:R0:W1:Y:S01]  /*1360*/  SYNCS.PHASECHK.TRANS64.TRYWAIT P1, [R3+URZ], R0 ;  /* 0x00000000030075a7 */ /* 0x000062000802017f */
[----:B------:R-:W-:Y:S05]  /*1370*/  @!P0 BRA `(.L_x_15) ;  /* 0x0000000000048947 */ /* 0x000fea0003800000 */
[----:B------:R-:W-:Y:S01]  /*1380*/  BPT.TRAP 0x1 ;  /* 0x000000040000795c */ /* 0x000fe20000300000 */
.L_x_15:
[----:B-1----:R-:W-:Y:S05]  /*1390*/  @P1 BRA `(.L_x_16) ;  /* 0x0000000000081947 */ /* 0x002fea0003800000 */
[----:B------:R-:W1:Y:S02]  /*13a0*/  SYNCS.PHASECHK.TRANS64.TRYWAIT P1, [R3+URZ], R0 ;  /* 0x00000000030075a7 */ /* 0x000e64000802017f */
[----:B-1----:R-:W-:Y:S05]  /*13b0*/  @!P1 BRA `(.L_x_17) ;  /* 0x00000300002c9947 */ /* 0x002fea0003800000 */
.L_x_16:
[----:B---34-:R-:W2:Y:S02]  /*13c0*/  LDL R4, [R1+0x28c] ;  /* 0x00028c0001047983 */ /* 0x018ea40000100800 */
[----:B--2---:R-:W-:-:S13]  /*13d0*/  R2UR UR5, R4 ;  /* 0x00000000040572ca */ /* 0x004fda00000e0000 */
[----:B------:R-:W-:-:S04]  /*13e0*/  UISETP.LT.AND UP0, UPT, UR5, 0x1, UPT ;  /* 0x000000010500788c */ /* 0x000fc8000bf01270 */
[----:B------:R-:W-:-:S06]  /*13f0*/  USEL UR4, UR5, 0x1, UP0 ;  /* 0x0000000105047887 */ /* 0x000fcc0008000000 */
[----:B------:R-:W-:-:S05]  /*1400*/  IMAD.U32 R5, RZ, RZ, UR4 ;  /* 0x00000004ff057e24 */ /* 0x000fca000f8e00ff */
[----:B------:R-:W-:Y:S01]  /*1410*/  IADD3 R5, -R5, UR5, RZ ;  /* 0x0000000505057c10 */ /* 0x000fe2000fffe1ff */
[----:B------:R-:W-:Y:S05]  /*1420*/  WARPSYNC.ALL ;  /* 0x0000000000007948 */ /* 0x000fea0003800000 */
[----:B------:R-:W-:Y:S01]  /*1430*/  ISETP.GE.AND P1, PT, R5, 0x1, PT ;  /* 0x000000010500780c */ /* 0x000fe20003f26270 */
[----:B------:R-:W-:Y:S01]  /*1440*/  UIADD3 UR4, UR60, 0x20100, URZ ;  /* 0x000201003c047890 */ /* 0x000fe2000fffe03f */
[----:B------:R-:W-:Y:S01]  /*1450*/  WARPGROUP.ARRIVE ;  /* 0x00000000000079c5 */ /* 0x000fe20000000000 */
[----:B------:R-:W-:Y:S01]  /*1460*/  ULOP3.LUT UR5, UR38, 0x10000, URZ, 0xfc, !UPT ;  /* 0x0001000026057892 */ /* 0x000fe2000f8efc3f */
[----:B------:R-:W-:Y:S01]  /*1470*/  STL [R1+0x320], R18 ;  /* 0x0003201201007387 */ /* 0x000fe20000100800 */
[----:B------:R-:W-:Y:S01]  /*1480*/  USHF.R.U32.HI UR4, URZ, 0x4, UR4 ;  /* 0x000000043f047899 */ /* 0x000fe20008011604 */
[----:B------:R-:W-:Y:S01]  /*1490*/  MOV R10, UR37 ;  /* 0x00000025000a7c02 */ /* 0x000fe20008000f00 */
[----:B------:R-:W-:Y:S01]  /*14a0*/  UMOV UR33, 0x40000040 ;  /* 0x4000004000217882 */ /* 0x000fe20000000000 */
[----:B------:R-:W-:Y:S01]  /*14b0*/  UMOV UR35, 0x40000040 ;  /* 0x4000004000237882 */ /* 0x000fe20000000000 */
[----:B------:R-:W-:Y:S01]  /*14c0*/  ULOP3.LUT UR4, UR4, 0x3fff, URZ, 0xc0, !UPT ;  /* 0x00003fff04047892 */ /* 0x000fe2000f8ec03f */
[----:B01----:R-:W-:Y:S01]  /*14d0*/  MOV R3, UR5 ;  /* 0x0000000500037c02 */ /* 0x003fe20008000f00 */
[----:B------:R-:W-:Y:S01]  /*14e0*/  ULEA UR5, UR61, UR5, 0xc ;  /* 0x000000053d057291 */ /* 0x000fe2000f8e603f */
[----:B------:R-:W-:Y:S01]  /*14f0*/  STL [R1+0x31c], R17 ;  /* 0x00031c1101007387 */ /* 0x000fe20000100800 */
[----:B------:R-:W-:Y:S01]  /*1500*/  ULOP3.LUT UR6, UR4, 0x10000, URZ, 0xfc, !UPT ;  /* 0x0001000004067892 */ /* 0x000fe2000f8efc3f */
[----:B------:R-:W-:Y:S01]  /*1510*/  MOV R9, UR36 ;  /* 0x0000002400097c02 */ /* 0x000fe20008000f00 */
[----:B------:R-:W-:Y:S01]  /*1520*/  UMOV UR41, UR33 ;  /* 0x0000002100297c82 */ /* 0x000fe20008000000 */
[----:B------:R-:W-:Y:S01]  /*1530*/  UMOV UR43, 0x40000040 ;  /* 0x40000040002b7882 */ /* 0x000fe20000000000 */
[----:B------:R-:W-:Y:S01]  /*1540*/  UIMAD UR4, UR61, 0x580, UR6 ;  /* 0x000005803d0478a4 */ /* 0x000fe2000f8e0206 */
[----:B-----5:R0:W-:Y:S01]  /*1550*/  STL [R1+0x318], R16 ;  /* 0x0003181001007387 */ /* 0x0201e20000100800 */
[----:B------:R-:W-:Y:S01]  /*1560*/  UMOV UR32, UR5 ;  /* 0x0000000500207c82 */ /* 0x000fe20008000000 */
[----:B------:R-:W-:Y:S01]  /*1570*/  UMOV UR9, UR33 ;  /* 0x0000002100097c82 */ /* 0x000fe20008000000 */
[----:B------:R-:W-:Y:S01]  /*1580*/  UIADD3 UR42, UR4, 0x80, URZ ;  /* 0x00000080042a7890 */ /* 0x000fe2000fffe03f */
[----:B------:R-:W-:Y:S01]  /*1590*/  IMAD.U32 R4, RZ, RZ, UR6 ;  /* 0x00000006ff047e24 */ /* 0x000fe2000f8e00ff */
[----:B------:R-:W-:Y:S01]  /*15a0*/  UMOV UR40, UR32 ;  /* 0x0000002000287c82 */ /* 0x000fe20008000000 */
[----:B------:R-:W-:Y:S01]  /*15b0*/  UMOV UR34, UR4 ;  /* 0x0000000400227c82 */ /* 0x000fe20008000000 */
[----:B------:R-:W-:Y:S01]  /*15c0*/  UIADD3 UR10, UR4, 0x100, URZ ;  /* 0x00000100040a7890 */ /* 0x000fe2000fffe03f */
[----:B------:R-:W-:Y:S01]  /*15d0*/  HGMMA.64x16x16.F32 R20, gdesc[UR32], RZ, !UPT, gsb0 ;  /* 0x00200000201479f0 */ /* 0x000fe2000c0008ff */
[----:B------:R-:W-:Y:S01]  /*15e0*/  UMOV UR8, UR32 ;  /* 0x0000002000087c82 */ /* 0x000fe20008000000 */
[----:B------:R-:W-:Y:S01]  /*15f0*/  UMOV UR11, 0x40000040 ;  /* 0x40000040000b7882 */ /* 0x000fe20000000000 */
[----:B------:R-:W-:Y:S01]  /*1600*/  UIADD3 UR18, UR4, 0x180, URZ ;  /* 0x0000018004127890 */ /* 0x000fe2000fffe03f */
[----:B------:R-:W-:Y:S01]  /*1610*/  STL [R1+0x314], R5 ;  /* 0x0003140501007387 */ /* 0x000fe20000100800 */
[----:B------:R-:W-:Y:S01]  /*1620*/  UMOV UR16, UR32 ;  /* 0x0000002000107c82 */ /* 0x000fe20008000000 */
[----:B------:R-:W-:Y:S01]  /*1630*/  UMOV UR17, UR33 ;  /* 0x0000002100117c82 */ /* 0x000fe20008000000 */
[----:B------:R-:W-:Y:S01]  /*1640*/  UMOV UR19, 0x40000040 ;  /* 0x4000004000137882 */ /* 0x000fe20000000000 */
[----:B------:R-:W-:Y:S01]  /*1650*/  STL [R1+0x310], R2 ;  /* 0x0003100201007387 */ /* 0x000fe20000100800 */
[----:B------:R-:W-:Y:S01]  /*1660*/  UIADD3 UR46, UR4, 0x200, URZ ;  /* 0x00000200042e7890 */ /* 0x000fe2000fffe03f */
[----:B------:R-:W-:Y:S01]  /*1670*/  MOV R6, UR5 ;  /* 0x0000000500067c02 */ /* 0x000fe20008000f00 */
[----:B------:R-:W-:Y:S01]  /*1680*/  UMOV UR44, UR32 ;  /* 0x00000020002c7c82 */ /* 0x000fe20008000000 */
[----:B------:R-:W-:Y:S01]  /*1690*/  STL [R1+0x324], R3 ;  /* 0x0003240301007387 */ /* 0x000fe20000100800 */
[----:B------:R-:W-:Y:S01]  /*16a0*/  UMOV UR45, UR33 ;  /* 0x00000021002d7c82 */ /* 0x000fe20008000000 */
[----:B------:R-:W-:Y:S01]  /*16b0*/  UMOV UR47, 0x40000040 ;  /* 0x40000040002f7882 */ /* 0x000fe20000000000 */
[----:B------:R-:W-:Y:S01]  /*16c0*/  UIADD3 UR30, UR4, 0x280, URZ ;  /* 0x00000280041e7890 */ /* 0x000fe2000fffe03f */
[----:B------:R-:W-:Y:S01]  /*16d0*/  STL [R1+0x328], R4 ;  /* 0x0003280401007387 */ /* 0x000fe20000100800 */
[----:B------:R-:W-:Y:S01]  /*16e0*/  UMOV UR28, UR32 ;  /* 0x00000020001c7c82 */ /* 0x000fe20008000000 */
[----:B------:R-:W-:Y:S01]  /*16f0*/  UMOV UR29, UR33 ;  /* 0x00000021001d7c82 */ /* 0x000fe20008000000 */
[----:B------:R-:W-:Y:S01]  /*1700*/  UMOV UR31, 0x40000040 ;  /* 0x40000040001f7882 */ /* 0x000fe20000000000 */
[----:B------:R-:W-:-:S02]  /*1710*/  UIADD3 UR26, UR4, 0x300, URZ ;  /* 0x00000300041a7890 */ /* 0x000fc4000fffe03f */
[----:B------:R-:W-:Y:S01]  /*1720*/  MOV R0, UR4 ;  /* 0x0000000400007c02 */ /* 0x000fe20008000f00 */
[----:B------:R-:W-:Y:S01]  /*1730*/  UMOV UR24, UR32 ;  /* 0x0000002000187c82 */ /* 0x000fe20008000000 */
[----:B------:R-:W-:Y:S01]  /*1740*/  UMOV UR25, UR33 ;  /* 0x0000002100197c82 */ /* 0x000fe20008000000 */
[----:B------:R-:W-:Y:S01]  /*1750*/  UMOV UR27, 0x40000040 ;  /* 0x40000040001b7882 */ /* 0x000fe20000000000 */
[----:B------:R-:W-:Y:S01]  /*1760*/  UIADD3 UR14, UR4, 0x380, URZ ;  /* 0x00000380040e7890 */ /* 0x000fe2000fffe03f */
        /* <DEDUP_REMOVED lines=18> */
[----:B------:R-:W-:Y:S01]  /*1890*/  UMOV UR38, UR14 ;  /* 0x0000000e00267c82 */ /* 0x000fe20008000000 */
[----:B------:R-:W-:Y:S01]  /*18a0*/  UMOV UR39, UR15 ;  /* 0x0000000f00277c82 */ /* 0x000fe20008000000 */
[----:B------:R-:W-:-:S02]  /*18b0*/  WARPGROUP.DEPBAR.LE gsb0, 0x0 ;  /* 0x00008000000079c5 */ /* 0x000fc40000010000 */
[----:B------:R-:W-:Y:S01]  /*18c0*/  IMAD.MOV.U32 R14, RZ, RZ, R24 ;  /* 0x000000ffff0e7224 */ /* 0x000fe200078e0018 */
[----:B------:R-:W-:Y:S01]  /*18d0*/  MOV R15, R23 ;  /* 0x00000017000f7202 */ /* 0x000fe20000000f00 */
[----:B------:R-:W-:Y:S02]  /*18e0*/  IMAD.MOV.U32 R13, RZ, RZ, R25 ;  /* 0x000000ffff0d7224 */ /* 0x000fe400078e0019 */
[----:B------:R-:W-:Y:S02]  /*18f0*/  IMAD.MOV.U32 R12, RZ, RZ, R26 ;  /* 0x000000ffff0c7224 */ /* 0x000fe400078e001a */
[----:B------:R-:W-:Y:S02]  /*1900*/  IMAD.MOV.U32 R11, RZ, RZ, R27 ;  /* 0x000000ffff0b7224 */ /* 0x000fe400078e001b */
[----:B------:R-:W-:Y:S01]  /*1910*/  WARPGROUP.ARRIVE ;  /* 0x00000000000079c5 */ /* 0x000fe20000000000 */
[----:B------:R-:W-:Y:S02]  /*1920*/  IMAD.MOV.U32 R59, RZ, RZ, R21 ;  /* 0x000000ffff3b7224 */ /* 0x000fe400078e0015 */
[----:B------:R-:W-:-:S02]  /*1930*/  IMAD.MOV.U32 R58, RZ, RZ, R22 ;  /* 0x000000ffff3a7224 */ /* 0x000fc400078e0016 */
[----:B------:R-:W-:Y:S01]  /*1940*/  IMAD.MOV.U32 R57, RZ, RZ, R20 ;  /* 0x000000ffff397224 */ /* 0x000fe200078e0014 */
[----:B------:R-:W-:Y:S03]  /*1950*/  HGMMA.64x16x16.F32 R24, gdesc[UR40], RZ, !UPT, gsb0 ;  /* 0x00200000281879f0 */ /* 0x000fe6000c0008ff */
[----:B------:R-:W-:Y:S02]  /*1960*/  WARPGROUP.DEPBAR.LE gsb0, 0x0 ;  /* 0x00008000000079c5 */ /* 0x000fe40000010000 */
[----:B0-----:R-:W-:Y:S01]  /*1970*/  WARPGROUP.ARRIVE ;  /* 0x00000000000079c5 */ /* 0x001fe20000000000 */
[----:B------:R-:W-:Y:S04]  /*1980*/  STL.64 [R1+0x1a0], R24 ;  /* 0x0001a01801007387 */ /* 0x000fe80000100a00 */
[----:B------:R-:W-:Y:S01]  /*1990*/  STL.64 [R1+0x1a8], R26 ;  /* 0x0001a81a01007387 */ /* 0x000fe20000100a00 */
[----:B------:R-:W-:Y:S03]  /*19a0*/  HGMMA.64x16x16.F32 R16, gdesc[UR8], RZ, !UPT, gsb0 ;  /* 0x00200000081079f0 */ /* 0x000fe6000c0008ff */
[----:B------:R0:W-:Y:S04]  /*19b0*/  STL.64 [R1+0x1b0], R28 ;  /* 0x0001b01c01007387 */ /* 0x0001e80000100a00 */
[----:B------:R1:W-:Y:S01]  /*19c0*/  STL.64 [R1+0x1b8], R30 ;  /* 0x0001b81e01007387 */ /* 0x0003e20000100a00 */
[----:B------:R-:W-:-:S02]  /*19d0*/  WARPGROUP.DEPBAR.LE gsb0, 0x0 ;  /* 0x00008000000079c5 */ /* 0x000fc40000010000 */
[----:B------:R-:W-:Y:S01]  /*19e0*/  MOV R56, R17 ;  /* 0x0000001100387202 */ /* 0x000fe20000000f00 */
[----:B------:R-:W-:Y:S01]  /*19f0*/  IMAD.MOV.U32 R39, RZ, RZ, R18 ;  /* 0x000000ffff277224 */ /* 0x000fe200078e0012 */
[----:B------:R-:W-:Y:S01]  /*1a00*/  MOV R35, R22 ;  /* 0x0000001600237202 */ /* 0x000fe20000000f00 */
[----:B------:R-:W-:Y:S02]  /*1a10*/  IMAD.MOV.U32 R38, RZ, RZ, R19 ;  /* 0x000000ffff267224 */ /* 0x000fe400078e0013 */
[----:B------:R-:W-:Y:S02]  /*1a20*/  IMAD.MOV.U32 R37, RZ, RZ, R20 ;  /* 0x000000ffff257224 */ /* 0x000fe400078e0014 */
[----:B------:R-:W-:Y:S02]  /*1a30*/  IMAD.MOV.U32 R36, RZ, RZ, R21 ;  /* 0x000000ffff247224 */ /* 0x000fe400078e0015 */
[----:B------:R-:W-:Y:S02]  /*1a40*/  IMAD.MOV.U32 R34, RZ, RZ, R23 ;  /* 0x000000ffff227224 */ /* 0x000fe400078e0017 */
[----:B------:R-:W-:-:S02]  /*1a50*/  IMAD.MOV.U32 R33, RZ, RZ, R16 ;  /* 0x000000ffff217224 */ /* 0x000fc400078e0010 */
[----:B------:R-:W-:-:S06]  /*1a60*/  WARPGROUP.ARRIVE ;  /* 0x00000000000079c5 */ /* 0x000fcc0000000000 */
[----:B------:R-:W-:Y:S03]  /*1a70*/  HGMMA.64x16x16.F32 R16, gdesc[UR16], RZ, !UPT, gsb0 ;  /* 0x00200000101079f0 */ /* 0x000fe6000c0008ff */
[----:B------:R-:W-:Y:S02]  /*1a80*/  WARPGROUP.DEPBAR.LE gsb0, 0x0 ;  /* 0x00008000000079c5 */ /* 0x000fe40000010000 */
[----:B0-----:R-:W-:Y:S01]  /*1a90*/  IMAD.MOV.U32 R29, RZ, RZ, R18 ;  /* 0x000000ffff1d7224 */ /* 0x001fe200078e0012 */
[----:B------:R-:W-:Y:S01]  /*1aa0*/  MOV R27, R20 ;  /* 0x00000014001b7202 */ /* 0x000fe20000000f00 */
[----:B------:R-:W-:Y:S01]  /*1ab0*/  IMAD.MOV.U32 R28, RZ, RZ, R19 ;  /* 0x000000ffff1c7224 */ /* 0x000fe200078e0013 */
[----:B------:R-:W-:Y:S01]  /*1ac0*/  MOV R8, R16 ;  /* 0x0000001000087202 */ /* 0x000fe20000000f00 */
[----:B------:R-:W-:Y:S02]  /*1ad0*/  IMAD.MOV.U32 R26, RZ, RZ, R21 ;  /* 0x000000ffff1a7224 */ /* 0x000fe400078e0015 */
[----:B------:R-:W-:-:S02]  /*1ae0*/  IMAD.MOV.U32 R25, RZ, RZ, R22 ;  /* 0x000000ffff197224 */ /* 0x000fc400078e0016 */
[----:B------:R-:W-:Y:S02]  /*1af0*/  IMAD.MOV.U32 R24, RZ, RZ, R23 ;  /* 0x000000ffff187224 */ /* 0x000fe400078e0017 */
[----:B------:R-:W-:Y:S02]  /*1b00*/  IMAD.MOV.U32 R7, RZ, RZ, R17 ;  /* 0x000000ffff077224 */ /* 0x000fe400078e0011 */
[----:B------:R-:W-:-:S06]  /*1b10*/  WARPGROUP.ARRIVE ;  /* 0x00000000000079c5 */ /* 0x000fcc0000000000 */
[----:B------:R-:W-:Y:S03]  /*1b20*/  HGMMA.64x16x16.F32 R16, gdesc[UR44], RZ, !UPT, gsb0 ;  /* 0x002000002c1079f0 */ /* 0x000fe6000c0008ff */
[----:B------:R-:W-:Y:S02]  /*1b30*/  WARPGROUP.DEPBAR.LE gsb0, 0x0 ;  /* 0x00008000000079c5 */ /* 0x000fe40000010000 */
[----:B------:R-:W-:Y:S01]  /*1b40*/  WARPGROUP.ARRIVE ;  /* 0x00000000000079c5 */ /* 0x000fe20000000000 */
[----:B------:R-:W-:Y:S01]  /*1b50*/  STL [R1+0x2c], R19 ;  /* 0x00002c1301007387 */ /* 0x000fe20000100800 */
[----:B------:R-:W-:Y:S01]  /*1b60*/  IMAD.MOV.U32 R32, RZ, RZ, R16 ;  /* 0x000000ffff207224 */ /* 0x000fe200078e0010 */
[----:B-1----:R-:W-:Y:S01]  /*1b70*/  MOV R30, R18 ;  /* 0x00000012001e7202 */ /* 0x002fe20000000f00 */
[----:B------:R-:W-:Y:S01]  /*1b80*/  IMAD.MOV.U32 R31, RZ, RZ, R17 ;  /* 0x000000ffff1f7224 */ /* 0x000fe200078e0011 */
[----:B------:R-:W-:Y:S01]  /*1b90*/  STL.64 [R1+0x30], R20 ;  /* 0x0000301401007387 */ /* 0x000fe20000100a00 */
[----:B------:R-:W-:Y:S03]  /*1ba0*/  HGMMA.64x16x16.F32 R208, gdesc[UR28], RZ, !UPT, gsb0 ;  /* 0x002000001cd079f0 */ /* 0x000fe6000c0008ff */
[----:B------:R-:W-:Y:S01]  /*1bb0*/  STL.64 [R1+0x38], R22 ;  /* 0x0000381601007387 */ /* 0x000fe20000100a00 */
[----:B------:R-:W-:-:S02]  /*1bc0*/  WARPGROUP.DEPBAR.LE gsb0, 0x0 ;  /* 0x00008000000079c5 */ /* 0x000fc40000010000 */
[----:B------:R-:W-:Y:S01]  /*1bd0*/  WARPGROUP.ARRIVE ;  /* 0x00000000000079c5 */ /* 0x000fe20000000000 */
[----:B------:R0:W-:Y:S04]  /*1be0*/  STL.64 [R1+0x748], R214 ;  /* 0x000748d601007387 */ /* 0x0001e80000100a00 */
[----:B------:R1:W-:Y:S01]  /*1bf0*/  STL.64 [R1+0x740], R212 ;  /* 0x000740d401007387 */ /* 0x0003e20000100a00 */
[----:B------:R-:W-:Y:S03]  /*1c00*/  HGMMA.64x16x16.F32 R176, gdesc[UR24], RZ, !UPT, gsb0 ;  /* 0x0020000018b079f0 */ /* 0x000fe6000c0008ff */
[----:B------:R2:W-:Y:S04]  /*1c10*/  STL.64 [R1+0x738], R210 ;  /* 0x000738d201007387 */ /* 0x0005e80000100a00 */
[----:B------:R3:W-:Y:S01]  /*1c20*/  STL.64 [R1+0x730], R208 ;  /* 0x000730d001007387 */ /* 0x0007e20000100a00 */
[----:B0-----:R-:W-:-:S02]  /*1c30*/  IMAD.MOV.U32 R214, RZ, RZ, R31 ;  /* 0x000000ffffd67224 */ /* 0x001fc400078e001f */
[----:B------:R-:W-:Y:S01]  /*1c40*/  IMAD.MOV.U32 R215, RZ, RZ, R30 ;  /* 0x000000ffffd77224 */ /* 0x000fe200078e001e */
[----:B-1----:R-:W-:Y:S02]  /*1c50*/  MOV R213, R32 ;  /* 0x0000002000d57202 */ /* 0x002fe40000000f00 */
[----:B------:R-:W-:Y:S01]  /*1c60*/  MOV R212, R24 ;  /* 0x0000001800d47202 */ /* 0x000fe20000000f00 */
[----:B--2---:R-:W-:Y:S02]  /*1c70*/  IMAD.MOV.U32 R210, RZ, RZ, R26 ;  /* 0x000000ffffd27224 */ /* 0x004fe400078e001a */
[----:B------:R-:W-:Y:S01]  /*1c80*/  IMAD.MOV.U32 R211, RZ, RZ, R25 ;  /* 0x000000ffffd37224 */ /* 0x000fe200078e0019 */
[----:B---3--:R-:W-:Y:S01]  /*1c90*/  MOV R208, R28 ;  /* 0x0000001c00d07202 */ /* 0x008fe20000000f00 */
[----:B------:R-:W-:Y:S01]  /*1ca0*/  IMAD.MOV.U32 R209, RZ, RZ, R27 ;  /* 0x000000ffffd17224 */ /* 0x000fe200078e001b */
[----:B------:R-:W-:Y:S02]  /*1cb0*/  WARPGROUP.DEPBAR.LE gsb0, 0x0 ;  /* 0x00008000000079c5 */ /* 0x000fe40000010000 */
[----:B------:R-:W-:Y:S01]  /*1cc0*/  WARPGROUP.ARRIVE ;  /* 0x00000000000079c5 */ /* 0x000fe20000000000 */
[----:B------:R0:W-:Y:S04]  /*1cd0*/  STL.64 [R1+0x768], R182 ;  /* 0x000768b601007387 */ /* 0x0001e80000100a00 */
[----:B------:R1:W-:Y:S01]  /*1ce0*/  STL.64 [R1+0x760], R180 ;  /* 0x000760b401007387 */ /* 0x0003e20000100a00 */
[----:B------:R-:W-:Y:S03]  /*1cf0*/  HGMMA.64x16x16.F32 R144, gdesc[UR12], RZ, !UPT, gsb0 ;  /* 0x002000000c9079f0 */ /* 0x000fe6000c0008ff */
[----:B------:R2:W-:Y:S04]  /*1d00*/  STL.64 [R1+0x758], R178 ;  /* 0x000758b201007387 */ /* 0x0005e80000100a00 */
[----:B------:R3:W-:Y:S01]  /*1d10*/  STL.64 [R1+0x750], R176 ;  /* 0x000750b001007387 */ /* 0x0007e20000100a00 */
[----:B0-----:R-:W-:-:S02]  /*1d20*/  IMAD.MOV.U32 R183, RZ, RZ, R29 ;  /* 0x000000ffffb77224 */ /* 0x001fc400078e001d */
[----:B------:R-:W-:Y:S02]  /*1d30*/  IMAD.MOV.U32 R182, RZ, RZ, R7 ;  /* 0x000000ffffb67224 */ /* 0x000fe400078e0007 */
[----:B-1----:R-:W-:Y:S02]  /*1d40*/  IMAD.MOV.U32 R180, RZ, RZ, R34 ;  /* 0x000000ffffb47224 */ /* 0x002fe400078e0022 */
[----:B------:R-:W-:Y:S01]  /*1d50*/  IMAD.MOV.U32 R181, RZ, RZ, R8 ;  /* 0x000000ffffb57224 */ /* 0x000fe200078e0008 */
[----:B--2---:R-:W-:Y:S01]  /*1d60*/  MOV R178, R36 ;  /* 0x0000002400b27202 */ /* 0x004fe20000000f00 */
[----:B------:R-:W-:Y:S02]  /*1d70*/  IMAD.MOV.U32 R179, RZ, RZ, R35 ;  /* 0x000000ffffb37224 */ /* 0x000fe400078e0023 */
[----:B---3--:R-:W-:Y:S02]  /*1d80*/  IMAD.MOV.U32 R176, RZ, RZ, R38 ;  /* 0x000000ffffb07224 */ /* 0x008fe400078e0026 */
[----:B------:R-:W-:Y:S01]  /*1d90*/  IMAD.MOV.U32 R177, RZ, RZ, R37 ;  /* 0x000000ffffb17224 */ /* 0x000fe200078e0025 */
[----:B------:R-:W-:-:S02]  /*1da0*/  WARPGROUP.DEPBAR.LE gsb0, 0x0 ;  /* 0x00008000000079c5 */ /* 0x000fc40000010000 */
[----:B------:R-:W-:Y:S01]  /*1db0*/  WARPGROUP.ARRIVE ;  /* 0x00000000000079c5 */ /* 0x000fe20000000000 */
[----:B------:R0:W-:Y:S04]  /*1dc0*/  STL.64 [R1+0x788], R150 ;  /* 0x0007889601007387 */ /* 0x0001e80000100a00 */
[----:B------:R1:W-:Y:S01]  /*1dd0*/  STL.64 [R1+0x780], R148 ;  /* 0x0007809401007387 */ /* 0x0003e20000100a00 */
[----:B------:R-:W-:Y:S03]  /*1de0*/  HGMMA.64x16x16.F32 R112, gdesc[UR20], RZ, !UPT, gsb0 ;  /* 0x00200000147079f0 */ /* 0x000fe6000c0008ff */
[----:B------:R2:W-:Y:S04]  /*1df0*/  STL.64 [R1+0x778], R146 ;  /* 0x0007789201007387 */ /* 0x0005e80000100a00 */
[----:B------:R-:W-:Y:S01]  /*1e00*/  STL.64 [R1+0x770], R144 ;  /* 0x0007709001007387 */ /* 0x000fe20000100a00 */
[----:B0-----:R-:W-:Y:S01]  /*1e10*/  IMAD.MOV.U32 R151, RZ, RZ, R39 ;  /* 0x000000ffff977224 */ /* 0x001fe200078e0027 */
[----:B------:R-:W-:Y:S01]  /*1e20*/  MOV R150, R56 ;  /* 0x0000003800967202 */ /* 0x000fe20000000f00 */
[----:B-1----:R-:W-:-:S02]  /*1e30*/  IMAD.MOV.U32 R149, RZ, RZ, R33 ;  /* 0x000000ffff957224 */ /* 0x002fc400078e0021 */
[----:B------:R-:W-:Y:S02]  /*1e40*/  IMAD.MOV.U32 R148, RZ, RZ, R58 ;  /* 0x000000ffff947224 */ /* 0x000fe400078e003a */
[----:B--2---:R-:W-:Y:S01]  /*1e50*/  IMAD.MOV.U32 R147, RZ, RZ, R59 ;  /* 0x000000ffff937224 */ /* 0x004fe200078e003b */
[----:B------:R-:W-:Y:S02]  /*1e60*/  WARPGROUP.DEPBAR.LE gsb0, 0x0 ;  /* 0x00008000000079c5 */ /* 0x000fe40000010000 */
[----:B------:R-:W-:Y:S01]  /*1e70*/  WARPGROUP.ARRIVE ;  /* 0x00000000000079c5 */ /* 0x000fe20000000000 */
[----:B------:R-:W-:Y:S04]  /*1e80*/  STL [R1+0x72c], R118 ;  /* 0x00072c7601007387 */ /* 0x000fe80000100800 */
[----:B------:R-:W-:Y:S01]  /*1e90*/  STL [R1+0x728], R119 ;  /* 0x0007287701007387 */ /* 0x000fe20000100800 */
[----:B------:R-:W-:Y:S03]  /*1ea0*/  HGMMA.64x16x16.F32 R80, gdesc[UR56], RZ, !UPT, gsb0 ;  /* 0x00200000385079f0 */ /* 0x000fe6000c0008ff */
[----:B------:R-:W-:-:S02]  /*1eb0*/  WARPGROUP.DEPBAR.LE gsb0, 0x0 ;  /* 0x00008000000079c5 */ /* 0x000fc40000010000 */
[----:B------:R-:W-:Y:S01]  /*1ec0*/  WARPGROUP.ARRIVE ;  /* 0x00000000000079c5 */ /* 0x000fe20000000000 */
[----:B------:R-:W-:Y:S04]  /*1ed0*/  STL [R1+0x724], R81 ;  /* 0x0007245101007387 */ /* 0x000fe80000100800 */
[----:B------:R-:W-:Y:S01]  /*1ee0*/  STL [R1+0x720], R82 ;  /* 0x0007205201007387 */ /* 0x000fe20000100800 */
[----:B------:R-:W-:Y:S01]  /*1ef0*/  HGMMA.64x16x16.F32 R48, gdesc[UR48], RZ, !UPT, gsb0 ;  /* 0x00200000303079f0 */ /* 0x000fe2000c0008ff */
[----:B------:R-:W-:Y:S01]  /*1f00*/  UMOV UR48, UR6 ;  /* 0x0000000600307c82 */ /* 0x000fe20008000000 */
[----:B------:R-:W-:Y:S01]  /*1f10*/  UMOV UR49, 0x40000040 ;  /* 0x4000004000317882 */ /* 0x000fe20000000000 */
[----:B------:R-:W-:Y:S01]  /*1f20*/  UMOV UR52, UR48 ;  /* 0x0000003000347c82 */ /* 0x000fe20008000000 */
        /* <DEDUP_REMOVED lines=9> */
[----:B------:R-:W-:Y:S01]  /*1fc0*/  STL [R1+0x71c], R83 ;  /* 0x00071c5301007387 */ /* 0x000fe20000100800 */
        /* <DEDUP_REMOVED lines=13> */
[----:B------:R-:W-:-:S02]  /*20a0*/  UIADD3 UR6, UR5, 0x800, URZ ;  /* 0x0000080005067890 */ /* 0x000fc4000fffe03f */
[----:B------:R-:W-:Y:S01]  /*20b0*/  STL [R1+0x70c], R87 ;  /* 0x00070c5701007387 */ /* 0x000fe20000100800 */
[----:B------:R-:W-:Y:S02]  /*20c0*/  WARPGROUP.DEPBAR.LE gsb0, 0x0 ;  /* 0x00008000000079c5 */ /* 0x000fe40000010000 */
[----:B------:R-:W-:Y:S01]  /*20d0*/  WARPGROUP.ARRIVE ;  /* 0x00000000000079c5 */ /* 0x000fe20000000000 */
[----:B------:R-:W-:Y:S04]  /*20e0*/  STL [R1+0x6d4], R48 ;  /* 0x0006d43001007387 */ /* 0x000fe80000100800 */
[----:B------:R-:W-:Y:S01]  /*20f0*/  STL [R1+0x6d0], R49 ;  /* 0x0006d03101007387 */ /* 0x000fe20000100800 */
[----:B------:R-:W-:Y:S01]  /*2100*/  HGMMA.64x16x16.F32 R40, gdesc[UR48], RZ, !UPT, gsb0 ;  /* 0x00200000302879f0 */ /* 0x000fe2000c0008ff */
[----:B------:R-:W-:-:S02]  /*2110*/  UIADD3 UR48, UR5, 0xc00, URZ ;  /* 0x00000c0005307890 */ /* 0x000fc4000fffe03f */
[----:B------:R-:W-:Y:S01]  /*2120*/  STL [R1+0x6cc], R50 ;  /* 0x0006cc3201007387 */ /* 0x000fe20000100800 */
[----:B------:R-:W-:Y:S02]  /*2130*/  UMOV UR49, 0x40000040 ;  /* 0x4000004000317882 */ /* 0x000fe40000000000 */
[----:B------:R-:W-:Y:S01]  /*2140*/  UMOV UR7, UR49 ;  /* 0x0000003100077c82 */ /* 0x000fe20008000000 */
[----:B------:R-:W-:Y:S01]  /*2150*/  STL [R1+0x6c8], R51 ;  /* 0x0006c83301007387 */ /* 0x000fe20000100800 */
[----:B------:R-:W-:-:S03]  /*2160*/  UMOV UR4, UR48 ;  /* 0x0000003000047c82 */ /* 0x000fc60008000000 */
[----:B------:R-:W-:Y:S04]  /*2170*/  STL [R1+0x6c4], R52 ;  /* 0x0006c43401007387 */ /* 0x000fe80000100800 */
[----:B------:R-:W-:Y:S04]  /*2180*/  STL [R1+0x6c0], R53 ;  /* 0x0006c03501007387 */ /* 0x000fe80000100800 */
[----:B------:R-:W-:Y:S04]  /*2190*/  STL [R1+0x6bc], R54 ;  /* 0x0006bc3601007387 */ /* 0x000fe80000100800 */
[----:B------:R-:W-:Y:S01]  /*21a0*/  STL [R1+0x6b8], R55 ;  /* 0x0006b83701007387 */ /* 0x000fe20000100800 */
[----:B------:R-:W-:-:S02]  /*21b0*/  WARPGROUP.DEPBAR.LE gsb0, 0x0 ;  /* 0x00008000000079c5 */ /* 0x000fc40000010000 */
[----:B------:R-:W-:Y:S01]  /*21c0*/  WARPGROUP.ARRIVE ;  /* 0x00000000000079c5 */ /* 0x000fe20000000000 */
[----:B------:R-:W-:Y:S04]  /*21d0*/  STL [R1+0x6ec], R40 ;  /* 0x0006ec2801007387 */ /* 0x000fe80000100800 */
[----:B------:R-:W-:Y:S01]  /*21e0*/  STL [R1+0x6e8], R41 ;  /* 0x0006e82901007387 */ /* 0x000fe20000100800 */
[----:B------:R-:W-:Y:S01]  /*21f0*/  HGMMA.64x16x16.F32 R72, gdesc[UR52], RZ, !UPT, gsb0 ;  /* 0x00200000344879f0 */ /* 0x000fe2000c0008ff */
[----:B------:R-:W-:Y:S01]  /*2200*/  UMOV UR54, UR50 ;  /* 0x0000003200367c82 */ /* 0x000fe20008000000 */
[----:B------:R-:W-:Y:S01]  /*2210*/  UMOV UR55, UR51 ;  /* 0x0000003300377c82 */ /* 0x000fe20008000000 */
[----:B------:R-:W-:Y:S04]  /*2220*/  STL [R1+0x6e4], R42 ;  /* 0x0006e42a01007387 */ /* 0x000fe80000100800 */
[----:B------:R-:W-:Y:S04]  /*2230*/  STL [R1+0x6e0], R43 ;  /* 0x0006e02b01007387 */ /* 0x000fe80000100800 */
[----:B------:R-:W-:Y:S04]  /*2240*/  STL [R1+0x6dc], R44 ;  /* 0x0006dc2c01007387 */ /* 0x000fe80000100800 */
[----:B------:R-:W-:Y:S04]  /*2250*/  STL [R1+0x6d8], R45 ;  /* 0x0006d82d01007387 */ /* 0x000fe80000100800 */
[----:B------:R-:W-:Y:S04]  /*2260*/  STL [R1+0x6b4], R46 ;  /* 0x0006b42e01007387 */ /* 0x000fe80000100800 */
[----:B------:R0:W-:Y:S01]  /*2270*/  STL [R1+0x6b0], R47 ;  /* 0x0006b02f01007387 */ /* 0x0001e20000100800 */
[----:B------:R-:W-:-:S02]  /*2280*/  WARPGROUP.DEPBAR.LE gsb0, 0x0 ;  /* 0x00008000000079c5 */ /* 0x000fc40000010000 */
[----:B------:R-:W-:Y:S01]  /*2290*/  WARPGROUP.ARRIVE ;  /* 0x00000000000079c5 */ /* 0x000fe20000000000 */
[----:B------:R-:W-:Y:S04]  /*22a0*/  STL [R1+0x708], R73 ;  /* 0x0007084901007387 */ /* 0x000fe80000100800 */
[----:B------:R-:W-:Y:S01]  /*22b0*/  STL [R1+0x704], R74 ;  /* 0x0007044a01007387 */ /* 0x000fe20000100800 */
[----:B------:R-:W-:Y:S03]  /*22c0*/  HGMMA.64x16x16.F32 R104, gdesc[UR20], RZ, !UPT, gsb0 ;  /* 0x00200000146879f0 */ /* 0x000fe6000c0008ff */
[----:B------:R-:W-:Y:S04]  /*22d0*/  STL [R1+0x700], R75 ;  /* 0x0007004b01007387 */ /* 0x000fe80000100800 */
[----:B------:R-:W-:Y:S04]  /*22e0*/  STL [R1+0x6fc], R76 ;  /* 0x0006fc4c01007387 */ /* 0x000fe80000100800 */
[----:B------:R-:W-:Y:S04]  /*22f0*/  STL [R1+0x6f8], R77 ;  /* 0x0006f84d01007387 */ /* 0x000fe80000100800 */
[----:B------:R-:W-:Y:S04]  /*2300*/  STL [R1+0x6f4], R78 ;  /* 0x0006f44e01007387 */ /* 0x000fe80000100800 */
[----:B------:R-:W-:Y:S04]  /*2310*/  STL [R1+0x6f0], R79 ;  /* 0x0006f04f01007387 */ /* 0x000fe80000100800 */
[----:B------:R-:W-:Y:S04]  /*2320*/  STL.64 [R1+0x7a8], R114 ;  /* 0x0007a87201007387 */ /* 0x000fe80000100a00 */
[----:B------:R-:W-:Y:S01]  /*2330*/  STL.64 [R1+0x7a0], R112 ;  /* 0x0007a07001007387 */ /* 0x000fe20000100a00 */
[----:B------:R-:W-:-:S02]  /*2340*/  WARPGROUP.DEPBAR.LE gsb0, 0x0 ;  /* 0x00008000000079c5 */ /* 0x000fc40000010000 */
[----:B------:R-:W-:Y:S01]  /*2350*/  WARPGROUP.ARRIVE ;  /* 0x00000000000079c5 */ /* 0x000fe20000000000 */
[----:B------:R-:W-:Y:S04]  /*2360*/  STL.64 [R1+0x798], R110 ;  /* 0x0007986e01007387 */ /* 0x000fe80000100a00 */
[----:B------:R-:W-:Y:S01]  /*2370*/  STL.64 [R1+0x790], R108 ;  /* 0x0007906c01007387 */ /* 0x000fe20000100a00 */
[----:B------:R-:W-:Y:S01]  /*2380*/  HGMMA.64x16x16.F32 R136, gdesc[UR12], RZ, !UPT, gsb0 ;  /* 0x002000000c8879f0 */ /* 0x000fe2000c0008ff */
[----:B------:R-:W-:Y:S01]  /*2390*/  UIADD3 UR12, UR5, 0x2, URZ ;  /* 0x00000002050c7890 */ /* 0x000fe2000fffe03f */
[----:B------:R-:W-:Y:S02]  /*23a0*/  UMOV UR13, 0x40000040 ;  /* 0x40000040000d7882 */ /* 0x000fe40000000000 */
[----:B------:R-:W-:Y:S01]  /*23b0*/  UMOV UR5, UR49 ;  /* 0x0000003100057c82 */ /* 0x000fe20008000000 */
[----:B------:R-:W-:-:S02]  /*23c0*/  WARPGROUP.DEPBAR.LE gsb0, 0x0 ;  /* 0x00008000000079c5 */ /* 0x000fc40000010000 */
[----:B------:R-:W-:-:S06]  /*23d0*/  WARPGROUP.ARRIVE ;  /* 0x00000000000079c5 */ /* 0x000fcc0000000000 */
[----:B------:R-:W-:Y:S03]  /*23e0*/  HGMMA.64x16x16.F32 R168, gdesc[UR24], RZ, !UPT, gsb0 ;  /* 0x0020000018a879f0 */ /* 0x000fe6000c0008ff */
[----:B------:R-:W-:Y:S02]  /*23f0*/  WARPGROUP.DEPBAR.LE gsb0, 0x0 ;  /* 0x00008000000079c5 */ /* 0x000fe40000010000 */
[----:B------:R-:W-:-:S06]  /*2400*/  WARPGROUP.ARRIVE ;  /* 0x00000000000079c5 */ /* 0x000fcc0000000000 */
[----:B------:R-:W-:Y:S03]  /*2410*/  HGMMA.64x16x16.F32 R200, gdesc[UR28], RZ, !UPT, gsb0 ;  /* 0x002000001cc879f0 */ /* 0x000fe6000c0008ff */
[----:B------:R-:W-:Y:S02]  /*2420*/  WARPGROUP.DEPBAR.LE gsb0, 0x0 ;  /* 0x00008000000079c5 */ /* 0x000fe40000010000 */
[----:B0-----:R-:W-:-:S06]  /*2430*/  WARPGROUP.ARRIVE ;  /* 0x00000000000079c5 */ /* 0x001fcc0000000000 */
[----:B------:R-:W-:Y:S03]  /*2440*/  HGMMA.64x16x16.F32 R40, gdesc[UR44], RZ, !UPT, gsb0 ;  /* 0x002000002c2879f0 */ /* 0x000fe6000c0008ff */
[----:B------:R-:W-:Y:S02]  /*2450*/  WARPGROUP.DEPBAR.LE gsb0, 0x0 ;  /* 0x00008000000079c5 */ /* 0x000fe40000010000 */
[----:B------:R-:W-:Y:S01]  /*2460*/  WARPGROUP.ARRIVE ;  /* 0x00000000000079c5 */ /* 0x000fe20000000000 */
[----:B------:R-:W-:Y:S04]  /*2470*/  STL.64 [R1], R40 ;  /* 0x0000002801007387 */ /* 0x000fe80000100a00 */
[----:B------:R-:W-:Y:S01]  /*2480*/  STL.64 [R1+0x8], R42 ;  /* 0x0000082a01007387 */ /* 0x000fe20000100a00 */
[----:B------:R-:W-:Y:S03]  /*2490*/  HGMMA.64x16x16.F32 R60, gdesc[UR16], RZ, !UPT, gsb0 ;  /* 0x00200000103c79f0 */ /* 0x000fe6000c0008ff */
[----:B------:R-:W-:Y:S04]  /*24a0*/  STL.64 [R1+0x10], R44 ;  /* 0x0000102c01007387 */ /* 0x000fe80000100a00 */
[----:B------:R0:W-:Y:S01]  /*24b0*/  STL.64 [R1+0x18], R46 ;  /* 0x0000182e01007387 */ /* 0x0001e20000100a00 */
[----:B------:R-:W-:-:S02]  /*24c0*/  WARPGROUP.DEPBAR.LE gsb0, 0x0 ;  /* 0x00008000000079c5 */ /* 0x000fc40000010000 */
[----:B------:R-:W-:Y:S01]  /*24d0*/  IMAD.MOV.U32 R55, RZ, RZ, R60 ;  /* 0x000000ffff377224 */ /* 0x000fe200078e003c */
[----:B------:R-:W-:Y:S01]  /*24e0*/  MOV R23, R63 ;  /* 0x0000003f00177202 */ /* 0x000fe20000000f00 */
[----:B0-----:R-:W-:Y:S01]  /*24f0*/  IMAD.MOV.U32 R46, RZ, RZ, R61 ;  /* 0x000000ffff2e7224 */ /* 0x001fe200078e003d */
[----:B------:R-:W-:Y:S01]  /*2500*/  MOV R19, R67 ;  /* 0x0000004300137202 */ /* 0x000fe20000000f00 */
[----:B------:R-:W-:Y:S02]  /*2510*/  IMAD.MOV.U32 R47, RZ, RZ, R62 ;  /* 0x000000ffff2f7224 */ /* 0x000fe400078e003e */
[----:B------:R-:W-:Y:S02]  /*2520*/  IMAD.MOV.U32 R22, RZ, RZ, R64 ;  /* 0x000000ffff167224 */ /* 0x000fe400078e0040 */
[----:B------:R-:W-:Y:S02]  /*2530*/  IMAD.MOV.U32 R21, RZ, RZ, R65 ;  /* 0x000000ffff157224 */ /* 0x000fe400078e0041 */
[----:B------:R-:W-:-:S02]  /*2540*/  IMAD.MOV.U32 R20, RZ, RZ, R66 ;  /* 0x000000ffff147224 */ /* 0x000fc400078e0042 */
[----:B------:R-:W-:-:S06]  /*2550*/  WARPGROUP.ARRIVE ;  /* 0x00000000000079c5 */ /* 0x000fcc0000000000 */
[----:B------:R-:W-:Y:S03]  /*2560*/  HGMMA.64x16x16.F32 R60, gdesc[UR8], RZ, !UPT, gsb0 ;  /* 0x00200000083c79f0 */ /* 0x000fe6000c0008ff */
[----:B------:R-:W-:Y:S02]  /*2570*/  WARPGROUP.DEPBAR.LE gsb0, 0x0 ;  /* 0x00008000000079c5 */ /* 0x000fe40000010000 */
[----:B------:R-:W-:Y:S01]  /*2580*/  IMAD.MOV.U32 R45, RZ, RZ, R60 ;  /* 0x000000ffff2d7224 */ /* 0x000fe200078e003c */
        /* <DEDUP_REMOVED lines=43> */
[----:B------:R-:W-:-:S02]  /*2840*/  WARPGROUP.DEPBAR.LE gsb0, 0x0 ;  /* 0x00008000000079c5 */ /* 0x000fc40000010000 */
[----:B------:R-:W-:Y:S01]  /*2850*/  IMAD.MOV.U32 R84, RZ, RZ, R60 ;  /* 0x000000ffff547224 */ /* 0x000fe200078e003c */
[----:B------:R-:W-:Y:S01]  /*2860*/  MOV R87, R63 ;  /* 0x0000003f00577202 */ /* 0x000fe20000000f00 */
[----:B------:R-:W-:Y:S01]  /*2870*/  IMAD.MOV.U32 R85, RZ, RZ, R61 ;  /* 0x000000ffff557224 */ /* 0x000fe200078e003d */
[----:B------:R-:W-:Y:S01]  /*2880*/  MOV R76, R67 ;  /* 0x00000043004c7202 */ /* 0x000fe20000000f00 */
[----:B------:R-:W-:Y:S02]  /*2890*/  IMAD.MOV.U32 R86, RZ, RZ, R62 ;  /* 0x000000ffff567224 */ /* 0x000fe400078e003e */
[----:B------:R-:W-:Y:S02]  /*28a0*/  IMAD.MOV.U32 R73, RZ, RZ, R64 ;  /* 0x000000ffff497224 */ /* 0x000fe400078e0040 */
[----:B------:R-:W-:Y:S02]  /*28b0*/  IMAD.MOV.U32 R74, RZ, RZ, R65 ;  /* 0x000000ffff4a7224 */ /* 0x000fe400078e0041 */
[----:B------:R-:W-:-:S02]  /*28c0*/  IMAD.MOV.U32 R75, RZ, RZ, R66 ;  /* 0x000000ffff4b7224 */ /* 0x000fc400078e0042 */
[----:B------:R-:W-:-:S06]  /*28d0*/  WARPGROUP.ARRIVE ;  /* 0x00000000000079c5 */ /* 0x000fcc0000000000 */
[----:B------:R-:W-:Y:S01]  /*28e0*/  HGMMA.64x16x16.F32 R60, gdesc[UR32], RZ, !UPT, gsb0 ;  /* 0x00200000203c79f0 */ /* 0x000fe2000c0008ff */
[----:B------:R-:W-:Y:S01]  /*28f0*/  UMOV UR32, UR12 ;  /* 0x0000000c00207c82 */ /* 0x000fe20008000000 */
[----:B------:R-:W-:Y:S01]  /*2900*/  UMOV UR33, UR13 ;  /* 0x0000000d00217c82 */ /* 0x000fe20008000000 */
        /* <DEDUP_REMOVED lines=40> */
[----:B------:R-:W-:Y:S01]  /*2b90*/  WARPGROUP.ARRIVE ;  /* 0x00000000000079c5 */ /* 0x000fe20000000000 */
[----:B------:R-:W-:Y:S04]  /*2ba0*/  STL.64 [R1+0x60], R60 ;  /* 0x0000603c01007387 */ /* 0x000fe80000100a00 */
[----:B------:R-:W-:Y:S01]  /*2bb0*/  STL.64 [R1+0x68], R62 ;  /* 0x0000683e01007387 */ /* 0x000fe20000100a00 */
[----:B------:R-:W-:Y:S01]  /*2bc0*/  HGMMA.64x16x16.F32 R224, gdesc[UR44], RZ, !UPT, gsb0 ;  /* 0x002000002ce079f0 */ /* 0x000fe2000c0008ff */
[----:B------:R-:W-:Y:S01]  /*2bd0*/  UMOV UR44, UR12 ;  /* 0x0000000c002c7c82 */ /* 0x000fe20008000000 */
[----:B------:R-:W-:Y:S01]  /*2be0*/  UMOV UR45, UR13 ;  /* 0x0000000d002d7c82 */ /* 0x000fe20008000000 */
[----:B------:R-:W-:Y:S04]  /*2bf0*/  STL.64 [R1+0x70], R64 ;  /* 0x0000704001007387 */ /* 0x000fe80000100a00 */
[----:B------:R-:W-:Y:S01]  /*2c00*/  STL.64 [R1+0x78], R66 ;  /* 0x0000784201007387 */ /* 0x000fe20000100a00 */
[----:B------:R-:W-:-:S02]  /*2c10*/  WARPGROUP.DEPBAR.LE gsb0, 0x0 ;  /* 0x00008000000079c5 */ /* 0x000fc40000010000 */
[----:B------:R-:W-:Y:S01]  /*2c20*/  WARPGROUP.ARRIVE ;  /* 0x00000000000079c5 */ /* 0x000fe20000000000 */
[----:B------:R0:W-:Y:S04]  /*2c30*/  STL [R1+0x60c], R224 ;  /* 0x00060ce001007387 */ /* 0x0001e80000100800 */
[----:B------:R-:W-:Y:S01]  /*2c40*/  STL [R1+0x608], R225 ;  /* 0x000608e101007387 */ /* 0x000fe20000100800 */
[----:B------:R-:W-:Y:S01]  /*2c50*/  HGMMA.64x16x16.F32 R192, gdesc[UR28], RZ, !UPT, gsb0 ;  /* 0x002000001cc079f0 */ /* 0x000fe2000c0008ff */
[----:B------:R-:W-:Y:S01]  /*2c60*/  UMOV UR28, UR12 ;  /* 0x0000000c001c7c82 */ /* 0x000fe20008000000 */
[----:B------:R-:W-:Y:S01]  /*2c70*/  UMOV UR29, UR13 ;  /* 0x0000000d001d7c82 */ /* 0x000fe20008000000 */
[----:B------:R-:W-:Y:S01]  /*2c80*/  STL [R1+0x604], R226 ;  /* 0x000604e201007387 */ /* 0x000fe20000100800 */
[----:B0-----:R-:W-:-:S03]  /*2c90*/  IMAD.MOV.U32 R224, RZ, RZ, R57 ;  /* 0x000000ffffe07224 */ /* 0x001fc600078e0039 */
[----:B------:R-:W-:Y:S04]  /*2ca0*/  STL [R1+0x600], R227 ;  /* 0x000600e301007387 */ /* 0x000fe80000100800 */
        /* <DEDUP_REMOVED lines=24> */
[----:B------:R-:W-:Y:S01]  /*2e30*/  MOV R7, UR36 ;  /* 0x0000002400077c02 */ /* 0x000fe20008000f00 */
[----:B------:R-:W-:Y:S01]  /*2e40*/  UMOV UR36, UR8 ;  /* 0x0000000800247c82 */ /* 0x000fe20008000000 */
[----:B------:R-:W-:Y:S01]  /*2e50*/  MOV R8, UR37 ;  /* 0x0000002500087c02 */ /* 0x000fe20008000f00 */
[----:B------:R-:W-:Y:S01]  /*2e60*/  UMOV UR37, UR9 ;  /* 0x0000000900257c82 */ /* 0x000fe20008000000 */
[----:B------:R-:W-:Y:S01]  /*2e70*/  UMOV UR8, UR48 ;  /* 0x0000003000087c82 */ /* 0x000fe20008000000 */
[----:B------:R-:W-:Y:S01]  /*2e80*/  UMOV UR9, UR49 ;  /* 0x0000003100097c82 */ /* 0x000fe20008000000 */
        /* <DEDUP_REMOVED lines=19> */
[----:B------:R0:W-:Y:S04]  /*2fc0*/  STL.64 [R1+0x688], R102 ;  /* 0x0006886601007387 */ /* 0x0001e80000100a00 */
[----:B------:R1:W-:Y:S01]  /*2fd0*/  STL.64 [R1+0x680], R100 ;  /* 0x0006806401007387 */ /* 0x0003e20000100a00 */
[----:B------:R-:W-:Y:S01]  /*2fe0*/  HGMMA.64x16x16.F32 R64, gdesc[UR56], RZ, !UPT, gsb0 ;  /* 0x00200000384079f0 */ /* 0x000fe2000c0008ff */
[----:B------:R-:W-:Y:S01]  /*2ff0*/  UMOV UR56, UR16 ;  /* 0x0000001000387c82 */ /* 0x000fe20008000000 */
[----:B------:R-:W-:Y:S01]  /*3000*/  UMOV UR57, UR17 ;  /* 0x0000001100397c82 */ /* 0x000fe20008000000 */
[----:B------:R-:W-:Y:S01]  /*3010*/  UMOV UR16, UR48 ;  /* 0x0000003000107c82 */ /* 0x000fe20008000000 */
[----:B------:R-:W-:Y:S01]  /*3020*/  UMOV UR17, UR49 ;  /* 0x0000003100117c82 */ /* 0x000fe20008000000 */
[----:B------:R-:W-:Y:S04]  /*3030*/  STL.64 [R1+0x678], R98 ;  /* 0x0006786201007387 */ /* 0x000fe80000100a00 */
[----:B------:R2:W-:Y:S01]  /*3040*/  STL.64 [R1+0x670], R96 ;  /* 0x0006706001007387 */ /* 0x0005e20000100a00 */
[----:B------:R-:W-:-:S02]  /*3050*/  WARPGROUP.DEPBAR.LE gsb0, 0x0 ;  /* 0x00008000000079c5 */ /* 0x000fc40000010000 */
[----:B------:R-:W-:Y:S01]  /*3060*/  WARPGROUP.ARRIVE ;  /* 0x00000000000079c5 */ /* 0x000fe20000000000 */
[----:B------:R-:W-:Y:S04]  /*3070*/  STL.64 [R1+0x6a8], R70 ;  /* 0x0006a84601007387 */ /* 0x000fe80000100a00 */
[----:B------:R-:W-:Y:S01]  /*3080*/  STL.64 [R1+0x6a0], R68 ;  /* 0x0006a04401007387 */ /* 0x000fe20000100a00 */
[----:B------:R-:W-:Y:S01]  /*3090*/  HGMMA.64x16x16.F32 R32, gdesc[UR52], RZ, !UPT, gsb0 ;  /* 0x00200000342079f0 */ /* 0x000fe2000c0008ff */
[----:B------:R-:W-:Y:S01]  /*30a0*/  UMOV UR52, UR24 ;  /* 0x0000001800347c82 */ /* 0x000fe20008000000 */
[----:B------:R-:W-:Y:S01]  /*30b0*/  UMOV UR53, UR25 ;  /* 0x0000001900357c82 */ /* 0x000fe20008000000 */
[----:B------:R-:W-:Y:S01]  /*30c0*/  UMOV UR54, UR26 ;  /* 0x0000001a00367c82 */ /* 0x000fe20008000000 */
[----:B------:R-:W-:Y:S01]  /*30d0*/  UMOV UR55, UR27 ;  /* 0x0000001b00377c82 */ /* 0x000fe20008000000 */
[----:B------:R-:W-:Y:S01]  /*30e0*/  STL.64 [R1+0x698], R66 ;  /* 0x0006984201007387 */ /* 0x000fe20000100a00 */
[----:B0-----:R-:W-:Y:S01]  /*30f0*/  IMAD.MOV.U32 R103, RZ, RZ, R113 ;  /* 0x000000ffff677224 */ /* 0x001fe200078e0071 */
[----:B------:R-:W-:Y:S01]  /*3100*/  UMOV UR24, UR12 ;  /* 0x0000000c00187c82 */ /* 0x000fe20008000000 */
[----:B-1----:R-:W-:Y:S01]  /*3110*/  IMAD.MOV.U32 R101, RZ, RZ, R115 ;  /* 0x000000ffff657224 */ /* 0x002fe200078e0073 */
[----:B------:R0:W-:Y:S01]  /*3120*/  STL.64 [R1+0x690], R64 ;  /* 0x0006904001007387 */ /* 0x0001e20000100a00 */
[----:B------:R-:W-:Y:S01]  /*3130*/  IMAD.MOV.U32 R102, RZ, RZ, R114 ;  /* 0x000000ffff667224 */ /* 0x000fe200078e0072 */
[----:B------:R-:W-:Y:S01]  /*3140*/  UMOV UR25, UR13 ;  /* 0x0000000d00197c82 */ /* 0x000fe20008000000 */
[----:B------:R-:W-:-:S02]  /*3150*/  WARPGROUP.DEPBAR.LE gsb0, 0x0 ;  /* 0x00008000000079c5 */ /* 0x000fc40000010000 */
[----:B------:R-:W-:-:S06]  /*3160*/  WARPGROUP.ARRIVE ;  /* 0x00000000000079c5 */ /* 0x000fcc0000000000 */
[----:B------:R-:W-:Y:S01]  /*3170*/  HGMMA.64x16x16.F32 R24, gdesc[UR48], RZ, !UPT, gsb0 ;  /* 0x00200000301879f0 */ /* 0x000fe2000c0008ff */
[----:B------:R-:W-:Y:S01]  /*3180*/  UMOV UR50, UR58 ;  /* 0x0000003a00327c82 */ /* 0x000fe20008000000 */
[----:B------:R-:W-:Y:S01]  /*3190*/  UMOV UR51, UR59 ;  /* 0x0000003b00337c82 */ /* 0x000fe20008000000 */
[----:B------:R-:W-:Y:S01]  /*31a0*/  UMOV UR58, UR14 ;  /* 0x0000000e003a7c82 */ /* 0x000fe20008000000 */
[----:B------:R-:W-:Y:S01]  /*31b0*/  UMOV UR59, UR15 ;  /* 0x0000000f003b7c82 */ /* 0x000fe20008000000 */
[----:B------:R-:W-:Y:S02]  /*31c0*/  WARPGROUP.DEPBAR.LE gsb0, 0x0 ;  /* 0x00008000000079c5 */ /* 0x000fe40000010000 */
[----:B------:R-:W-:-:S06]  /*31d0*/  WARPGROUP.ARRIVE ;  /* 0x00000000000079c5 */ /* 0x000fcc0000000000 */
[----:B------:R-:W-:Y:S01]  /*31e0*/  HGMMA.64x16x16.F32 R56, gdesc[UR48], RZ, !UPT, gsb0 ;  /* 0x00200000303879f0 */ /* 0x000fe2000c0008ff */
[----:B------:R-:W-:Y:S01]  /*31f0*/  UMOV UR48, UR6 ;  /* 0x0000000600307c82 */ /* 0x000fe20008000000 */
[----:B------:R-:W-:Y:S01]  /*3200*/  UMOV UR49, UR7 ;  /* 0x0000000700317c82 */ /* 0x000fe20008000000 */
[----:B------:R-:W-:Y:S01]  /*3210*/  UMOV UR50, UR22 ;  /* 0x0000001600327c82 */ /* 0x000fe20008000000 */
[----:B------:R-:W-:Y:S01]  /*3220*/  UMOV UR51, UR23 ;  /* 0x0000001700337c82 */ /* 0x000fe20008000000 */
[----:B------:R-:W-:Y:S01]  /*3230*/  UMOV UR6, UR30 ;  /* 0x0000001e00067c82 */ /* 0x000fe20008000000 */
[----:B------:R-:W-:Y:S01]  /*3240*/  UMOV UR7, UR31 ;  /* 0x0000001f00077c82 */ /* 0x000fe20008000000 */
[----:B------:R-:W-:Y:S02]  /*3250*/  WARPGROUP.DEPBAR.LE gsb0, 0x0 ;  /* 0x00008000000079c5 */ /* 0x000fe40000010000 */
[----:B------:R-:W-:-:S06]  /*3260*/  WARPGROUP.ARRIVE ;  /* 0x00000000000079c5 */ /* 0x000fcc0000000000 */
[----:B------:R-:W-:Y:S01]  /*3270*/  HGMMA.64x16x16.F32 R88, gdesc[UR48], RZ, !UPT, gsb0 ;  /* 0x00200000305879f0 */ /* 0x000fe2000c0008ff */
[----:B------:R-:W-:Y:S01]  /*3280*/  UMOV UR15, 0x40000040 ;  /* 0x40000040000f7882 */ /* 0x000fe20000000000 */
[----:B------:R-:W-:Y:S01]  /*3290*/  UMOV UR23, 0x40000040 ;  /* 0x4000004000177882 */ /* 0x000fe20000000000 */
[----:B------:R-:W-:Y:S01]  /*32a0*/  UMOV UR27, 0x40000040 ;  /* 0x40000040001b7882 */ /* 0x000fe20000000000 */
[----:B------:R-:W-:Y:S01]  /*32b0*/  UMOV UR31, 0x40000040 ;  /* 0x40000040001f7882 */ /* 0x000fe20000000000 */
[----:B--2---:R-:W-:Y:S01]  /*32c0*/  IMAD.MOV.U32 R96, RZ, RZ, R103 ;  /* 0x000000ffff607224 */ /* 0x004fe200078e0067 */
[----:B------:R-:W-:Y:S01]  /*32d0*/  UMOV UR47, 0x40000040 ;  /* 0x40000040002f7882 */ /* 0x000fe20000000000 */
[----:B------:R-:W-:Y:S01]  /*32e0*/  UMOV UR48, UR12 ;  /* 0x0000000c00307c82 */ /* 0x000fe20008000000 */
[----:B------:R-:W-:Y:S01]  /*32f0*/  UMOV UR49, UR13 ;  /* 0x0000000d00317c82 */ /* 0x000fe20008000000 */
[----:B------:R-:W-:Y:S02]  /*3300*/  WARPGROUP.DEPBAR.LE gsb0, 0x0 ;  /* 0x00008000000079c5 */ /* 0x000fe40000010000 */
[----:B------:R-:W-:-:S06]  /*3310*/  WARPGROUP.ARRIVE ;  /* 0x00000000000079c5 */ /* 0x000fcc0000000000 */
[----:B------:R-:W-:Y:S01]  /*3320*/  HGMMA.64x16x16.F32 R120, gdesc[UR56], RZ, !UPT, gsb0 ;  /* 0x00200000387879f0 */ /* 0x000fe2000c0008ff */
[----:B------:R-:W-:Y:S01]  /*3330*/  IMAD.MOV.U32 R103, RZ, RZ, R17 ;  /* 0x000000ffff677224 */ /* 0x000fe200078e0011 */
[----:B------:R-:W-:Y:S01]  /*3340*/  UMOV UR51, 0x40000040 ;  /* 0x4000004000337882 */ /* 0x000fe20000000000 */
[----:B------:R-:W-:Y:S01]  /*3350*/  UMOV UR56, UR12 ;  /* 0x0000000c00387c82 */ /* 0x000fe20008000000 */
[----:B------:R-:W-:Y:S01]  /*3360*/  UMOV UR57, UR13 ;  /* 0x0000000d00397c82 */ /* 0x000fe20008000000 */
[----:B------:R-:W-:Y:S02]  /*3370*/  WARPGROUP.DEPBAR.LE gsb0, 0x0 ;  /* 0x00008000000079c5 */ /* 0x000fe40000010000 */
[----:B------:R-:W-:-:S06]  /*3380*/  WARPGROUP.ARRIVE ;  /* 0x00000000000079c5 */ /* 0x000fcc0000000000 */
[----:B------:R-:W-:Y:S01]  /*3390*/  HGMMA.64x16x16.F32 R152, gdesc[UR52], RZ, !UPT, gsb0 ;  /* 0x00200000349879f0 */ /* 0x000fe2000c0008ff */
[----:B------:R-:W-:Y:S01]  /*33a0*/  UMOV UR52, UR12 ;  /* 0x0000000c00347c82 */ /* 0x000fe20008000000 */
[----:B------:R-:W-:Y:S01]  /*33b0*/  UMOV UR53, UR13 ;  /* 0x0000000d00357c82 */ /* 0x000fe20008000000 */
[----:B------:R-:W-:Y:S02]  /*33c0*/  WARPGROUP.DEPBAR.LE gsb0, 0x0 ;  /* 0x00008000000079c5 */ /* 0x000fe40000010000 */
[----:B------:R-:W-:-:S06]  /*33d0*/  WARPGROUP.ARRIVE ;  /* 0x00000000000079c5 */ /* 0x000fcc0000000000 */
[----:B------:R-:W-:Y:S01]  /*33e0*/  HGMMA.64x16x16.F32 R184, gdesc[UR4], RZ, !UPT, gsb0 ;  /* 0x0020000004b879f0 */ /* 0x000fe2000c0008ff */
[----:B------:R-:W-:Y:S01]  /*33f0*/  R2UR UR4, R0 ;  /* 0x00000000000472ca */ /* 0x000fe200000e0000 */
[----:B------:R-:W-:Y:S01]  /*3400*/  UMOV UR55, 0x40000040 ;  /* 0x4000004000377882 */ /* 0x000fe20000000000 */
[----:B------:R-:W-:Y:S01]  /*3410*/  UMOV UR59, 0x40000040 ;  /* 0x40000040003b7882 */ /* 0x000fe20000000000 */
[----:B------:R-:W-:-:S10]  /*3420*/  R2UR UR5, R6 ;  /* 0x00000000060572ca */ /* 0x000fd400000e0000 */
[----:B------:R-:W-:Y:S02]  /*3430*/  UIADD3 UR14, UR4, 0x2, URZ ;  /* 0x00000002040e7890 */ /* 0x000fe4000fffe03f */
[----:B------:R-:W-:Y:S02]  /*3440*/  UIADD3 UR22, UR4, 0x82, URZ ;  /* 0x0000008204167890 */ /* 0x000fe4000fffe03f */
[----:B------:R-:W-:Y:S01]  /*3450*/  UIADD3 UR26, UR4, 0x102, URZ ;  /* 0x00000102041a7890 */ /* 0x000fe2000fffe03f */
[----:B------:R-:W-:Y:S02]  /*3460*/  WARPGROUP.DEPBAR.LE gsb0, 0x0 ;  /* 0x00008000000079c5 */ /* 0x000fe40000010000 */
[----:B------:R-:W-:-:S06]  /*3470*/  WARPGROUP.ARRIVE ;  /* 0x00000000000079c5 */ /* 0x000fcc0000000000 */
[----:B------:R-:W-:Y:S01]  /*3480*/  HGMMA.64x16x16.F32 R216, gdesc[UR36], RZ, !UPT, gsb0 ;  /* 0x0020000024d879f0 */ /* 0x000fe2000c0008ff */
[----:B------:R-:W-:Y:S01]  /*3490*/  R2UR UR37, R8 ;  /* 0x00000000082572ca */ /* 0x000fe200000e0000 */
[----:B------:R-:W-:Y:S01]  /*34a0*/  UMOV UR38, UR18 ;  /* 0x0000001200267c82 */ /* 0x000fe20008000000 */
[----:B------:R-:W-:Y:S01]  /*34b0*/  R2UR UR36, R7 ;  /* 0x00000000072472ca */ /* 0x000fe200000e0000 */
[----:B------:R-:W-:Y:S01]  /*34c0*/  UMOV UR39, UR19 ;  /* 0x0000001300277c82 */ /* 0x000fe20008000000 */
[----:B------:R-:W-:Y:S01]  /*34d0*/  UMOV UR18, UR34 ;  /* 0x0000002200127c82 */ /* 0x000fe20008000000 */
[----:B------:R-:W-:Y:S01]  /*34e0*/  UMOV UR19, UR35 ;  /* 0x0000002300137c82 */ /* 0x000fe20008000000 */
[----:B------:R-:W-:Y:S02]  /*34f0*/  WARPGROUP.DEPBAR.LE gsb0, 0x0 ;  /* 0x00008000000079c5 */ /* 0x000fe40000010000 */
[----:B------:R-:W-:-:S07]  /*3500*/  WARPGROUP.ARRIVE ;  /* 0x00000000000079c5 */ /* 0x000fce0000000000 */
[----:B------:R-:W-:Y:S01]  /*3510*/  HGMMA.64x16x16.F32 R192, gdesc[UR36], RZ, !UPT, gsb0 ;  /* 0x0020000024c079f0 */ /* 0x000fe2000c0008ff */
[----:B------:R-:W-:Y:S02]  /*3520*/  R2UR UR36, R9 ;  /* 0x00000000092472ca */ /* 0x000fe400000e0000 */
[----:B------:R-:W-:Y:S01]  /*3530*/  R2UR UR37, R10 ;  /* 0x000000000a2572ca */ /* 0x000fe200000e0000 */
[----:B------:R-:W-:Y:S02]  /*3540*/  WARPGROUP.DEPBAR.LE gsb0, 0x0 ;  /* 0x00008000000079c5 */ /* 0x000fe40000010000 */
[----:B0-----:R-:W-:Y:S01]  /*3550*/  WARPGROUP.ARRIVE ;  /* 0x00000000000079c5 */ /* 0x001fe20000000000 */
[----:B------:R-:W-:Y:S01]  /*3560*/  IMAD.MOV.U32 R235, RZ, RZ, R197 ;  /* 0x000000ffffeb7224 */ /* 0x000fe200078e00c5 */
[----:B------:R0:W-:Y:S01]  /*3570*/  STL.64 [R1+0x40], R192 ;  /* 0x000040c001007387 */ /* 0x0001e20000100a00 */
[----:B------:R-:W-:Y:S01]  /*3580*/  IMAD.MOV.U32 R197, RZ, RZ, R224 ;  /* 0x000000ffffc57224 */ /* 0x000fe200078e00e0 */
[----:B------:R-:W-:Y:S01]  /*3590*/  MOV R234, R198 ;  /* 0x000000c600ea7202 */ /* 0x000fe20000000f00 */
[----:B------:R-:W-:Y:S01]  /*35a0*/  IMAD.MOV.U32 R233, RZ, RZ, R199 ;  /* 0x000000ffffe97224 */ /* 0x000fe200078e00c7 */
[----:B------:R-:W-:Y:S01]  /*35b0*/  HGMMA.64x16x16.F32 R64, gdesc[UR8], RZ, !UPT, gsb0 ;  /* 0x00200000084079f0 */ /* 0x000fe2000c0008ff */
[----:B------:R1:W-:Y:S04]  /*35c0*/  STL.64 [R1+0x48], R194 ;  /* 0x000048c201007387 */ /* 0x0003e80000100a00 */
[----:B------:R2:W-:Y:S01]  /*35d0*/  STL [R1+0x50], R196 ;  /* 0x000050c401007387 */ /* 0x0005e20000100800 */
[----:B0-----:R-:W-:-:S03]  /*35e0*/  IMAD.MOV.U32 R193, RZ, RZ, R14 ;  /* 0x000000ffffc17224 */ /* 0x001fc600078e000e */
[----:B------:R-:W3:Y:S01]  /*35f0*/  LDL.LU.64 R8, [R1+0x60] ;  /* 0x0000600001087983 */ /* 0x000ee20000300a00 */
[----:B------:R-:W-:Y:S01]  /*3600*/  IMAD.MOV.U32 R192, RZ, RZ, R13 ;  /* 0x000000ffffc07224 */ /* 0x000fe200078e000d */
[----:B-1----:R-:W-:Y:S01]  /*3610*/  MOV R195, R148 ;  /* 0x0000009400c37202 */ /* 0x002fe20000000f00 */
[----:B------:R-:W-:Y:S02]  /*3620*/  IMAD.MOV.U32 R194, RZ, RZ, R15 ;  /* 0x000000ffffc27224 */ /* 0x000fe400078e000f */
[----:B--2---:R-:W-:Y:S01]  /*3630*/  IMAD.MOV.U32 R196, RZ, RZ, R147 ;  /* 0x000000ffffc47224 */ /* 0x004fe200078e0093 */
[----:B------:R-:W-:Y:S02]  /*3640*/  WARPGROUP.DEPBAR.LE gsb0, 0x0 ;  /* 0x00008000000079c5 */ /* 0x000fe40000010000 */
[----:B------:R-:W-:Y:S01]  /*3650*/  IMAD.MOV.U32 R224, RZ, RZ, R64 ;  /* 0x000000ffffe07224 */ /* 0x000fe200078e0040 */
[----:B------:R-:W-:Y:S01]  /*3660*/  MOV R226, R66 ;  /* 0x0000004200e27202 */ /* 0x000fe20000000f00 */
[----:B------:R-:W-:Y:S01]  /*3670*/  IMAD.MOV.U32 R225, RZ, RZ, R65 ;  /* 0x000000ffffe17224 */ /* 0x000fe200078e0041 */
[----:B------:R-:W-:Y:S01]  /*3680*/  MOV R230, R70 ;  /* 0x0000004600e67202 */ /* 0x000fe20000000f00 */
[----:B------:R-:W-:Y:S01]  /*3690*/  IMAD.MOV.U32 R227, RZ, RZ, R67 ;  /* 0x000000ffffe37224 */ /* 0x000fe200078e0043 */
[----:B------:R-:W-:Y:S01]  /*36a0*/  MOV R130, R195 ;  /* 0x000000c300827202 */ /* 0x000fe20000000f00 */
[----:B------:R-:W-:Y:S01]  /*36b0*/  IMAD.MOV.U32 R228, RZ, RZ, R68 ;  /* 0x000000ffffe47224 */ /* 0x000fe200078e0044 */
[----:B------:R-:W-:Y:S01]  /*36c0*/  MOV R147, R12 ;  /* 0x0000000c00937202 */ /* 0x000fe20000000f00 */
[----:B------:R-:W-:-:S02]  /*36d0*/  IMAD.MOV.U32 R229, RZ, RZ, R69 ;  /* 0x000000ffffe57224 */ /* 0x000fc400078e0045 */
[----:B------:R-:W-:Y:S02]  /*36e0*/  IMAD.MOV.U32 R231, RZ, RZ, R71 ;  /* 0x000000ffffe77224 */ /* 0x000fe400078e0047 */
[----:B------:R-:W-:Y:S01]  /*36f0*/  WARPGROUP.ARRIVE ;  /* 0x00000000000079c5 */ /* 0x000fe20000000000 */
[----:B------:R-:W-:Y:S02]  /*3700*/  IMAD.MOV.U32 R128, RZ, RZ, R197 ;  /* 0x000000ffff807224 */ /* 0x000fe400078e00c5 */
[----:B------:R-:W-:Y:S02]  /*3710*/  IMAD.MOV.U32 R132, RZ, RZ, R193 ;  /* 0x000000ffff847224 */ /* 0x000fe400078e00c1 */
[----:B------:R-:W-:Y:S01]  /*3720*/  IMAD.MOV.U32 R133, RZ, RZ, R192 ;  /* 0x000000ffff857224 */ /* 0x000fe200078e00c0 */
[----:B------:R-:W-:Y:S01]  /*3730*/  HGMMA.64x16x16.F32 R64, gdesc[UR40], RZ, !UPT, gsb0 ;  /* 0x00200000284079f0 */ /* 0x000fe2000c0008ff */
[----:B------:R-:W-:Y:S02]  /*3740*/  IMAD.MOV.U32 R129, RZ, RZ, R196 ;  /* 0x000000ffff817224 */ /* 0x000fe400078e00c4 */
[----:B------:R-:W-:-:S02]  /*3750*/  IMAD.MOV.U32 R131, RZ, RZ, R194 ;  /* 0x000000ffff837224 */ /* 0x000fc400078e00c2 */
[----:B------:R-:W-:Y:S01]  /*3760*/  IMAD.MOV.U32 R148, RZ, RZ, R11 ;  /* 0x000000ffff947224 */ /* 0x000fe200078e000b */
[----:B------:R-:W-:Y:S01]  /*3770*/  MOV R134, R147 ;  /* 0x0000009300867202 */ /* 0x000fe20000000f00 */
[----:B------:R-:W3:Y:S01]  /*3780*/  LDL.LU.64 R10, [R1+0x68] ;  /* 0x00006800010a7983 */ /* 0x000ee20000300a00 */
[----:B------:R-:W-:Y:S02]  /*3790*/  WARPGROUP.DEPBAR.LE gsb0, 0x0 ;  /* 0x00008000000079c5 */ /* 0x000fe40000010000 */
[----:B------:R-:W-:Y:S01]  /*37a0*/  IMAD.MOV.U32 R192, RZ, RZ, R64 ;  /* 0x000000ffffc07224 */ /* 0x000fe200078e0040 */
[----:B------:R-:W-:Y:S01]  /*37b0*/  MOV R194, R66 ;  /* 0x0000004200c27202 */ /* 0x000fe20000000f00 */
[----:B------:R-:W-:Y:S01]  /*37c0*/  IMAD.MOV.U32 R193, RZ, RZ, R65 ;  /* 0x000000ffffc17224 */ /* 0x000fe200078e0041 */
[----:B------:R-:W-:Y:S01]  /*37d0*/  MOV R198, R70 ;  /* 0x0000004600c67202 */ /* 0x000fe20000000f00 */
[----:B------:R-:W-:Y:S01]  /*37e0*/  IMAD.MOV.U32 R195, RZ, RZ, R67 ;  /* 0x000000ffffc37224 */ /* 0x000fe200078e0043 */
[----:B------:R-:W3:Y:S01]  /*37f0*/  LDL.LU.64 R12, [R1+0x70] ;  /* 0x00007000010c7983 */ /* 0x000ee20000300a00 */
[----:B------:R-:W-:-:S02]  /*3800*/  IMAD.MOV.U32 R196, RZ, RZ, R68 ;  /* 0x000000ffffc47224 */ /* 0x000fc400078e0044 */
[----:B------:R-:W-:Y:S01]  /*3810*/  IMAD.MOV.U32 R197, RZ, RZ, R69 ;  /* 0x000000ffffc57224 */ /* 0x000fe200078e0045 */
[----:B------:R-:W3:Y:S01]  /*3820*/  LDL.LU.64 R14, [R1+0x78] ;  /* 0x00007800010e7983 */ /* 0x000ee20000300a00 */
[----:B------:R-:W-:Y:S02]  /*3830*/  IMAD.MOV.U32 R199, RZ, RZ, R71 ;  /* 0x000000ffffc77224 */ /* 0x000fe400078e0047 */
[----:B------:R-:W-:-:S06]  /*3840*/  WARPGROUP.ARRIVE ;  /* 0x00000000000079c5 */ /* 0x000fcc0000000000 */
[----:B------:R-:W-:Y:S01]  /*3850*/  HGMMA.64x16x16.F32 R64, gdesc[UR16], RZ, !UPT, gsb0 ;  /* 0x00200000104079f0 */ /* 0x000fe2000c0008ff */
[----:B------:R-:W-:Y:S02]  /*3860*/  IMAD.MOV.U32 R135, RZ, RZ, R148 ;  /* 0x000000ffff877224 */ /* 0x000fe400078e0094 */
[----:B------:R-:W-:-:S04]  /*3870*/  WARPGROUP.DEPBAR.LE gsb0, 0x0 ;  /* 0x00008000000079c5 */ /* 0x000fc80000010000 */
[----:B------:R-:W-:-:S06]  /*3880*/  WARPGROUP.ARRIVE ;  /* 0x00000000000079c5 */ /* 0x000fcc0000000000 */
[----:B------:R-:W-:Y:S01]  /*3890*/  HGMMA.64x16x16.F32 R128, gdesc[UR12], R128, gsb0 ;  /* 0x002000000c8079f0 */ /* 0x000fe20008000880 */
[----:B------:R-:W-:Y:S02]  /*38a0*/  IMAD.MOV.U32 R148, RZ, RZ, R177 ;  /* 0x000000ffff947224 */ /* 0x000fe400078e00b1 */
[----:B------:R-:W-:Y:S01]  /*38b0*/  IMAD.MOV.U32 R177, RZ, RZ, R182 ;  /* 0x000000ffffb17224 */ /* 0x000fe200078e00b6 */
[----:B------:R-:W-:Y:S01]  /*38c0*/  MOV R147, R176 ;  /* 0x000000b000937202 */ /* 0x000fe20000000f00 */
[----:B------:R-:W-:Y:S02]  /*38d0*/  IMAD.MOV.U32 R182, RZ, RZ, R211 ;  /* 0x000000ffffb67224 */ /* 0x000fe400078e00d3 */
[----:B------:R-:W-:Y:S02]  /*38e0*/  IMAD.MOV.U32 R176, RZ, RZ, R181 ;  /* 0x000000ffffb07224 */ /* 0x000fe400078e00b5 */
[----:B------:R-:W-:Y:S02]  /*38f0*/  IMAD.MOV.U32 R181, RZ, RZ, R210 ;  /* 0x000000ffffb57224 */ /* 0x000fe400078e00d2 */
[----:B------:R-:W-:Y:S01]  /*3900*/  IMAD.MOV.U32 R210, RZ, RZ, R215 ;  /* 0x000000ffffd27224 */ /* 0x000fe200078e00d7 */
[----:B------:R-:W-:-:S02]  /*3910*/  WARPGROUP.DEPBAR.LE gsb0, 0x0 ;  /* 0x00008000000079c5 */ /* 0x000fc40000010000 */
[----:B------:R-:W-:Y:S04]  /*3920*/  STL.64 [R1+0x220], R128 ;  /* 0x0002208001007387 */ /* 0x000fe80000100a00 */
[----:B------:R-:W-:Y:S04]  /*3930*/  STL.64 [R1+0x228], R130 ;  /* 0x0002288201007387 */ /* 0x000fe80000100a00 */
[----:B------:R0:W-:Y:S04]  /*3940*/  STL.64 [R1+0x230], R132 ;  /* 0x0002308401007387 */ /* 0x0001e80000100a00 */
[----:B------:R1:W-:Y:S04]  /*3950*/  STL.64 [R1+0x238], R134 ;  /* 0x0002388601007387 */ /* 0x0003e80000100a00 */
[----:B------:R-:W2:Y:S01]  /*3960*/  LDL.LU R211, [R1+0x2c] ;  /* 0x00002c0001d37983 */ /* 0x000ea20000300800 */
[----:B0-----:R-:W-:Y:S01]  /*3970*/  MOV R133, R144 ;  /* 0x0000009000857202 */ /* 0x001fe20000000f00 */
[----:B------:R-:W-:-:S02]  /*3980*/  IMAD.MOV.U32 R144, RZ, RZ, R149 ;  /* 0x000000ffff907224 */ /* 0x000fc400078e0095 */
[----:B------:R-:W-:Y:S02]  /*3990*/  IMAD.MOV.U32 R149, RZ, RZ, R178 ;  /* 0x000000ffff957224 */ /* 0x000fe400078e00b2 */
[----:B-1----:R-:W-:Y:S02]  /*39a0*/  IMAD.MOV.U32 R135, RZ, RZ, R145 ;  /* 0x000000ffff877224 */ /* 0x002fe400078e0091 */
[----:B------:R-:W-:Y:S02]  /*39b0*/  IMAD.MOV.U32 R134, RZ, RZ, R146 ;  /* 0x000000ffff867224 */ /* 0x000fe400078e0092 */
[----:B------:R-:W-:Y:S02]  /*39c0*/  IMAD.MOV.U32 R145, RZ, RZ, R150 ;  /* 0x000000ffff917224 */ /* 0x000fe400078e0096 */
[----:B------:R-:W-:Y:S01]  /*39d0*/  IMAD.MOV.U32 R146, RZ, RZ, R151 ;  /* 0x000000ffff927224 */ /* 0x000fe200078e0097 */
[----:B------:R-:W-:Y:S01]  /*39e0*/  MOV R151, R180 ;  /* 0x000000b400977202 */ /* 0x000fe20000000f00 */
[----:B------:R-:W-:Y:S01]  /*39f0*/  IMAD.MOV.U32 R150, RZ, RZ, R179 ;  /* 0x000000ffff967224 */ /* 0x000fe200078e00b3 */
[----:B------:R-:W-:Y:S01]  /*3a00*/  MOV R179, R208 ;  /* 0x000000d000b37202 */ /* 0x000fe20000000f00 */
[----:B------:R-:W-:Y:S01]  /*3a10*/  IMAD.MOV.U32 R178, RZ, RZ, R183 ;  /* 0x000000ffffb27224 */ /* 0x000fe200078e00b7 */
[----:B------:R-:W-:Y:S01]  /*3a20*/  MOV R183, R212 ;  /* 0x000000d400b77202 */ /* 0x000fe20000000f00 */
[----:B------:R-:W-:Y:S01]  /*3a30*/  IMAD.MOV.U32 R180, RZ, RZ, R209 ;  /* 0x000000ffffb47224 */ /* 0x000fe200078e00d1 */
[----:B------:R-:W2:Y:S01]  /*3a40*/  LDL.LU R212, [R1+0x30] ;  /* 0x0000300001d47983 */ /* 0x000ea20000300800 */
[----:B------:R-:W-:-:S02]  /*3a50*/  IMAD.MOV.U32 R208, RZ, RZ, R213 ;  /* 0x000000ffffd07224 */ /* 0x000fc400078e00d5 */
[----:B------:R-:W-:Y:S01]  /*3a60*/  IMAD.MOV.U32 R209, RZ, RZ, R214 ;  /* 0x000000ffffd17224 */ /* 0x000fe200078e00d6 */
[----:B------:R-:W2:Y:S01]  /*3a70*/  LDL.LU R213, [R1+0x34] ;  /* 0x0000340001d57983 */ /* 0x000ea20000300800 */
[----:B------:R-:W-:Y:S01]  /*3a80*/  IMAD.MOV.U32 R131, RZ, RZ, R109 ;  /* 0x000000ffff837224 */ /* 0x000fe200078e006d */
[----:B------:R-:W-:Y:S02]  /*3a90*/  MOV R132, R108 ;  /* 0x0000006c00847202 */ /* 0x000fe40000000f00 */
[----:B------:R-:W2:Y:S01]  /*3aa0*/  LDL.LU R214, [R1+0x38] ;  /* 0x0000380001d67983 */ /* 0x000ea20000300800 */
[----:B------:R-:W-:Y:S01]  /*3ab0*/  IMAD.MOV.U32 R129, RZ, RZ, R111 ;  /* 0x000000ffff817224 */ /* 0x000fe200078e006f */
[----:B------:R-:W-:Y:S01]  /*3ac0*/  MOV R128, R112 ;  /* 0x0000007000807202 */ /* 0x000fe20000000f00 */
[----:B------:R-:W-:Y:S01]  /*3ad0*/  IMAD.MOV.U32 R130, RZ, RZ, R110 ;  /* 0x000000ffff827224 */ /* 0x000fe200078e006e */
[----:B------:R-:W2:Y:S04]  /*3ae0*/  LDL.LU R215, [R1+0x3c] ;  /* 0x00003c0001d77983 */ /* 0x000ea80000300800 */
[----:B------:R-:W4:Y:S04]  /*3af0*/  LDL.LU.64 R108, [R1+0x1a0] ;  /* 0x0001a000016c7983 */ /* 0x000f280000300a00 */
[----:B------:R-:W4:Y:S04]  /*3b00*/  LDL.LU.64 R110, [R1+0x1a8] ;  /* 0x0001a800016e7983 */ /* 0x000f280000300a00 */
[----:B------:R-:W4:Y:S04]  /*3b10*/  LDL.LU.64 R112, [R1+0x1b0] ;  /* 0x0001b00001707983 */ /* 0x000f280000300a00 */
[----:B------:R-:W4:Y:S01]  /*3b20*/  LDL.LU.64 R114, [R1+0x1b8] ;  /* 0x0001b80001727983 */ /* 0x000f220000300a00 */
[----:B------:R-:W-:-:S02]  /*3b30*/  UIADD3 UR30, UR4, 0x182, URZ ;  /* 0x00000182041e7890 */ /* 0x000fc4000fffe03f */
[----:B------:R-:W-:Y:S01]  /*3b40*/  UIADD3 UR34, UR4, 0x202, URZ ;  /* 0x0000020204227890 */ /* 0x000fe2000fffe03f */
[----:B------:R-:W-:Y:S01]  /*3b50*/  UMOV UR35, 0x40000040 ;  /* 0x4000004000237882 */ /* 0x000fe20000000000 */
[----:B------:R-:W-:Y:S01]  /*3b60*/  IMAD.MOV.U32 R165, RZ, RZ, R69 ;  /* 0x000000ffffa57224 */ /* 0x000fe200078e0045 */
[----:B------:R-:W-:Y:S01]  /*3b70*/  MOV R98, R129 ;  /* 0x0000008100627202 */ /* 0x000fe20000000f00 */
[----:B------:R-:W-:Y:S02]  /*3b80*/  IMAD.MOV.U32 R100, RZ, RZ, R131 ;  /* 0x000000ffff647224 */ /* 0x000fe400078e0083 */
[----:B------:R-:W-:Y:S01]  /*3b90*/  IMAD.MOV.U32 R69, RZ, RZ, R132 ;  /* 0x000000ffff457224 */ /* 0x000fe200078e0084 */
[----:B------:R-:W-:Y:S01]  /*3ba0*/  MOV R166, R70 ;  /* 0x0000004600a67202 */ /* 0x000fe20000000f00 */
[----:B------:R-:W-:Y:S01]  /*3bb0*/  IMAD.MOV.U32 R99, RZ, RZ, R130 ;  /* 0x000000ffff637224 */ /* 0x000fe200078e0082 */
[----:B------:R-:W-:Y:S01]  /*3bc0*/  MOV R129, R5 ;  /* 0x0000000500817202 */ /* 0x000fe20000000f00 */
[----:B------:R-:W-:-:S02]  /*3bd0*/  IMAD.MOV.U32 R131, RZ, RZ, R3 ;  /* 0x000000ffff837224 */ /* 0x000fc400078e0003 */
[----:B------:R-:W-:Y:S01]  /*3be0*/  IMAD.MOV.U32 R132, RZ, RZ, R2 ;  /* 0x000000ffff847224 */ /* 0x000fe200078e0002 */
[----:B------:R-:W-:Y:S01]  /*3bf0*/  MOV R70, R101 ;  /* 0x0000006500467202 */ /* 0x000fe20000000f00 */
[----:B------:R-:W-:Y:S02]  /*3c00*/  IMAD.MOV.U32 R167, RZ, RZ, R71 ;  /* 0x000000ffffa77224 */ /* 0x000fe400078e0047 */
[----:B------:R-:W-:Y:S02]  /*3c10*/  IMAD.MOV.U32 R97, RZ, RZ, R128 ;  /* 0x000000ffff617224 */ /* 0x000fe400078e0080 */
[----:B------:R-:W-:Y:S01]  /*3c20*/  IMAD.MOV.U32 R130, RZ, RZ, R4 ;  /* 0x000000ffff827224 */ /* 0x000fe200078e0004 */
[----:B------:R-:W-:Y:S01]  /*3c30*/  MOV R101, R232 ;  /* 0x000000e800657202 */ /* 0x000fe20000000f00 */
[----:B------:R-:W-:Y:S02]  /*3c40*/  IMAD.MOV.U32 R71, RZ, RZ, R102 ;  /* 0x000000ffff477224 */ /* 0x000fe400078e0066 */
[----:B------:R-:W-:-:S02]  /*3c50*/  IMAD.MOV.U32 R128, RZ, RZ, R16 ;  /* 0x000000ffff807224 */ /* 0x000fc400078e0010 */
[----:B------:R-:W-:Y:S01]  /*3c60*/  IMAD.MOV.U32 R102, RZ, RZ, R18 ;  /* 0x000000ffff667224 */ /* 0x000fe200078e0012 */
[----:B----4-:R-:W-:-:S06]  /*3c70*/  WARPGROUP.ARRIVE ;  /* 0x00000000000079c5 */ /* 0x010fcc0000000000 */
[----:B------:R-:W-:Y:S03]  /*3c80*/  HGMMA.64x16x16.F32 R108, gdesc[UR20], R108, gsb0 ;  /* 0x00200000146c79f0 */ /* 0x000fe6000800086c */
[----:B------:R-:W-:Y:S02]  /*3c90*/  WARPGROUP.DEPBAR.LE gsb0, 0x0 ;  /* 0x00008000000079c5 */ /* 0x000fe40000010000 */
[----:B------:R-:W-:-:S06]  /*3ca0*/  WARPGROUP.ARRIVE ;  /* 0x00000000000079c5 */ /* 0x000fcc0000000000 */
[----:B------:R-:W-:Y:S03]  /*3cb0*/  HGMMA.64x16x16.F32 R144, gdesc[UR24], R144, gsb0 ;  /* 0x00200000189079f0 */ /* 0x000fe60008000890 */
[----:B------:R-:W-:Y:S02]  /*3cc0*/  WARPGROUP.DEPBAR.LE gsb0, 0x0 ;  /* 0x00008000000079c5 */ /* 0x000fe40000010000 */
[----:B------:R-:W-:-:S06]  /*3cd0*/  WARPGROUP.ARRIVE ;  /* 0x00000000000079c5 */ /* 0x000fcc0000000000 */
[----:B------:R-:W-:Y:S01]  /*3ce0*/  HGMMA.64x16x16.F32 R176, gdesc[UR28], R176, gsb0 ;  /* 0x002000001cb079f0 */ /* 0x000fe200080008b0 */
[----:B------:R-:W-:Y:S01]  /*3cf0*/  IMAD.MOV.U32 R3, RZ, RZ, R114 ;  /* 0x000000ffff037224 */ /* 0x000fe200078e0072 */
[----:B------:R-:W-:Y:S01]  /*3d00*/  MOV R5, R112 ;  /* 0x0000007000057202 */ /* 0x000fe20000000f00 */
[----:B------:R-:W-:Y:S02]  /*3d10*/  IMAD.MOV.U32 R2, RZ, RZ, R115 ;  /* 0x000000ffff027224 */ /* 0x000fe400078e0073 */
[----:B------:R-:W-:Y:S01]  /*3d20*/  IMAD.MOV.U32 R4, RZ, RZ, R113 ;  /* 0x000000ffff047224 */ /* 0x000fe200078e0071 */
[----:B------:R-:W4:Y:S01]  /*3d30*/  LDL.LU.64 R114, [R1+0x7a8] ;  /* 0x0007a80001727983 */ /* 0x000f220000300a00 */
[----:B------:R-:W-:Y:S01]  /*3d40*/  IMAD.MOV.U32 R17, RZ, RZ, R110 ;  /* 0x000000ffff117224 */ /* 0x000fe200078e006e */
[----:B------:R-:W-:Y:S01]  /*3d50*/  MOV R232, R108 ;  /* 0x0000006c00e87202 */ /* 0x000fe20000000f00 */
[----:B------:R-:W-:Y:S01]  /*3d60*/  IMAD.MOV.U32 R16, RZ, RZ, R111 ;  /* 0x000000ffff107224 */ /* 0x000fe200078e006f */
[----:B------:R-:W4:Y:S01]  /*3d70*/  LDL.LU.64 R112, [R1+0x7a0] ;  /* 0x0007a00001707983 */ /* 0x000f220000300a00 */
[----:B------:R-:W-:-:S03]  /*3d80*/  IMAD.MOV.U32 R18, RZ, RZ, R109 ;  /* 0x000000ffff127224 */ /* 0x000fc600078e006d */
[----:B------:R-:W3:Y:S04]  /*3d90*/  LDL.LU.64 R110, [R1+0x798] ;  /* 0x00079800016e7983 */ /* 0x000ee80000300a00 */
[----:B------:R-:W3:Y:S01]  /*3da0*/  LDL.LU.64 R108, [R1+0x790] ;  /* 0x00079000016c7983 */ /* 0x000ee20000300a00 */
[----:B------:R-:W-:Y:S02]  /*3db0*/  WARPGROUP.DEPBAR.LE gsb0, 0x0 ;  /* 0x00008000000079c5 */ /* 0x000fe40000010000 */
[----:B--2---:R-:W-:-:S06]  /*3dc0*/  WARPGROUP.ARRIVE ;  /* 0x00000000000079c5 */ /* 0x004fcc0000000000 */
[----:B------:R-:W-:Y:S01]  /*3dd0*/  HGMMA.64x16x16.F32 R208, gdesc[UR32], R208, gsb0 ;  /* 0x0020000020d079f0 */ /* 0x000fe200080008d0 */
[----:B------:R-:W-:Y:S04]  /*3de0*/  STL.64 [R1+0x120], R144 ;  /* 0x0001209001007387 */ /* 0x000fe80000100a00 */
[----:B------:R-:W-:Y:S04]  /*3df0*/  STL.64 [R1+0x128], R146 ;  /* 0x0001289201007387 */ /* 0x000fe80000100a00 */
[----:B------:R-:W-:Y:S04]  /*3e00*/  STL.64 [R1+0x130], R148 ;  /* 0x0001309401007387 */ /* 0x000fe80000100a00 */
[----:B------:R0:W-:Y:S04]  /*3e10*/  STL.64 [R1+0x138], R150 ;  /* 0x0001389601007387 */ /* 0x0001e80000100a00 */
[----:B0-----:R-:W2:Y:S04]  /*3e20*/  LDL.LU.64 R150, [R1+0x788] ;  /* 0x0007880001967983 */ /* 0x001ea80000300a00 */
[----:B------:R-:W2:Y:S04]  /*3e30*/  LDL.LU.64 R148, [R1+0x780] ;  /* 0x0007800001947983 */ /* 0x000ea80000300a00 */
[----:B------:R-:W2:Y:S04]  /*3e40*/  LDL.LU.64 R146, [R1+0x778] ;  /* 0x0007780001927983 */ /* 0x000ea80000300a00 */
[----:B------:R-:W2:Y:S04]  /*3e50*/  LDL.LU.64 R144, [R1+0x770] ;  /* 0x0007700001907983 */ /* 0x000ea80000300a00 */
[----:B------:R-:W-:Y:S04]  /*3e60*/  STL.64 [R1+0xa0], R176 ;  /* 0x0000a0b001007387 */ /* 0x000fe80000100a00 */
[----:B------:R-:W-:Y:S04]  /*3e70*/  STL.64 [R1+0xa8], R178 ;  /* 0x0000a8b201007387 */ /* 0x000fe80000100a00 */
[----:B------:R-:W-:Y:S04]  /*3e80*/  STL.64 [R1+0xb0], R180 ;  /* 0x0000b0b401007387 */ /* 0x000fe80000100a00 */
[----:B------:R0:W-:Y:S01]  /*3e90*/  STL.64 [R1+0xb8], R182 ;  /* 0x0000b8b601007387 */ /* 0x0001e20000100a00 */
[----:B------:R-:W-:-:S03]  /*3ea0*/  WARPGROUP.DEPBAR.LE gsb0, 0x0 ;  /* 0x00008000000079c5 */ /* 0x000fc60000010000 */
[----:B0-----:R-:W4:Y:S04]  /*3eb0*/  LDL.LU.64 R182, [R1+0x768] ;  /* 0x0007680001b67983 */ /* 0x001f280000300a00 */
[----:B------:R-:W4:Y:S04]  /*3ec0*/  LDL.LU.64 R180, [R1+0x760] ;  /* 0x0007600001b47983 */ /* 0x000f280000300a00 */
[----:B------:R-:W4:Y:S04]  /*3ed0*/  LDL.LU.64 R178, [R1+0x758] ;  /* 0x0007580001b27983 */ /* 0x000f280000300a00 */
[----:B------:R-:W4:Y:S04]  /*3ee0*/  LDL.LU.64 R176, [R1+0x750] ;  /* 0x0007500001b07983 */ /* 0x000f280000300a00 */
[----:B------:R-:W-:Y:S04]  /*3ef0*/  STL.64 [R1+0x20], R208 ;  /* 0x000020d001007387 */ /* 0x000fe80000100a00 */
[----:B------:R-:W-:Y:S04]  /*3f00*/  STL.64 [R1+0x28], R210 ;  /* 0x000028d201007387 */ /* 0x000fe80000100a00 */
[----:B------:R-:W-:Y:S04]  /*3f10*/  STL.64 [R1+0x30], R212 ;  /* 0x000030d401007387 */ /* 0x000fe80000100a00 */
[----:B------:R0:W-:Y:S04]  /*3f20*/  STL.64 [R1+0x38], R214 ;  /* 0x000038d601007387 */ /* 0x0001e80000100a00 */
[----:B0-----:R-:W3:Y:S04]  /*3f30*/  LDL.LU.64 R214, [R1+0x748] ;  /* 0x0007480001d67983 */ /* 0x001ee80000300a00 */
[----:B------:R-:W3:Y:S04]  /*3f40*/  LDL.LU.64 R212, [R1+0x740] ;  /* 0x0007400001d47983 */ /* 0x000ee80000300a00 */
[----:B------:R-:W3:Y:S04]  /*3f50*/  LDL.LU.64 R210, [R1+0x738] ;  /* 0x0007380001d27983 */ /* 0x000ee80000300a00 */
[----:B------:R-:W3:Y:S01]  /*3f60*/  LDL.LU.64 R208, [R1+0x730] ;  /* 0x0007300001d07983 */ /* 0x000ee20000300a00 */
[----:B------:R-:W-:-:S02]  /*3f70*/  UIADD3 UR46, UR4, 0x282, URZ ;  /* 0x00000282042e7890 */ /* 0x000fc4000fffe03f */
[----:B------:R-:W-:Y:S02]  /*3f80*/  UIADD3 UR50, UR4, 0x302, URZ ;  /* 0x0000030204327890 */ /* 0x000fe4000fffe03f */
[----:B------:R-:W-:Y:S01]  /*3f90*/  UIADD3 UR54, UR4, 0x382, URZ ;  /* 0x0000038204367890 */ /* 0x000fe2000fffe03f */
[----:B---3--:R-:W-:-:S06]  /*3fa0*/  WARPGROUP.ARRIVE ;  /* 0x00000000000079c5 */ /* 0x008fcc0000000000 */
[----:B------:R-:W-:Y:S03]  /*3fb0*/  HGMMA.64x16x16.F32 R208, gdesc[UR44], R208, gsb0 ;  /* 0x002000002cd079f0 */ /* 0x000fe600080008d0 */
[----:B------:R-:W-:Y:S02]  /*3fc0*/  WARPGROUP.DEPBAR.LE gsb0, 0x0 ;  /* 0x00008000000079c5 */ /* 0x000fe40000010000 */
[----:B----4-:R-:W-:-:S06]  /*3fd0*/  WARPGROUP.ARRIVE ;  /* 0x00000000000079c5 */ /* 0x010fcc0000000000 */
[----:B------:R-:W-:Y:S01]  /*3fe0*/  HGMMA.64x16x16.F32 R176, gdesc[UR48], R176, gsb0 ;  /* 0x0020000030b079f0 */ /* 0x000fe200080008b0 */
[----:B------:R-:W-:Y:S02]  /*3ff0*/  STL.64 [R1+0x568], R214 ;  /* 0x000568d601007387 */ /* 0x000fe40000100a00 */
[----:B------:R-:W-:Y:S02]  /*4000*/  WARPGROUP.DEPBAR.LE gsb0, 0x0 ;  /* 0x00008000000079c5 */ /* 0x000fe40000010000 */
[----:B--2---:R-:W-:-:S06]  /*4010*/  WARPGROUP.ARRIVE ;  /* 0x00000000000079c5 */ /* 0x004fcc0000000000 */
[----:B------:R-:W-:Y:S01]  /*4020*/  HGMMA.64x16x16.F32 R144, gdesc[UR52], R144, gsb0 ;  /* 0x00200000349079f0 */ /* 0x000fe20008000890 */
[----:B------:R-:W-:Y:S04]  /*4030*/  STL.64 [R1+0x560], R212 ;  /* 0x000560d401007387 */ /* 0x000fe80000100a00 */
[----:B------:R-:W-:Y:S04]  /*4040*/  STL.64 [R1+0x558], R210 ;  /* 0x000558d201007387 */ /* 0x000fe80000100a00 */
[----:B------:R-:W-:Y:S04]  /*4050*/  STL.64 [R1+0x550], R208 ;  /* 0x000550d001007387 */ /* 0x000fe80000100a00 */
[----:B------:R-:W-:Y:S04]  /*4060*/  STL.64 [R1+0x588], R182 ;  /* 0x000588b601007387 */ /* 0x000fe80000100a00 */
[----:B------:R-:W-:Y:S04]  /*4070*/  STL.64 [R1+0x580], R180 ;  /* 0x000580b401007387 */ /* 0x000fe80000100a00 */
[----:B------:R-:W-:Y:S04]  /*4080*/  STL.64 [R1+0x578], R178 ;  /* 0x000578b201007387 */ /* 0x000fe80000100a00 */
[----:B------:R-:W-:Y:S01]  /*4090*/  STL.64 [R1+0x570], R176 ;  /* 0x000570b001007387 */ /* 0x000fe20000100a00 */
[----:B------:R-:W-:-:S03]  /*40a0*/  WARPGROUP.DEPBAR.LE gsb0, 0x0 ;  /* 0x00008000000079c5 */ /* 0x000fc60000010000 */
[----:B------:R-:W-:Y:S04]  /*40b0*/  STL.64 [R1+0x5a8], R150 ;  /* 0x0005a89601007387 */ /* 0x000fe80000100a00 */
[----:B------:R-:W-:Y:S04]  /*40c0*/  STL.64 [R1+0x5a0], R148 ;  /* 0x0005a09401007387 */ /* 0x000fe80000100a00 */
[----:B------:R-:W-:Y:S04]  /*40d0*/  STL.64 [R1+0x598], R146 ;  /* 0x0005989201007387 */ /* 0x000fe80000100a00 */
[----:B------:R0:W-:Y:S02]  /*40e0*/  STL.64 [R1+0x590], R144 ;  /* 0x0005909001007387 */ /* 0x0001e40000100a00 */
[----:B0-----:R-:W-:Y:S01]  /*40f0*/  MOV R144, R118 ;  /* 0x0000007600907202 */ /* 0x001fe20000000f00 */
[----:B------:R-:W-:Y:S01]  /*4100*/  IMAD.MOV.U32 R145, RZ, RZ, R119 ;  /* 0x000000ffff917224 */ /* 0x000fe200078e0077 */
[----:B------:R-:W2:Y:S04]  /*4110*/  LDL.LU R118, [R1+0x72c] ;  /* 0x00072c0001767983 */ /* 0x000ea80000300800 */
[----:B------:R-:W2:Y:S01]  /*4120*/  LDL.LU R119, [R1+0x728] ;  /* 0x0007280001777983 */ /* 0x000ea20000300800 */
[----:B------:R-:W-:Y:S01]  /*4130*/  UIADD3 UR58, UR4, 0x402, URZ ;  /* 0x00000402043a7890 */ /* 0x000fe2000fffe03f */
[----:B------:R-:W-:Y:S01]  /*4140*/  IMAD.MOV.U32 R146, RZ, RZ, R81 ;  /* 0x000000ffff927224 */ /* 0x000fe200078e0051 */
[----:B------:R-:W-:Y:S01]  /*4150*/  MOV R148, R83 ;  /* 0x0000005300947202 */ /* 0x000fe20000000f00 */
[----:B------:R-:W3:Y:S01]  /*4160*/  LDL.LU R81, [R1+0x724] ;  /* 0x0007240001517983 */ /* 0x000ee20000300800 */
[----:B------:R-:W-:-:S03]  /*4170*/  IMAD.MOV.U32 R147, RZ, RZ, R82 ;  /* 0x000000ffff937224 */ /* 0x000fc600078e0052 */
[----:B------:R-:W3:Y:S04]  /*4180*/  LDL.LU R82, [R1+0x720] ;  /* 0x0007200001527983 */ /* 0x000ee80000300800 */
[----:B------:R-:W3:Y:S01]  /*4190*/  LDL.LU R83, [R1+0x71c] ;  /* 0x00071c0001537983 */ /* 0x000ee20000300800 */
[----:B--2---:R-:W-:-:S06]  /*41a0*/  WARPGROUP.ARRIVE ;  /* 0x00000000000079c5 */ /* 0x004fcc0000000000 */
[----:B------:R-:W-:Y:S03]  /*41b0*/  HGMMA.64x16x16.F32 R112, gdesc[UR56], R112, gsb0 ;  /* 0x00200000387079f0 */ /* 0x000fe60008000870 */
[----:B------:R-:W-:Y:S02]  /*41c0*/  WARPGROUP.DEPBAR.LE gsb0, 0x0 ;  /* 0x00008000000079c5 */ /* 0x000fe40000010000 */
[----:B------:R-:W-:Y:S04]  /*41d0*/  STL.64 [R1+0x5c8], R118 ;  /* 0x0005c87601007387 */ /* 0x000fe80000100a00 */
[----:B------:R-:W-:Y:S04]  /*41e0*/  STL.64 [R1+0x5c0], R116 ;  /* 0x0005c07401007387 */ /* 0x000fe80000100a00 */
[----:B------:R0:W-:Y:S04]  /*41f0*/  STL.64 [R1+0x5b8], R114 ;  /* 0x0005b87201007387 */ /* 0x0001e80000100a00 */
[----:B------:R1:W-:Y:S01]  /*4200*/  STL.64 [R1+0x5b0], R112 ;  /* 0x0005b07001007387 */ /* 0x0003e20000100a00 */
[----:B0-----:R-:W-:Y:S01]  /*4210*/  IMAD.MOV.U32 R114, RZ, RZ, R86 ;  /* 0x000000ffff727224 */ /* 0x001fe200078e0056 */
[----:B-1----:R-:W-:Y:S01]  /*4220*/  MOV R112, R84 ;  /* 0x0000005400707202 */ /* 0x002fe20000000f00 */
[----:B------:R-:W-:Y:S01]  /*4230*/  IMAD.MOV.U32 R113, RZ, RZ, R85 ;  /* 0x000000ffff717224 */ /* 0x000fe200078e0055 */
[----:B------:R-:W3:Y:S01]  /*4240*/  LDL.LU R84, [R1+0x718] ;  /* 0x0007180001547983 */ /* 0x000ee20000300800 */
[----:B------:R-:W-:-:S03]  /*4250*/  IMAD.MOV.U32 R115, RZ, RZ, R87 ;  /* 0x000000ffff737224 */ /* 0x000fc600078e0057 */
[----:B------:R-:W3:Y:S04]  /*4260*/  LDL.LU R85, [R1+0x714] ;  /* 0x0007140001557983 */ /* 0x000ee80000300800 */
[----:B------:R-:W3:Y:S04]  /*4270*/  LDL.LU R86, [R1+0x710] ;  /* 0x0007100001567983 */ /* 0x000ee80000300800 */
[----:B------:R-:W3:Y:S01]  /*4280*/  LDL.LU R87, [R1+0x70c] ;  /* 0x00070c0001577983 */ /* 0x000ee20000300800 */
[----:B------:R-:W-:Y:S01]  /*4290*/  UIADD3 UR10, UR4, 0x482, URZ ;  /* 0x00000482040a7890 */ /* 0x000fe2000fffe03f */
[----:B------:R-:W-:Y:S01]  /*42a0*/  UMOV UR8, UR12 ;  /* 0x0000000c00087c82 */ /* 0x000fe20008000000 */
[----:B------:R-:W-:Y:S01]  /*42b0*/  UMOV UR9, UR13 ;  /* 0x0000000d00097c82 */ /* 0x000fe20008000000 */
[----:B------:R-:W-:Y:S01]  /*42c0*/  UMOV UR11, 0x40000040 ;  /* 0x40000040000b7882 */ /* 0x000fe20000000000 */
[----:B------:R-:W-:Y:S01]  /*42d0*/  MOV R116, R73 ;  /* 0x0000004900747202 */ /* 0x000fe20000000f00 */
[----:B------:R-:W-:Y:S01]  /*42e0*/  IMAD.MOV.U32 R117, RZ, RZ, R74 ;  /* 0x000000ffff757224 */ /* 0x000fe200078e004a */
[----:B------:R-:W2:Y:S01]  /*42f0*/  LDL.LU R73, [R1+0x708] ;  /* 0x0007080001497983 */ /* 0x000ea20000300800 */
[----:B------:R-:W-:-:S02]  /*4300*/  IMAD.MOV.U32 R118, RZ, RZ, R75 ;  /* 0x000000ffff767224 */ /* 0x000fc400078e004b */
[----:B------:R-:W-:Y:S01]  /*4310*/  IMAD.MOV.U32 R119, RZ, RZ, R76 ;  /* 0x000000ffff777224 */ /* 0x000fe200078e004c */
[----:B------:R-:W2:Y:S04]  /*4320*/  LDL.LU R74, [R1+0x704] ;  /* 0x00070400014a7983 */ /* 0x000ea80000300800 */
[----:B------:R-:W2:Y:S04]  /*4330*/  LDL.LU R75, [R1+0x700] ;  /* 0x00070000014b7983 */ /* 0x000ea80000300800 */
[----:B------:R-:W2:Y:S01]  /*4340*/  LDL.LU R76, [R1+0x6fc] ;  /* 0x0006fc00014c7983 */ /* 0x000ea20000300800 */
[----:B------:R-:W-:Y:S01]  /*4350*/  IMAD.MOV.U32 R179, RZ, RZ, R128 ;  /* 0x000000ffffb37224 */ /* 0x000fe200078e0080 */
[----:B------:R-:W-:Y:S01]  /*4360*/  MOV R180, R129 ;  /* 0x0000008100b47202 */ /* 0x000fe20000000f00 */
[----:B------:R-:W-:Y:S01]  /*4370*/  IMAD.MOV.U32 R181, RZ, RZ, R130 ;  /* 0x000000ffffb57224 */ /* 0x000fe200078e0082 */
[----:B------:R-:W-:Y:S01]  /*4380*/  MOV R128, R45 ;  /* 0x0000002d00807202 */ /* 0x000fe20000000f00 */
[----:B------:R-:W-:-:S02]  /*4390*/  IMAD.MOV.U32 R129, RZ, RZ, R48 ;  /* 0x000000ffff817224 */ /* 0x000fc400078e0030 */
[----:B------:R-:W-:Y:S02]  /*43a0*/  IMAD.MOV.U32 R182, RZ, RZ, R131 ;  /* 0x000000ffffb67224 */ /* 0x000fe400078e0083 */
[----:B------:R-:W-:Y:S02]  /*43b0*/  IMAD.MOV.U32 R130, RZ, RZ, R49 ;  /* 0x000000ffff827224 */ /* 0x000fe400078e0031 */
[----:B------:R-:W-:Y:S01]  /*43c0*/  IMAD.MOV.U32 R183, RZ, RZ, R132 ;  /* 0x000000ffffb77224 */ /* 0x000fe200078e0084 */
[----:B------:R-:W-:Y:S01]  /*43d0*/  MOV R132, R51 ;  /* 0x0000003300847202 */ /* 0x000fe20000000f00 */
[----:B------:R-:W-:Y:S02]  /*43e0*/  IMAD.MOV.U32 R131, RZ, RZ, R50 ;  /* 0x000000ffff837224 */ /* 0x000fe400078e0032 */
[----:B------:R-:W-:Y:S02]  /*43f0*/  IMAD.MOV.U32 R149, RZ, RZ, R133 ;  /* 0x000000ffff957224 */ /* 0x000fe400078e0085 */
[----:B------:R-:W-:-:S02]  /*4400*/  IMAD.MOV.U32 R150, RZ, RZ, R134 ;  /* 0x000000ffff967224 */ /* 0x000fc400078e0086 */
[----:B------:R-:W-:Y:S02]  /*4410*/  IMAD.MOV.U32 R133, RZ, RZ, R52 ;  /* 0x000000ffff857224 */ /* 0x000fe400078e0034 */
[----:B------:R-:W-:Y:S02]  /*4420*/  IMAD.MOV.U32 R151, RZ, RZ, R135 ;  /* 0x000000ffff977224 */ /* 0x000fe400078e0087 */
[----:B------:R-:W-:Y:S02]  /*4430*/  IMAD.MOV.U32 R134, RZ, RZ, R53 ;  /* 0x000000ffff867224 */ /* 0x000fe400078e0035 */
[----:B------:R-:W-:Y:S01]  /*4440*/  IMAD.MOV.U32 R135, RZ, RZ, R54 ;  /* 0x000000ffff877224 */ /* 0x000fe200078e0036 */
[----:B------:R-:W-:Y:S01]  /*4450*/  MOV R162, R66 ;  /* 0x0000004200a27202 */ /* 0x000fe20000000f00 */
[----:B------:R-:W-:Y:S02]  /*4460*/  IMAD.MOV.U32 R160, RZ, RZ, R64 ;  /* 0x000000ffffa07224 */ /* 0x000fe400078e0040 */
[----:B------:R-:W-:Y:S01]  /*4470*/  IMAD.MOV.U32 R161, RZ, RZ, R65 ;  /* 0x000000ffffa17224 */ /* 0x000fe200078e0041 */
[----:B------:R-:W-:Y:S01]  /*4480*/  MOV R208, R69 ;  /* 0x0000004500d07202 */ /* 0x000fe20000000f00 */
[----:B------:R-:W-:-:S02]  /*4490*/  IMAD.MOV.U32 R163, RZ, RZ, R67 ;  /* 0x000000ffffa37224 */ /* 0x000fc400078e0043 */
[----:B------:R-:W-:Y:S02]  /*44a0*/  IMAD.MOV.U32 R164, RZ, RZ, R68 ;  /* 0x000000ffffa47224 */ /* 0x000fe400078e0044 */
[----:B------:R-:W-:Y:S02]  /*44b0*/  IMAD.MOV.U32 R209, RZ, RZ, R70 ;  /* 0x000000ffffd17224 */ /* 0x000fe400078e0046 */
[----:B------:R-:W-:Y:S02]  /*44c0*/  IMAD.MOV.U32 R210, RZ, RZ, R71 ;  /* 0x000000ffffd27224 */ /* 0x000fe400078e0047 */
[----:B------:R-:W-:Y:S01]  /*44d0*/  IMAD.MOV.U32 R211, RZ, RZ, R96 ;  /* 0x000000ffffd37224 */ /* 0x000fe200078e0060 */
[----:B------:R-:W-:Y:S01]  /*44e0*/  MOV R96, R55 ;  /* 0x0000003700607202 */ /* 0x000fe20000000f00 */
[----:B------:R-:W-:Y:S01]  /*44f0*/  IMAD.MOV.U32 R213, RZ, RZ, R98 ;  /* 0x000000ffffd57224 */ /* 0x000fe200078e0062 */
[----:B------:R-:W-:Y:S01]  /*4500*/  MOV R212, R97 ;  /* 0x0000006100d47202 */ /* 0x000fe20000000f00 */
[----:B------:R-:W-:-:S02]  /*4510*/  IMAD.MOV.U32 R97, RZ, RZ, R46 ;  /* 0x000000ffff617224 */ /* 0x000fc400078e002e */
[----:B------:R-:W-:Y:S01]  /*4520*/  IMAD.MOV.U32 R98, RZ, RZ, R47 ;  /* 0x000000ffff627224 */ /* 0x000fe200078e002f */
[----:B---3--:R-:W-:-:S06]  /*4530*/  WARPGROUP.ARRIVE ;  /* 0x00000000000079c5 */ /* 0x008fcc0000000000 */
[----:B------:R-:W-:Y:S03]  /*4540*/  HGMMA.64x16x16.F32 R80, gdesc[UR8], R80, gsb0 ;  /* 0x00200000085079f0 */ /* 0x000fe60008000850 */
[----:B------:R-:W-:Y:S02]  /*4550*/  WARPGROUP.DEPBAR.LE gsb0, 0x0 ;  /* 0x00008000000079c5 */ /* 0x000fe40000010000 */
[----:B------:R0:W-:Y:S04]  /*4560*/  STL.64 [R1+0x5e8], R86 ;  /* 0x0005e85601007387 */ /* 0x0001e80000100a00 */
[----:B------:R1:W-:Y:S04]  /*4570*/  STL.64 [R1+0x5e0], R84 ;  /* 0x0005e05401007387 */ /* 0x0003e80000100a00 */
[----:B------:R3:W-:Y:S04]  /*4580*/  STL.64 [R1+0x5d8], R82 ;  /* 0x0005d85201007387 */ /* 0x0007e80000100a00 */
[----:B------:R4:W-:Y:S01]  /*4590*/  STL.64 [R1+0x5d0], R80 ;  /* 0x0005d05001007387 */ /* 0x0009e20000100a00 */
[----:B0-----:R-:W-:Y:S01]  /*45a0*/  IMAD.MOV.U32 R86, RZ, RZ, R43 ;  /* 0x000000ffff567224 */ /* 0x001fe200078e002b */
[----:B-1----:R-:W-:Y:S01]  /*45b0*/  MOV R84, R41 ;  /* 0x0000002900547202 */ /* 0x002fe20000000f00 */
[----:B------:R-:W-:-:S02]  /*45c0*/  IMAD.MOV.U32 R85, RZ, RZ, R42 ;  /* 0x000000ffff557224 */ /* 0x000fc400078e002a */
[----:B---3--:R-:W-:Y:S01]  /*45d0*/  IMAD.MOV.U32 R82, RZ, RZ, R79 ;  /* 0x000000ffff527224 */ /* 0x008fe200078e004f */
[----:B----4-:R-:W-:Y:S01]  /*45e0*/  MOV R80, R77 ;  /* 0x0000004d00507202 */ /* 0x010fe20000000f00 */
[----:B------:R-:W-:Y:S01]  /*45f0*/  IMAD.MOV.U32 R81, RZ, RZ, R78 ;  /* 0x000000ffff517224 */ /* 0x000fe200078e004e */
[----:B------:R-:W2:Y:S01]  /*4600*/  LDL.LU R77, [R1+0x6f8] ;  /* 0x0006f800014d7983 */ /* 0x000ea20000300800 */
[----:B------:R-:W-:-:S03]  /*4610*/  IMAD.MOV.U32 R83, RZ, RZ, R40 ;  /* 0x000000ffff537224 */ /* 0x000fc600078e0028 */
[----:B------:R-:W2:Y:S04]  /*4620*/  LDL.LU R78, [R1+0x6f4] ;  /* 0x0006f400014e7983 */ /* 0x000ea80000300800 */
[----:B------:R-:W2:Y:S01]  /*4630*/  LDL.LU R79, [R1+0x6f0] ;  /* 0x0006f000014f7983 */ /* 0x000ea20000300800 */
[----:B------:R-:W-:-:S03]  /*4640*/  IMAD.MOV.U32 R87, RZ, RZ, R44 ;  /* 0x000000ffff577224 */ /* 0x000fc600078e002c */
[----:B------:R-:W3:Y:S04]  /*4650*/  LDL.LU R40, [R1+0x6ec] ;  /* 0x0006ec0001287983 */ /* 0x000ee80000300800 */
[----:B------:R-:W3:Y:S04]  /*4660*/  LDL.LU R41, [R1+0x6e8] ;  /* 0x0006e80001297983 */ /* 0x000ee80000300800 */
[----:B------:R-:W3:Y:S04]  /*4670*/  LDL.LU R42, [R1+0x6e4] ;  /* 0x0006e400012a7983 */ /* 0x000ee80000300800 */
[----:B------:R-:W3:Y:S04]  /*4680*/  LDL.LU R43, [R1+0x6e0] ;  /* 0x0006e000012b7983 */ /* 0x000ee80000300800 */
[----:B------:R-:W3:Y:S04]  /*4690*/  LDL.LU R44, [R1+0x6dc] ;  /* 0x0006dc00012c7983 */ /* 0x000ee80000300800 */
[----:B------:R-:W3:Y:S04]  /*46a0*/  LDL.LU R45, [R1+0x6d8] ;  /* 0x0006d800012d7983 */ /* 0x000ee80000300800 */
[----:B------:R-:W4:Y:S04]  /*46b0*/  LDL.LU R48, [R1+0x6d4] ;  /* 0x0006d40001307983 */ /* 0x000f280000300800 */
[----:B------:R-:W4:Y:S04]  /*46c0*/  LDL.LU R49, [R1+0x6d0] ;  /* 0x0006d00001317983 */ /* 0x000f280000300800 */
[----:B------:R-:W4:Y:S04]  /*46d0*/  LDL.LU R50, [R1+0x6cc] ;  /* 0x0006cc0001327983 */ /* 0x000f280000300800 */
[----:B------:R-:W4:Y:S04]  /*46e0*/  LDL.LU R51, [R1+0x6c8] ;  /* 0x0006c80001337983 */ /* 0x000f280000300800 */
[----:B------:R-:W4:Y:S04]  /*46f0*/  LDL.LU R52, [R1+0x6c4] ;  /* 0x0006c40001347983 */ /* 0x000f280000300800 */
[----:B------:R-:W4:Y:S04]  /*4700*/  LDL.LU R53, [R1+0x6c0] ;  /* 0x0006c00001357983 */ /* 0x000f280000300800 */
[----:B------:R-:W4:Y:S04]  /*4710*/  LDL.LU R54, [R1+0x6bc] ;  /* 0x0006bc0001367983 */ /* 0x000f280000300800 */
[----:B------:R-:W2:Y:S04]  /*4720*/  LDL.LU.64 R64, [R1] ;  /* 0x0000000001407983 */ /* 0x000ea80000300a00 */
[----:B------:R-:W2:Y:S04]  /*4730*/  LDL.LU.64 R66, [R1+0x8] ;  /* 0x0000080001427983 */ /* 0x000ea80000300a00 */
[----:B------:R-:W2:Y:S04]  /*4740*/  LDL.LU.64 R68, [R1+0x10] ;  /* 0x0000100001447983 */ /* 0x000ea80000300a00 */
[----:B------:R-:W2:Y:S04]  /*4750*/  LDL.LU.64 R70, [R1+0x18] ;  /* 0x0000180001467983 */ /* 0x000ea80000300a00 */
[----:B------:R-:W4:Y:S04]  /*4760*/  LDL.LU R55, [R1+0x6b8] ;  /* 0x0006b80001377983 */ /* 0x000f280000300800 */
[----:B------:R-:W3:Y:S04]  /*4770*/  LDL.LU R46, [R1+0x6b4] ;  /* 0x0006b400012e7983 */ /* 0x000ee80000300800 */
[----:B------:R-:W3:Y:S01]  /*4780*/  LDL.LU R47, [R1+0x6b0] ;  /* 0x0006b000012f7983 */ /* 0x000ee20000300800 */
[----:B------:R-:W-:Y:S01]  /*4790*/  UIADD3 UR18, UR4, 0x502, URZ ;  /* 0x0000050204127890 */ /* 0x000fe2000fffe03f */
[----:B------:R-:W-:Y:S01]  /*47a0*/  UMOV UR16, UR12 ;  /* 0x0000000c00107c82 */ /* 0x000fe20008000000 */
[----:B------:R-:W-:Y:S01]  /*47b0*/  UMOV UR17, UR13 ;  /* 0x0000000d00117c82 */ /* 0x000fe20008000000 */
[----:B------:R-:W-:Y:S01]  /*47c0*/  UMOV UR19, 0x40000040 ;  /* 0x4000004000137882 */ /* 0x000fe20000000000 */
[----:B------:R-:W-:Y:S01]  /*47d0*/  UIADD3 UR6, UR5, 0x402, URZ ;  /* 0x0000040205067890 */ /* 0x000fe2000fffe03f */
[----:B------:R-:W-:Y:S01]  /*47e0*/  UMOV UR42, UR58 ;  /* 0x0000003a002a7c82 */ /* 0x000fe20008000000 */
[----:B------:R-:W-:Y:S01]  /*47f0*/  UMOV UR43, UR59 ;  /* 0x0000003b002b7c82 */ /* 0x000fe20008000000 */
[----:B----4-:R-:W-:-:S06]  /*4800*/  WARPGROUP.ARRIVE ;  /* 0x00000000000079c5 */ /* 0x010fcc0000000000 */
[----:B------:R-:W-:Y:S01]  /*4810*/  HGMMA.64x16x16.F32 R48, gdesc[UR16], R48, gsb0 ;  /* 0x00200000103079f0 */ /* 0x000fe20008000830 */
[----:B------:R-:W-:Y:S01]  /*4820*/  UMOV UR16, UR6 ;  /* 0x0000000600107c82 */ /* 0x000fe20008000000 */
[----:B------:R-:W-:Y:S01]  /*4830*/  UMOV UR17, 0x40000040 ;  /* 0x4000004000117882 */ /* 0x000fe20000000000 */
[----:B------:R-:W-:Y:S02]  /*4840*/  WARPGROUP.DEPBAR.LE gsb0, 0x0 ;  /* 0x00008000000079c5 */ /* 0x000fe40000010000 */
[----:B---3--:R-:W-:-:S06]  /*4850*/  WARPGROUP.ARRIVE ;  /* 0x00000000000079c5 */ /* 0x008fcc0000000000 */
[----:B------:R-:W-:Y:S01]  /*4860*/  HGMMA.64x16x16.F32 R40, gdesc[UR16], R40, gsb0 ;  /* 0x00200000102879f0 */ /* 0x000fe20008000828 */
[----:B------:R-:W-:Y:S01]  /*4870*/  UMOV UR8, UR16 ;  /* 0x0000001000087c82 */ /* 0x000fe20008000000 */
[----:B------:R-:W-:Y:S01]  /*4880*/  UMOV UR9, UR17 ;  /* 0x0000001100097c82 */ /* 0x000fe20008000000 */
[----:B------:R-:W-:Y:S02]  /*4890*/  WARPGROUP.DEPBAR.LE gsb0, 0x0 ;  /* 0x00008000000079c5 */ /* 0x000fe40000010000 */
[----:B--2---:R-:W-:-:S06]  /*48a0*/  WARPGROUP.ARRIVE ;  /* 0x00000000000079c5 */ /* 0x004fcc0000000000 */
[----:B------:R-:W-:Y:S01]  /*48b0*/  HGMMA.64x16x16.F32 R72, gdesc[UR8], R72, gsb0 ;  /* 0x00200000084879f0 */ /* 0x000fe20008000848 */
[----:B------:R-:W-:Y:S01]  /*48c0*/  UMOV UR40, UR16 ;  /* 0x0000001000287c82 */ /* 0x000fe20008000000 */
[----:B------:R-:W-:Y:S01]  /*48d0*/  UMOV UR41, UR17 ;  /* 0x0000001100297c82 */ /* 0x000fe20008000000 */
[----:B------:R-:W-:Y:S02]  /*48e0*/  WARPGROUP.DEPBAR.LE gsb0, 0x0 ;  /* 0x00008000000079c5 */ /* 0x000fe40000010000 */
[----:B------:R-:W-:-:S06]  /*48f0*/  WARPGROUP.ARRIVE ;  /* 0x00000000000079c5 */ /* 0x000fcc0000000000 */
[----:B------:R-:W-:Y:S01]  /*4900*/  HGMMA.64x16x16.F32 R104, gdesc[UR40], R104, gsb0 ;  /* 0x00200000286879f0 */ /* 0x000fe20008000868 */
[----:B------:R-:W-:Y:S01]  /*4910*/  UMOV UR40, UR16 ;  /* 0x0000001000287c82 */ /* 0x000fe20008000000 */
[----:B------:R-:W-:Y:S01]  /*4920*/  UMOV UR41, UR17 ;  /* 0x0000001100297c82 */ /* 0x000fe20008000000 */
        /* <DEDUP_REMOVED lines=21> */
[----:B------:R-:W-:Y:S02]  /*4a80*/  WARPGROUP.DEPBAR.LE gsb0, 0x0 ;  /* 0x00008000000079c5 */ /* 0x000fe40000010000 */
[----:B------:R-:W-:-:S06]  /*4a90*/  WARPGROUP.ARRIVE ;  /* 0x00000000000079c5 */ /* 0x000fcc0000000000 */
[----:B------:R-:W-:Y:S01]  /*4aa0*/  HGMMA.64x16x16.F32 R64, gdesc[UR32], R64, gsb0 ;  /* 0x00200000204079f0 */ /* 0x000fe20008000840 */
        /* <DEDUP_REMOVED lines=8> */
[----:B------:R-:W-:Y:S02]  /*4b30*/  IMAD.MOV.U32 R102, RZ, RZ, R20 ;  /* 0x000000ffff667224 */ /* 0x000fe400078e0014 */
[----:B------:R-:W-:Y:S01]  /*4b40*/  IMAD.MOV.U32 R103, RZ, RZ, R19 ;  /* 0x000000ffff677224 */ /* 0x000fe200078e0013 */
[----:B------:R-:W-:Y:S01]  /*4b50*/  UMOV UR28, UR16 ;  /* 0x00000010001c7c82 */ /* 0x000fe20008000000 */
[----:B------:R-:W-:Y:S01]  /*4b60*/  UMOV UR29, UR17 ;  /* 0x00000011001d7c82 */ /* 0x000fe20008000000 */
[----:B------:R-:W-:-:S03]  /*4b70*/  WARPGROUP.DEPBAR.LE gsb0, 0x0 ;  /* 0x00008000000079c5 */ /* 0x000fc60000010000 */
[----:B------:R-:W-:-:S06]  /*4b80*/  WARPGROUP.ARRIVE ;  /* 0x00000000000079c5 */ /* 0x000fcc0000000000 */
        /* <DEDUP_REMOVED lines=16> */
[----:B------:R-:W-:Y:S01]  /*4c90*/  UIADD3 UR6, UR5, 0x802, URZ ;  /* 0x0000080205067890 */ /* 0x000fe2000fffe03f */
[----:B------:R-:W-:-:S06]  /*4ca0*/  UMOV UR13, 0x40000040 ;  /* 0x40000040000d7882 */ /* 0x000fcc0000000000 */
        /* <DEDUP_REMOVED lines=11> */
[----:B------:R-:W-:Y:S01]  /*4d60*/  IMAD.MOV.U32 R6, RZ, RZ, R70 ;  /* 0x000000ffff067224 */ /* 0x000fe200078e0046 */
[----:B------:R-:W-:Y:S01]  /*4d70*/  MOV R19, R68 ;  /* 0x0000004400137202 */ /* 0x000fe20000000f00 */
[----:B------:R-:W-:Y:S02]  /*4d80*/  IMAD.MOV.U32 R0, RZ, RZ, R71 ;  /* 0x000000ffff007224 */ /* 0x000fe400078e0047 */
[----:B------:R-:W-:Y:S01]  /*4d90*/  IMAD.MOV.U32 R7, RZ, RZ, R69 ;  /* 0x000000ffff077224 */ /* 0x000fe200078e0045 */
[----:B------:R-:W2:Y:S01]  /*4da0*/  LDL.LU.64 R70, [R1+0x6a8] ;  /* 0x0006a80001467983 */ /* 0x000ea20000300a00 */
[----:B------:R-:W-:Y:S01]  /*4db0*/  IMAD.MOV.U32 R21, RZ, RZ, R66 ;  /* 0x000000ffff157224 */ /* 0x000fe200078e0042 */
[----:B------:R-:W-:Y:S01]  /*4dc0*/  MOV R23, R64 ;  /* 0x0000004000177202 */ /* 0x000fe20000000f00 */
[----:B------:R-:W-:Y:S01]  /*4dd0*/  IMAD.MOV.U32 R20, RZ, RZ, R67 ;  /* 0x000000ffff147224 */ /* 0x000fe200078e0043 */
[----:B------:R-:W2:Y:S01]  /*4de0*/  LDL.LU.64 R68, [R1+0x6a0] ;  /* 0x0006a00001447983 */ /* 0x000ea20000300a00 */
[----:B------:R-:W-:-:S03]  /*4df0*/  IMAD.MOV.U32 R22, RZ, RZ, R65 ;  /* 0x000000ffff167224 */ /* 0x000fc600078e0041 */
[----:B------:R-:W2:Y:S04]  /*4e00*/  LDL.LU.64 R66, [R1+0x698] ;  /* 0x0006980001427983 */ /* 0x000ea80000300a00 */
[----:B------:R-:W2:Y:S04]  /*4e10*/  LDL.LU.64 R64, [R1+0x690] ;  /* 0x0006900001407983 */ /* 0x000ea80000300a00 */
[----:B------:R-:W-:Y:S01]  /*4e20*/  STL.64 [R1+0x80], R96 ;  /* 0x0000806001007387 */ /* 0x000fe20000100a00 */
[----:B------:R-:W-:Y:S02]  /*4e30*/  WARPGROUP.DEPBAR.LE gsb0, 0x0 ;  /* 0x00008000000079c5 */ /* 0x000fe40000010000 */
[----:B------:R-:W-:-:S06]  /*4e40*/  WARPGROUP.ARRIVE ;  /* 0x00000000000079c5 */ /* 0x000fcc0000000000 */
[----:B------:R-:W-:Y:S01]  /*4e50*/  HGMMA.64x16x16.F32 R208, gdesc[UR24], R208, gsb0 ;  /* 0x0020000018d079f0 */ /* 0x000fe200080008d0 */
[----:B------:R-:W-:Y:S04]  /*4e60*/  STL.64 [R1+0x88], R98 ;  /* 0x0000886201007387 */ /* 0x000fe80000100a00 */
[----:B------:R-:W-:Y:S04]  /*4e70*/  STL.64 [R1+0x90], R100 ;  /* 0x0000906401007387 */ /* 0x000fe80000100a00 */
[----:B------:R0:W-:Y:S04]  /*4e80*/  STL.64 [R1+0x98], R102 ;  /* 0x0000986601007387 */ /* 0x0001e80000100a00 */
[----:B0-----:R-:W3:Y:S04]  /*4e90*/  LDL.LU.64 R102, [R1+0x688] ;  /* 0x0006880001667983 */ /* 0x001ee80000300a00 */
[----:B------:R-:W3:Y:S04]  /*4ea0*/  LDL.LU.64 R100, [R1+0x680] ;  /* 0x0006800001647983 */ /* 0x000ee80000300a00 */
[----:B------:R-:W3:Y:S04]  /*4eb0*/  LDL.LU.64 R98, [R1+0x678] ;  /* 0x0006780001627983 */ /* 0x000ee80000300a00 */
[----:B------:R-:W3:Y:S04]  /*4ec0*/  LDL.LU.64 R96, [R1+0x670] ;  /* 0x0006700001607983 */ /* 0x000ee80000300a00 */
[----:B------:R-:W-:Y:S04]  /*4ed0*/  STL.64 [R1+0x100], R128 ;  /* 0x0001008001007387 */ /* 0x000fe80000100a00 */
[----:B------:R-:W-:Y:S04]  /*4ee0*/  STL.64 [R1+0x108], R130 ;  /* 0x0001088201007387 */ /* 0x000fe80000100a00 */
[----:B------:R-:W-:Y:S04]  /*4ef0*/  STL.64 [R1+0x110], R132 ;  /* 0x0001108401007387 */ /* 0x000fe80000100a00 */
[----:B------:R0:W-:Y:S04]  /*4f00*/  STL.64 [R1+0x118], R134 ;  /* 0x0001188601007387 */ /* 0x0001e80000100a00 */
[----:B0-----:R-:W4:Y:S04]  /*4f10*/  LDL.LU.64 R134, [R1+0x668] ;  /* 0x0006680001867983 */ /* 0x001f280000300a00 */
[----:B------:R-:W4:Y:S04]  /*4f20*/  LDL.LU.64 R132, [R1+0x660] ;  /* 0x0006600001847983 */ /* 0x000f280000300a00 */
[----:B------:R-:W4:Y:S04]  /*4f30*/  LDL.LU.64 R130, [R1+0x658] ;  /* 0x0006580001827983 */ /* 0x000f280000300a00 */
[----:B------:R-:W4:Y:S04]  /*4f40*/  LDL.LU.64 R128, [R1+0x650] ;  /* 0x0006500001807983 */ /* 0x000f280000300a00 */
[----:B------:R-:W-:Y:S04]  /*4f50*/  STL.64 [R1+0x180], R80 ;  /* 0x0001805001007387 */ /* 0x000fe80000100a00 */
        /* <DEDUP_REMOVED lines=11> */
[----:B------:R0:W-:Y:S04]  /*5010*/  STL.64 [R1+0x160], R176 ;  /* 0x000160b001007387 */ /* 0x0001e80000100a00 */
[----:B------:R1:W-:Y:S01]  /*5020*/  STL.64 [R1+0x168], R178 ;  /* 0x000168b201007387 */ /* 0x0003e20000100a00 */
[----:B------:R-:W-:-:S03]  /*5030*/  WARPGROUP.DEPBAR.LE gsb0, 0x0 ;  /* 0x00008000000079c5 */ /* 0x000fc60000010000 */
[----:B------:R1:W-:Y:S04]  /*5040*/  STL.64 [R1+0x170], R180 ;  /* 0x000170b401007387 */ /* 0x0003e80000100a00 */
[----:B------:R1:W-:Y:S01]  /*5050*/  STL.64 [R1+0x178], R182 ;  /* 0x000178b601007387 */ /* 0x0003e20000100a00 */
[----:B0-----:R-:W-:-:S03]  /*5060*/  MOV R176, R160 ;  /* 0x000000a000b07202 */ /* 0x001fc60000000f00 */
[----:B------:R-:W2:Y:S01]  /*5070*/  LDL.LU R160, [R1+0x64c] ;  /* 0x00064c0001a07983 */ /* 0x000ea20000300800 */
[----:B------:R-:W-:-:S03]  /*5080*/  IMAD.MOV.U32 R177, RZ, RZ, R161 ;  /* 0x000000ffffb17224 */ /* 0x000fc600078e00a1 */
[----:B------:R0:W-:Y:S01]  /*5090*/  STL.64 [R1+0xe0], R208 ;  /* 0x0000e0d001007387 */ /* 0x0001e20000100a00 */
[----:B-1----:R-:W-:-:S03]  /*50a0*/  IMAD.MOV.U32 R178, RZ, RZ, R162 ;  /* 0x000000ffffb27224 */ /* 0x002fc600078e00a2 */
[----:B------:R1:W-:Y:S01]  /*50b0*/  STL.64 [R1+0xe8], R210 ;  /* 0x0000e8d201007387 */ /* 0x0003e20000100a00 */
[----:B------:R-:W-:-:S03]  /*50c0*/  IMAD.MOV.U32 R179, RZ, RZ, R163 ;  /* 0x000000ffffb37224 */ /* 0x000fc600078e00a3 */
[----:B------:R1:W-:Y:S01]  /*50d0*/  STL.64 [R1+0xf0], R212 ;  /* 0x0000f0d401007387 */ /* 0x0003e20000100a00 */
[----:B------:R-:W-:-:S03]  /*50e0*/  MOV R180, R164 ;  /* 0x000000a400b47202 */ /* 0x000fc60000000f00 */
[----:B------:R1:W-:Y:S01]  /*50f0*/  STL.64 [R1+0xf8], R214 ;  /* 0x0000f8d601007387 */ /* 0x0003e20000100a00 */
[----:B------:R-:W-:-:S03]  /*5100*/  IMAD.MOV.U32 R181, RZ, RZ, R165 ;  /* 0x000000ffffb57224 */ /* 0x000fc600078e00a5 */
[----:B------:R-:W2:Y:S01]  /*5110*/  LDL.LU R161, [R1+0x648] ;  /* 0x0006480001a17983 */ /* 0x000ea20000300800 */
[----:B------:R-:W-:-:S03]  /*5120*/  IMAD.MOV.U32 R182, RZ, RZ, R166 ;  /* 0x000000ffffb67224 */ /* 0x000fc600078e00a6 */
[----:B------:R-:W2:Y:S01]  /*5130*/  LDL.LU R162, [R1+0x644] ;  /* 0x0006440001a27983 */ /* 0x000ea20000300800 */
[----:B------:R-:W-:-:S03]  /*5140*/  IMAD.MOV.U32 R183, RZ, RZ, R167 ;  /* 0x000000ffffb77224 */ /* 0x000fc600078e00a7 */
[----:B------:R-:W2:Y:S01]  /*5150*/  LDL.LU R163, [R1+0x640] ;  /* 0x0006400001a37983 */ /* 0x000ea20000300800 */
[----:B------:R-:W-:-:S03]  /*5160*/  MOV R80, R192 ;  /* 0x000000c000507202 */ /* 0x000fc60000000f00 */
[----:B------:R-:W2:Y:S01]  /*5170*/  LDL.LU R164, [R1+0x63c] ;  /* 0x00063c0001a47983 */ /* 0x000ea20000300800 */
[----:B------:R-:W-:-:S03]  /*5180*/  IMAD.MOV.U32 R81, RZ, RZ, R193 ;  /* 0x000000ffff517224 */ /* 0x000fc600078e00c1 */
[----:B------:R-:W2:Y:S01]  /*5190*/  LDL.LU R165, [R1+0x638] ;  /* 0x0006380001a57983 */ /* 0x000ea20000300800 */
[----:B------:R-:W-:-:S03]  /*51a0*/  IMAD.MOV.U32 R82, RZ, RZ, R194 ;  /* 0x000000ffff527224 */ /* 0x000fc600078e00c2 */
[----:B------:R-:W2:Y:S01]  /*51b0*/  LDL.LU R166, [R1+0x634] ;  /* 0x0006340001a67983 */ /* 0x000ea20000300800 */
[----:B------:R-:W-:-:S03]  /*51c0*/  IMAD.MOV.U32 R83, RZ, RZ, R195 ;  /* 0x000000ffff537224 */ /* 0x000fc600078e00c3 */
[----:B------:R-:W2:Y:S01]  /*51d0*/  LDL.LU R167, [R1+0x630] ;  /* 0x0006300001a77983 */ /* 0x000ea20000300800 */
[----:B------:R-:W-:-:S03]  /*51e0*/  MOV R84, R196 ;  /* 0x000000c400547202 */ /* 0x000fc60000000f00 */
[----:B------:R-:W3:Y:S01]  /*51f0*/  LDL.LU R192, [R1+0x62c] ;  /* 0x00062c0001c07983 */ /* 0x000ee20000300800 */
[----:B------:R-:W-:-:S03]  /*5200*/  IMAD.MOV.U32 R85, RZ, RZ, R197 ;  /* 0x000000ffff557224 */ /* 0x000fc600078e00c5 */
[----:B------:R-:W3:Y:S01]  /*5210*/  LDL.LU R193, [R1+0x628] ;  /* 0x0006280001c17983 */ /* 0x000ee20000300800 */
[----:B------:R-:W-:-:S03]  /*5220*/  IMAD.MOV.U32 R86, RZ, RZ, R198 ;  /* 0x000000ffff567224 */ /* 0x000fc600078e00c6 */
[----:B------:R-:W3:Y:S01]  /*5230*/  LDL.LU R194, [R1+0x624] ;  /* 0x0006240001c27983 */ /* 0x000ee20000300800 */
[----:B------:R-:W-:-:S03]  /*5240*/  IMAD.MOV.U32 R87, RZ, RZ, R199 ;  /* 0x000000ffff577224 */ /* 0x000fc600078e00c7 */
[----:B------:R-:W3:Y:S01]  /*5250*/  LDL.LU R195, [R1+0x620] ;  /* 0x0006200001c37983 */ /* 0x000ee20000300800 */
        /* <DEDUP_REMOVED lines=9> */
[----:B------:R-:W4:Y:S01]  /*52f0*/  LDL.LU R224, [R1+0x60c] ;  /* 0x00060c0001e07983 */ /* 0x000f220000300800 */
[----:B------:R-:W-:-:S03]  /*5300*/  IMAD.MOV.U32 R149, RZ, RZ, R229 ;  /* 0x000000ffff957224 */ /* 0x000fc600078e00e5 */
[----:B------:R-:W4:Y:S01]  /*5310*/  LDL.LU R225, [R1+0x608] ;  /* 0x0006080001e17983 */ /* 0x000f220000300800 */
[----:B------:R-:W-:-:S03]  /*5320*/  IMAD.MOV.U32 R150, RZ, RZ, R230 ;  /* 0x000000ffff967224 */ /* 0x000fc600078e00e6 */
[----:B------:R-:W4:Y:S01]  /*5330*/  LDL.LU R226, [R1+0x604] ;  /* 0x0006040001e27983 */ /* 0x000f220000300800 */
[----:B------:R-:W-:-:S03]  /*5340*/  IMAD.MOV.U32 R151, RZ, RZ, R231 ;  /* 0x000000ffff977224 */ /* 0x000fc600078e00e7 */
[----:B------:R-:W4:Y:S04]  /*5350*/  LDL.LU R227, [R1+0x600] ;  /* 0x0006000001e37983 */ /* 0x000f280000300800 */
[----:B------:R-:W4:Y:S04]  /*5360*/  LDL.LU R228, [R1+0x5fc] ;  /* 0x0005fc0001e47983 */ /* 0x000f280000300800 */
[----:B------:R-:W4:Y:S04]  /*5370*/  LDL.LU R229, [R1+0x5f8] ;  /* 0x0005f80001e57983 */ /* 0x000f280000300800 */
[----:B------:R-:W4:Y:S04]  /*5380*/  LDL.LU R230, [R1+0x5f4] ;  /* 0x0005f40001e67983 */ /* 0x000f280000300800 */
[----:B------:R-:W4:Y:S01]  /*5390*/  LDL.LU R231, [R1+0x5f0] ;  /* 0x0005f00001e77983 */ /* 0x000f220000300800 */
[----:B------:R-:W-:Y:S01]  /*53a0*/  WARPGROUP.ARRIVE ;  /* 0x00000000000079c5 */ /* 0x000fe20000000000 */
[----:B------:R-:W-:Y:S01]  /*53b0*/  UMOV UR28, UR12 ;  /* 0x0000000c001c7c82 */ /* 0x000fe20008000000 */
[----:B------:R-:W-:Y:S01]  /*53c0*/  UMOV UR29, UR13 ;  /* 0x0000000d001d7c82 */ /* 0x000fe20008000000 */
[----:B------:R-:W-:Y:S01]  /*53d0*/  UMOV UR32, UR12 ;  /* 0x0000000c00207c82 */ /* 0x000fe20008000000 */
[----:B------:R-:W-:Y:S01]  /*53e0*/  UMOV UR33, UR13 ;  /* 0x0000000d00217c82 */ /* 0x000fe20008000000 */
[----:B------:R-:W-:Y:S01]  /*53f0*/  UMOV UR40, UR12 ;  /* 0x0000000c00287c82 */ /* 0x000fe20008000000 */
[----:B------:R-:W-:Y:S01]  /*5400*/  HGMMA.64x16x16.F32 R8, gdesc[UR28], R8, gsb0 ;  /* 0x002000001c0879f0 */ /* 0x000fe20008000808 */
[----:B------:R-:W-:Y:S01]  /*5410*/  UMOV UR41, UR13 ;  /* 0x0000000d00297c82 */ /* 0x000fe20008000000 */
[----:B------:R-:W-:Y:S01]  /*5420*/  UMOV UR42, UR46 ;  /* 0x0000002e002a7c82 */ /* 0x000fe20008000000 */
[----:B------:R-:W-:Y:S01]  /*5430*/  UMOV UR43, UR47 ;  /* 0x0000002f002b7c82 */ /* 0x000fe20008000000 */
[----:B------:R-:W-:Y:S01]  /*5440*/  UMOV UR8, UR12 ;  /* 0x0000000c00087c82 */ /* 0x000fe20008000000 */
[----:B------:R-:W-:Y:S01]  /*5450*/  UMOV UR9, UR13 ;  /* 0x0000000d00097c82 */ /* 0x000fe20008000000 */
[----:B------:R-:W-:Y:S01]  /*5460*/  UMOV UR16, UR12 ;  /* 0x0000000c00107c82 */ /* 0x000fe20008000000 */
[----:B------:R-:W-:Y:S01]  /*5470*/  UMOV UR17, UR13 ;  /* 0x0000000d00117c82 */ /* 0x000fe20008000000 */
[----:B------:R-:W-:Y:S01]  /*5480*/  UIADD3 UR6, UR5, 0xc02, URZ ;  /* 0x00000c0205067890 */ /* 0x000fe2000fffe03f */
[----:B------:R-:W2:Y:S04]  /*5490*/  LDL.LU R112, [R1+0x40] ;  /* 0x0000400001707983 */ /* 0x000ea80000300800 */
[----:B------:R-:W2:Y:S04]  /*54a0*/  LDL.LU R113, [R1+0x44] ;  /* 0x0000440001717983 */ /* 0x000ea80000300800 */
[----:B------:R-:W2:Y:S04]  /*54b0*/  LDL.LU R114, [R1+0x48] ;  /* 0x0000480001727983 */ /* 0x000ea80000300800 */
[----:B------:R-:W2:Y:S04]  /*54c0*/  LDL.LU R115, [R1+0x4c] ;  /* 0x00004c0001737983 */ /* 0x000ea80000300800 */
[----:B------:R-:W2:Y:S04]  /*54d0*/  LDL.LU R116, [R1+0x50] ;  /* 0x0000500001747983 */ /* 0x000ea80000300800 */
[----:B0-----:R-:W2:Y:S04]  /*54e0*/  LDL.LU.64 R208, [R1+0x220] ;  /* 0x0002200001d07983 */ /* 0x001ea80000300a00 */
[----:B-1----:R-:W2:Y:S04]  /*54f0*/  LDL.LU.64 R210, [R1+0x228] ;  /* 0x0002280001d27983 */ /* 0x002ea80000300a00 */
[----:B------:R-:W2:Y:S04]  /*5500*/  LDL.LU.64 R212, [R1+0x230] ;  /* 0x0002300001d47983 */ /* 0x000ea80000300a00 */
[----:B------:R-:W2:Y:S01]  /*5510*/  LDL.LU.64 R214, [R1+0x238] ;  /* 0x0002380001d67983 */ /* 0x000ea20000300a00 */
[----:B------:R-:W-:-:S02]  /*5520*/  WARPGROUP.DEPBAR.LE gsb0, 0x0 ;  /* 0x00008000000079c5 */ /* 0x000fc40000010000 */
[----:B----4-:R-:W-:-:S06]  /*5530*/  WARPGROUP.ARRIVE ;  /* 0x00000000000079c5 */ /* 0x010fcc0000000000 */
[----:B------:R-:W-:Y:S03]  /*5540*/  HGMMA.64x16x16.F32 R224, gdesc[UR32], R224, gsb0 ;  /* 0x0020000020e079f0 */ /* 0x000fe600080008e0 */
[----:B------:R-:W-:Y:S02]  /*5550*/  WARPGROUP.DEPBAR.LE gsb0, 0x0 ;  /* 0x00008000000079c5 */ /* 0x000fe40000010000 */
[----:B---3--:R-:W-:-:S06]  /*5560*/  WARPGROUP.ARRIVE ;  /* 0x00000000000079c5 */ /* 0x008fcc0000000000 */
[----:B------:R-:W-:Y:S01]  /*5570*/  HGMMA.64x16x16.F32 R192, gdesc[UR40], R192, gsb0 ;  /* 0x0020000028c079f0 */ /* 0x000fe200080008c0 */
[----:B------:R-:W-:Y:S01]  /*5580*/  UMOV UR40, UR12 ;  /* 0x0000000c00287c82 */ /* 0x000fe20008000000 */
[----:B------:R-:W-:Y:S01]  /*5590*/  UMOV UR41, UR13 ;  /* 0x0000000d00297c82 */ /* 0x000fe20008000000 */
[----:B------:R-:W-:Y:S01]  /*55a0*/  UMOV UR42, UR50 ;  /* 0x00000032002a7c82 */ /* 0x000fe20008000000 */
[----:B------:R-:W-:Y:S01]  /*55b0*/  UMOV UR43, UR51 ;  /* 0x00000033002b7c82 */ /* 0x000fe20008000000 */
[----:B------:R-:W-:Y:S02]  /*55c0*/  WARPGROUP.DEPBAR.LE gsb0, 0x0 ;  /* 0x00008000000079c5 */ /* 0x000fe40000010000 */
[----:B--2---:R-:W-:-:S06]  /*55d0*/  WARPGROUP.ARRIVE ;  /* 0x00000000000079c5 */ /* 0x004fcc0000000000 */
        /* <DEDUP_REMOVED lines=14> */
[----:B------:R-:W-:Y:S03]  /*56c0*/  HGMMA.64x16x16.F32 R96, gdesc[UR40], R96, gsb0 ;  /* 0x00200000286079f0 */ /* 0x000fe60008000860 */
[----:B------:R-:W-:Y:S02]  /*56d0*/  WARPGROUP.DEPBAR.LE gsb0, 0x0 ;  /* 0x00008000000079c5 */ /* 0x000fe40000010000 */
[----:B------:R-:W-:-:S06]  /*56e0*/  WARPGROUP.ARRIVE ;  /* 0x00000000000079c5 */ /* 0x000fcc0000000000 */
[----:B------:R-:W-:Y:S03]  /*56f0*/  HGMMA.64x16x16.F32 R64, gdesc[UR8], R64, gsb0 ;  /* 0x00200000084079f0 */ /* 0x000fe60008000840 */
[----:B------:R-:W-:Y:S02]  /*5700*/  WARPGROUP.DEPBAR.LE gsb0, 0x0 ;  /* 0x00008000000079c5 */ /* 0x000fe40000010000 */
[----:B------:R-:W-:-:S06]  /*5710*/  WARPGROUP.ARRIVE ;  /* 0x00000000000079c5 */ /* 0x000fcc0000000000 */
[----:B------:R-:W-:Y:S01]  /*5720*/  HGMMA.64x16x16.F32 R32, gdesc[UR16], R32, gsb0 ;  /* 0x00200000102079f0 */ /* 0x000fe20008000820 */
[----:B------:R-:W-:Y:S01]  /*5730*/  UMOV UR16, UR6 ;  /* 0x0000000600107c82 */ /* 0x000fe20008000000 */
[----:B------:R-:W-:Y:S01]  /*5740*/  UMOV UR17, 0x40000040 ;  /* 0x4000004000117882 */ /* 0x000fe20000000000 */
        /* <DEDUP_REMOVED lines=33> */
[----:B------:R-:W-:Y:S01]  /*5960*/  MOV R117, R235 ;  /* 0x000000eb00757202 */ /* 0x000fe20000000f00 */
        /* <DEDUP_REMOVED lines=24> */
[----:B------:R-:W-:Y:S01]  /*5af0*/  STL.64 [R1+0x40], R112 ;  /* 0x0000407001007387 */ /* 0x000fe20000100a00 */
[----:B------:R-:W-:-:S03]  /*5b00*/  UIADD3 UR7, UR5, 0x4, URZ ;  /* 0x0000000405077890 */ /* 0x000fc6000fffe03f */
[----:B------:R-:W-:Y:S01]  /*5b10*/  STL.64 [R1+0x48], R114 ;  /* 0x0000487201007387 */ /* 0x000fe20000100a00 */
[----:B------:R-:W-:-:S03]  /*5b20*/  UIADD3 UR6, UR4, 0x4, URZ ;  /* 0x0000000404067890 */ /* 0x000fc6000fffe03f */
[----:B------:R-:W-:Y:S04]  /*5b30*/  STL.64 [R1+0x50], R116 ;  /* 0x0000507401007387 */ /* 0x000fe80000100a00 */
[----:B------:R-:W-:Y:S04]  /*5b40*/  STL.64 [R1+0x58], R118 ;  /* 0x0000587601007387 */ /* 0x000fe80000100a00 */
[----:B------:R0:W-:Y:S04]  /*5b50*/  STL.64 [R1+0xc0], R144 ;  /* 0x0000c09001007387 */ /* 0x0001e80000100a00 */
[----:B------:R1:W-:Y:S04]  /*5b60*/  STL.64 [R1+0xc8], R146 ;  /* 0x0000c89201007387 */ /* 0x0003e80000100a00 */
[----:B------:R2:W-:Y:S01]  /*5b70*/  STL.64 [R1+0xd0], R148 ;  /* 0x0000d09401007387 */ /* 0x0005e20000100a00 */
[----:B------:R-:W-:-:S03]  /*5b80*/  UMOV UR12, UR7 ;  /* 0x00000007000c7c82 */ /* 0x000fc60008000000 */
[----:B------:R3:W-:Y:S01]  /*5b90*/  STL.64 [R1+0xd8], R150 ;  /* 0x0000d89601007387 */ /* 0x0007e20000100a00 */
[----:B------:R-:W-:Y:S01]  /*5ba0*/  UMOV UR13, 0x40000040 ;  /* 0x40000040000d7882 */ /* 0x000fe20000000000 */
[----:B------:R-:W-:Y:S02]  /*5bb0*/  UMOV UR14, UR6 ;  /* 0x00000006000e7c82 */ /* 0x000fe40008000000 */
[----:B0-----:R-:W4:Y:S01]  /*5bc0*/  LDL.LU.64 R144, [R1+0x120] ;  /* 0x0001200001907983 */ /* 0x001f220000300a00 */
[----:B------:R-:W-:-:S03]  /*5bd0*/  UMOV UR15, 0x40000040 ;  /* 0x40000040000f7882 */ /* 0x000fc60000000000 */
[----:B-1----:R-:W4:Y:S04]  /*5be0*/  LDL.LU.64 R146, [R1+0x128] ;  /* 0x0001280001927983 */ /* 0x002f280000300a00 */
[----:B--2---:R-:W4:Y:S04]  /*5bf0*/  LDL.LU.64 R148, [R1+0x130] ;  /* 0x0001300001947983 */ /* 0x004f280000300a00 */
[----:B---3--:R-:W4:Y:S01]  /*5c00*/  LDL.LU.64 R150, [R1+0x138] ;  /* 0x0001380001967983 */ /* 0x008f220000300a00 */
[----:B------:R-:W-:Y:S02]  /*5c10*/  WARPGROUP.DEPBAR.LE gsb0, 0x0 ;  /* 0x00008000000079c5 */ /* 0x000fe40000010000 */
[----:B------:R-:W-:-:S06]  /*5c20*/  WARPGROUP.ARRIVE ;  /* 0x00000000000079c5 */ /* 0x000fcc0000000000 */
        /* <DEDUP_REMOVED lines=9> */
[----:B------:R0:W-:Y:S04]  /*5cc0*/  STL.64 [R1+0x1c0], R176 ;  /* 0x0001c0b001007387 */ /* 0x0001e80000100a00 */
[----:B------:R1:W-:Y:S04]  /*5cd0*/  STL.64 [R1+0x1c8], R178 ;  /* 0x0001c8b201007387 */ /* 0x0003e80000100a00 */
[----:B------:R3:W-:Y:S01]  /*5ce0*/  STL.64 [R1+0x1d0], R180 ;  /* 0x0001d0b401007387 */ /* 0x0007e20000100a00 */
[----:B------:R-:W-:-:S03]  /*5cf0*/  WARPGROUP.DEPBAR.LE gsb0, 0x0 ;  /* 0x00008000000079c5 */ /* 0x000fc60000010000 */
[----:B------:R3:W-:Y:S04]  /*5d00*/  STL.64 [R1+0x1d8], R182 ;  /* 0x0001d8b601007387 */ /* 0x0007e80000100a00 */
[----:B------:R3:W-:Y:S04]  /*5d10*/  STL.64 [R1+0x220], R208 ;  /* 0x000220d001007387 */ /* 0x0007e80000100a00 */
[----:B------:R3:W-:Y:S04]  /*5d20*/  STL.64 [R1+0x228], R210 ;  /* 0x000228d201007387 */ /* 0x0007e80000100a00 */
[----:B------:R3:W-:Y:S04]  /*5d30*/  STL [R1+0x230], R212 ;  /* 0x000230d401007387 */ /* 0x0007e80000100800 */
[----:B0-----:R-:W2:Y:S04]  /*5d40*/  LDL.LU.64 R176, [R1+0xa0] ;  /* 0x0000a00001b07983 */ /* 0x001ea80000300a00 */
[----:B-1----:R-:W2:Y:S04]  /*5d50*/  LDL.LU.64 R178, [R1+0xa8] ;  /* 0x0000a80001b27983 */ /* 0x002ea80000300a00 */
[----:B---3--:R-:W2:Y:S04]  /*5d60*/  LDL.LU.64 R180, [R1+0xb0] ;  /* 0x0000b00001b47983 */ /* 0x008ea80000300a00 */
[----:B------:R-:W2:Y:S01]  /*5d70*/  LDL.LU.64 R182, [R1+0xb8] ;  /* 0x0000b80001b67983 */ /* 0x000ea20000300a00 */
[----:B------:R-:W-:Y:S01]  /*5d80*/  IMAD.MOV.U32 R235, RZ, RZ, R213 ;  /* 0x000000ffffeb7224 */ /* 0x000fe200078e00d5 */
[----:B------:R-:W-:-:S02]  /*5d90*/  MOV R234, R214 ;  /* 0x000000d600ea7202 */ /* 0x000fc40000000f00 */
[----:B------:R-:W3:Y:S01]  /*5da0*/  LDL.LU.64 R208, [R1+0x20] ;  /* 0x0000200001d07983 */ /* 0x000ee20000300a00 */
[----:B------:R-:W-:-:S03]  /*5db0*/  IMAD.MOV.U32 R233, RZ, RZ, R215 ;  /* 0x000000ffffe97224 */ /* 0x000fc600078e00d7 */
[----:B------:R-:W3:Y:S04]  /*5dc0*/  LDL.LU.64 R210, [R1+0x28] ;  /* 0x0000280001d27983 */ /* 0x000ee80000300a00 */
[----:B------:R-:W3:Y:S04]  /*5dd0*/  LDL.LU.64 R212, [R1+0x30] ;  /* 0x0000300001d47983 */ /* 0x000ee80000300a00 */
[----:B------:R-:W3:Y:S01]  /*5de0*/  LDL.LU.64 R214, [R1+0x38] ;  /* 0x0000380001d67983 */ /* 0x000ee20000300a00 */
        /* <DEDUP_REMOVED lines=8> */
[----:B------:R-:W-:-:S05]  /*5e70*/  UIADD3 UR42, UR4, 0x84, URZ ;  /* 0x00000084042a7890 */ /* 0x000fca000fffe03f */
[----:B------:R-:W-:Y:S01]  /*5e80*/  WARPGROUP.ARRIVE ;  /* 0x00000000000079c5 */ /* 0x000fe20000000000 */
[----:B------:R-:W-:Y:S01]  /*5e90*/  UMOV UR40, UR12 ;  /* 0x0000000c00287c82 */ /* 0x000fe20008000000 */
[----:B------:R-:W-:Y:S01]  /*5ea0*/  UMOV UR41, UR13 ;  /* 0x0000000d00297c82 */ /* 0x000fe20008000000 */
[----:B------:R-:W-:-:S03]  /*5eb0*/  UMOV UR43, 0x40000040 ;  /* 0x40000040002b7882 */ /* 0x000fc60000000000 */
[----:B------:R-:W-:Y:S01]  /*5ec0*/  HGMMA.64x16x16.F32 R112, gdesc[UR40], R112, gsb0 ;  /* 0x00200000287079f0 */ /* 0x000fe20008000870 */
[----:B------:R-:W-:Y:S01]  /*5ed0*/  UIADD3 UR18, UR4, 0x104, URZ ;  /* 0x0000010404127890 */ /* 0x000fe2000fffe03f */
[----:B------:R-:W-:Y:S01]  /*5ee0*/  UMOV UR16, UR12 ;  /* 0x0000000c00107c82 */ /* 0x000fe20008000000 */
[----:B------:R-:W-:Y:S01]  /*5ef0*/  UMOV UR17, UR13 ;  /* 0x0000000d00117c82 */ /* 0x000fe20008000000 */
[----:B------:R-:W-:Y:S01]  /*5f00*/  UMOV UR19, 0x40000040 ;  /* 0x4000004000137882 */ /* 0x000fe20000000000 */
[----:B------:R-:W-:Y:S02]  /*5f10*/  WARPGROUP.DEPBAR.LE gsb0, 0x0 ;  /* 0x00008000000079c5 */ /* 0x000fe40000010000 */
[----:B------:R-:W-:Y:S01]  /*5f20*/  UIADD3 UR46, UR4, 0x184, URZ ;  /* 0x00000184042e7890 */ /* 0x000fe2000fffe03f */
[----:B------:R-:W-:Y:S01]  /*5f30*/  UMOV UR44, UR12 ;  /* 0x0000000c002c7c82 */ /* 0x000fe20008000000 */
[----:B------:R-:W-:Y:S01]  /*5f40*/  UMOV UR45, UR13 ;  /* 0x0000000d002d7c82 */ /* 0x000fe20008000000 */
[----:B------:R-:W-:Y:S01]  /*5f50*/  UMOV UR47, 0x40000040 ;  /* 0x40000040002f7882 */ /* 0x000fe20000000000 */
[----:B----4-:R-:W-:-:S06]  /*5f60*/  WARPGROUP.ARRIVE ;  /* 0x00000000000079c5 */ /* 0x010fcc0000000000 */
[----:B------:R-:W-:Y:S03]  /*5f70*/  HGMMA.64x16x16.F32 R144, gdesc[UR16], R144, gsb0 ;  /* 0x00200000109079f0 */ /* 0x000fe60008000890 */
[----:B------:R-:W-:Y:S02]  /*5f80*/  WARPGROUP.DEPBAR.LE gsb0, 0x0 ;  /* 0x00008000000079c5 */ /* 0x000fe40000010000 */
[----:B--2---:R-:W-:-:S06]  /*5f90*/  WARPGROUP.ARRIVE ;  /* 0x00000000000079c5 */ /* 0x004fcc0000000000 */
[----:B------:R-:W-:Y:S01]  /*5fa0*/  HGMMA.64x16x16.F32 R176, gdesc[UR44], R176, gsb0 ;  /* 0x002000002cb079f0 */ /* 0x000fe200080008b0 */
[----:B------:R-:W-:Y:S01]  /*5fb0*/  UIADD3 UR34, UR4, 0x204, URZ ;  /* 0x0000020404227890 */ /* 0x000fe2000fffe03f */
[----:B------:R-:W-:Y:S01]  /*5fc0*/  UMOV UR32, UR12 ;  /* 0x0000000c00207c82 */ /* 0x000fe20008000000 */
[----:B------:R-:W-:Y:S01]  /*5fd0*/  UMOV UR33, UR13 ;  /* 0x0000000d00217c82 */ /* 0x000fe20008000000 */
[----:B------:R-:W-:Y:S01]  /*5fe0*/  UMOV UR35, 0x40000040 ;  /* 0x4000004000237882 */ /* 0x000fe20000000000 */
[----:B------:R-:W-:Y:S04]  /*5ff0*/  STL [R1+0x528], R233 ;  /* 0x000528e901007387 */ /* 0x000fe80000100800 */
[----:B------:R-:W-:Y:S04]  /*6000*/  STL [R1+0x524], R234 ;  /* 0x000524ea01007387 */ /* 0x000fe80000100800 */
[----:B------:R-:W-:Y:S04]  /*6010*/  STL [R1+0x520], R235 ;  /* 0x000520eb01007387 */ /* 0x000fe80000100800 */
[----:B------:R-:W-:Y:S01]  /*6020*/  STL.64 [R1+0x1a0], R112 ;  /* 0x0001a07001007387 */ /* 0x000fe20000100a00 */
[----:B------:R-:W-:-:S02]  /*6030*/  WARPGROUP.DEPBAR.LE gsb0, 0x0 ;  /* 0x00008000000079c5 */ /* 0x000fc40000010000 */
[----:B---3--:R-:W-:-:S06]  /*6040*/  WARPGROUP.ARRIVE ;  /* 0x00000000000079c5 */ /* 0x008fcc0000000000 */
[----:B------:R-:W-:Y:S01]  /*6050*/  HGMMA.64x16x16.F32 R208, gdesc[UR32], R208, gsb0 ;  /* 0x0020000020d079f0 */ /* 0x000fe200080008d0 */
[----:B------:R-:W-:Y:S04]  /*6060*/  STL.64 [R1+0x1a8], R114 ;  /* 0x0001a87201007387 */ /* 0x000fe80000100a00 */
[----:B------:R-:W-:Y:S04]  /*6070*/  STL.64 [R1+0x1b0], R116 ;  /* 0x0001b07401007387 */ /* 0x000fe80000100a00 */
[----:B------:R0:W-:Y:S01]  /*6080*/  STL.64 [R1+0x1b8], R118 ;  /* 0x0001b87601007387 */ /* 0x0001e20000100a00 */
[----:B------:R-:W-:Y:S01]  /*6090*/  MOV R3, R150 ;  /* 0x0000009600037202 */ /* 0x000fe20000000f00 */
[----:B------:R-:W-:Y:S01]  /*60a0*/  IMAD.MOV.U32 R2, RZ, RZ, R151 ;  /* 0x000000ffff027224 */ /* 0x000fe200078e0097 */
[----:B------:R-:W-:Y:S01]  /*60b0*/  MOV R17, R146 ;  /* 0x0000009200117202 */ /* 0x000fe20000000f00 */
[----:B------:R-:W-:-:S02]  /*60c0*/  IMAD.MOV.U32 R5, RZ, RZ, R148 ;  /* 0x000000ffff057224 */ /* 0x000fc400078e0094 */
[----:B------:R-:W-:Y:S01]  /*60d0*/  IMAD.MOV.U32 R4, RZ, RZ, R149 ;  /* 0x000000ffff047224 */ /* 0x000fe200078e0095 */
[----:B0-----:R-:W2:Y:S04]  /*60e0*/  LDL.LU.64 R118, [R1+0x5c8] ;  /* 0x0005c80001767983 */ /* 0x001ea80000300a00 */
[----:B------:R-:W2:Y:S01]  /*60f0*/  LDL.LU.64 R116, [R1+0x5c0] ;  /* 0x0005c00001747983 */ /* 0x000ea20000300a00 */
[----:B------:R-:W-:-:S03]  /*6100*/  IMAD.MOV.U32 R16, RZ, RZ, R147 ;  /* 0x000000ffff107224 */ /* 0x000fc600078e0093 */
[----:B------:R-:W2:Y:S01]  /*6110*/  LDL.LU.64 R114, [R1+0x5b8] ;  /* 0x0005b80001727983 */ /* 0x000ea20000300a00 */
[----:B------:R-:W-:-:S03]  /*6120*/  IMAD.MOV.U32 R232, RZ, RZ, R144 ;  /* 0x000000ffffe87224 */ /* 0x000fc600078e0090 */
[----:B------:R-:W2:Y:S01]  /*6130*/  LDL.LU.64 R112, [R1+0x5b0] ;  /* 0x0005b00001707983 */ /* 0x000ea20000300a00 */
[----:B------:R-:W-:-:S03]  /*6140*/  IMAD.MOV.U32 R18, RZ, RZ, R145 ;  /* 0x000000ffff127224 */ /* 0x000fc600078e0091 */
[----:B------:R-:W3:Y:S04]  /*6150*/  LDL.LU.64 R150, [R1+0x5a8] ;  /* 0x0005a80001967983 */ /* 0x000ee80000300a00 */
[----:B------:R-:W3:Y:S04]  /*6160*/  LDL.LU.64 R148, [R1+0x5a0] ;  /* 0x0005a00001947983 */ /* 0x000ee80000300a00 */
[----:B------:R-:W3:Y:S04]  /*6170*/  LDL.LU.64 R146, [R1+0x598] ;  /* 0x0005980001927983 */ /* 0x000ee80000300a00 */
[----:B------:R-:W3:Y:S04]  /*6180*/  LDL.LU.64 R144, [R1+0x590] ;  /* 0x0005900001907983 */ /* 0x000ee80000300a00 */
[----:B------:R-:W-:Y:S04]  /*6190*/  STL [R1+0x548], R2 ;  /* 0x0005480201007387 */ /* 0x000fe80000100800 */
[----:B------:R-:W-:Y:S04]  /*61a0*/  STL [R1+0x544], R3 ;  /* 0x0005440301007387 */ /* 0x000fe80000100800 */
[----:B------:R-:W-:Y:S04]  /*61b0*/  STL [R1+0x540], R4 ;  /* 0x0005400401007387 */ /* 0x000fe80000100800 */
[----:B------:R-:W-:Y:S04]  /*61c0*/  STL [R1+0x53c], R5 ;  /* 0x00053c0501007387 */ /* 0x000fe80000100800 */
[----:B------:R-:W-:Y:S04]  /*61d0*/  STL [R1+0x538], R16 ;  /* 0x0005381001007387 */ /* 0x000fe80000100800 */
[----:B------:R-:W-:Y:S04]  /*61e0*/  STL [R1+0x534], R17 ;  /* 0x0005341101007387 */ /* 0x000fe80000100800 */
[----:B------:R0:W-:Y:S01]  /*61f0*/  STL [R1+0x530], R18 ;  /* 0x0005301201007387 */ /* 0x0001e20000100800 */
[----:B------:R-:W-:-:S03]  /*6200*/  IMAD.MOV.U32 R234, RZ, RZ, R182 ;  /* 0x000000ffffea7224 */ /* 0x000fc600078e00b6 */
[----:B------:R1:W-:Y:S01]  /*6210*/  STL [R1+0x52c], R232 ;  /* 0x00052ce801007387 */ /* 0x0003e20000100800 */
[----:B------:R-:W-:-:S03]  /*6220*/  MOV R235, R183 ;  /* 0x000000b700eb7202 */ /* 0x000fc60000000f00 */
[----:B------:R-:W-:Y:S01]  /*6230*/  STL.64 [R1+0xa0], R176 ;  /* 0x0000a0b001007387 */ /* 0x000fe20000100a00 */
[----:B------:R-:W-:-:S03]  /*6240*/  IMAD.MOV.U32 R233, RZ, RZ, R181 ;  /* 0x000000ffffe97224 */ /* 0x000fc600078e00b5 */
[----:B------:R-:W-:Y:S04]  /*6250*/  STL.64 [R1+0xa8], R178 ;  /* 0x0000a8b201007387 */ /* 0x000fe80000100a00 */
[----:B------:R4:W-:Y:S01]  /*6260*/  STL [R1+0xb0], R180 ;  /* 0x0000b0b401007387 */ /* 0x0009e20000100800 */
[----:B------:R-:W-:-:S03]  /*6270*/  WARPGROUP.DEPBAR.LE gsb0, 0x0 ;  /* 0x00008000000079c5 */ /* 0x000fc60000010000 */
[----:B------:R-:W2:Y:S01]  /*6280*/  LDL.LU.64 R182, [R1+0x588] ;  /* 0x0005880001b67983 */ /* 0x000ea20000300a00 */
[----:B0-----:R-:W-:Y:S01]  /*6290*/  IMAD.MOV.U32 R18, RZ, RZ, R214 ;  /* 0x000000ffff127224 */ /* 0x001fe200078e00d6 */
[----:B-1----:R-:W-:Y:S01]  /*62a0*/  MOV R232, R215 ;  /* 0x000000d700e87202 */ /* 0x002fe20000000f00 */
[----:B------:R-:W-:Y:S01]  /*62b0*/  IMAD.MOV.U32 R16, RZ, RZ, R212 ;  /* 0x000000ffff107224 */ /* 0x000fe200078e00d4 */
[----:B----4-:R-:W2:Y:S01]  /*62c0*/  LDL.LU.64 R180, [R1+0x580] ;  /* 0x0005800001b47983 */ /* 0x010ea20000300a00 */
[----:B------:R-:W-:-:S03]  /*62d0*/  IMAD.MOV.U32 R17, RZ, RZ, R213 ;  /* 0x000000ffff117224 */ /* 0x000fc600078e00d5 */
[----:B------:R-:W2:Y:S01]  /*62e0*/  LDL.LU.64 R178, [R1+0x578] ;  /* 0x0005780001b27983 */ /* 0x000ea20000300a00 */
[----:B------:R-:W-:Y:S01]  /*62f0*/  IMAD.MOV.U32 R4, RZ, RZ, R210 ;  /* 0x000000ffff047224 */ /* 0x000fe200078e00d2 */
[----:B------:R-:W-:Y:S02]  /*6300*/  MOV R5, R211 ;  /* 0x000000d300057202 */ /* 0x000fe40000000f00 */
[----:B------:R-:W2:Y:S01]  /*6310*/  LDL.LU.64 R176, [R1+0x570] ;  /* 0x0005700001b07983 */ /* 0x000ea20000300a00 */
[----:B------:R-:W-:-:S03]  /*6320*/  IMAD.MOV.U32 R2, RZ, RZ, R208 ;  /* 0x000000ffff027224 */ /* 0x000fc600078e00d0 */
[----:B------:R-:W4:Y:S01]  /*6330*/  LDL.LU.64 R214, [R1+0x568] ;  /* 0x0005680001d67983 */ /* 0x000f220000300a00 */
[----:B------:R-:W-:-:S03]  /*6340*/  IMAD.MOV.U32 R3, RZ, RZ, R209 ;  /* 0x000000ffff037224 */ /* 0x000fc600078e00d1 */
[----:B------:R-:W4:Y:S04]  /*6350*/  LDL.LU.64 R212, [R1+0x560] ;  /* 0x0005600001d47983 */ /* 0x000f280000300a00 */
[----:B------:R-:W4:Y:S04]  /*6360*/  LDL.LU.64 R210, [R1+0x558] ;  /* 0x0005580001d27983 */ /* 0x000f280000300a00 */
[----:B------:R-:W4:Y:S01]  /*6370*/  LDL.LU.64 R208, [R1+0x550] ;  /* 0x0005500001d07983 */ /* 0x000f220000300a00 */
        /* <DEDUP_REMOVED lines=24> */
[----:B------:R-:W-:Y:S03]  /*6500*/  HGMMA.64x16x16.F32 R176, gdesc[UR28], R176, gsb0 ;  /* 0x002000001cb079f0 */ /* 0x000fe600080008b0 */
[----:B------:R-:W-:Y:S02]  /*6510*/  WARPGROUP.DEPBAR.LE gsb0, 0x0 ;  /* 0x00008000000079c5 */ /* 0x000fe40000010000 */
[----:B---3--:R-:W-:-:S06]  /*6520*/  WARPGROUP.ARRIVE ;  /* 0x00000000000079c5 */ /* 0x008fcc0000000000 */
[----:B------:R-:W-:Y:S03]  /*6530*/  HGMMA.64x16x16.F32 R144, gdesc[UR24], R144, gsb0 ;  /* 0x00200000189079f0 */ /* 0x000fe60008000890 */
[----:B------:R-:W-:Y:S02]  /*6540*/  WARPGROUP.DEPBAR.LE gsb0, 0x0 ;  /* 0x00008000000079c5 */ /* 0x000fe40000010000 */
[----:B------:R-:W-:-:S06]  /*6550*/  WARPGROUP.ARRIVE ;  /* 0x00000000000079c5 */ /* 0x000fcc0000000000 */
[----:B------:R-:W-:Y:S03]  /*6560*/  HGMMA.64x16x16.F32 R112, gdesc[UR20], R112, gsb0 ;  /* 0x00200000147079f0 */ /* 0x000fe60008000870 */
[----:B------:R-:W-:Y:S02]  /*6570*/  WARPGROUP.DEPBAR.LE gsb0, 0x0 ;  /* 0x00008000000079c5 */ /* 0x000fe40000010000 */
[----:B------:R-:W-:-:S06]  /*6580*/  WARPGROUP.ARRIVE ;  /* 0x00000000000079c5 */ /* 0x000fcc0000000000 */
[----:B------:R-:W-:Y:S01]  /*6590*/  HGMMA.64x16x16.F32 R80, gdesc[UR8], R80, gsb0 ;  /* 0x00200000085079f0 */ /* 0x000fe20008000850 */
[----:B------:R-:W-:Y:S01]  /*65a0*/  UIADD3 UR54, UR4, 0x504, URZ ;  /* 0x0000050404367890 */ /* 0x000fe2000fffe03f */
[----:B------:R-:W-:Y:S01]  /*65b0*/  UMOV UR52, UR12 ;  /* 0x0000000c00347c82 */ /* 0x000fe20008000000 */
[----:B------:R-:W-:Y:S01]  /*65c0*/  UMOV UR53, UR13 ;  /* 0x0000000d00357c82 */ /* 0x000fe20008000000 */
[----:B------:R-:W-:Y:S01]  /*65d0*/  UMOV UR55, 0x40000040 ;  /* 0x4000004000377882 */ /* 0x000fe20000000000 */
        /* <DEDUP_REMOVED lines=26> */
[----:B------:R-:W-:Y:S04]  /*6780*/  STL.64 [R1+0x4f8], R214 ;  /* 0x0004f8d601007387 */ /* 0x000fe80000100a00 */
[----:B------:R-:W-:Y:S04]  /*6790*/  STL.64 [R1+0x4f0], R212 ;  /* 0x0004f0d401007387 */ /* 0x000fe80000100a00 */
[----:B------:R-:W-:Y:S01]  /*67a0*/  STL.64 [R1+0x4e8], R210 ;  /* 0x0004e8d201007387 */ /* 0x000fe20000100a00 */
[----:B------:R-:W-:-:S02]  /*67b0*/  WARPGROUP.DEPBAR.LE gsb0, 0x0 ;  /* 0x00008000000079c5 */ /* 0x000fc40000010000 */
[----:B------:R-:W-:-:S06]  /*67c0*/  WARPGROUP.ARRIVE ;  /* 0x00000000000079c5 */ /* 0x000fcc0000000000 */
[----:B------:R-:W-:Y:S01]  /*67d0*/  HGMMA.64x16x16.F32 R168, gdesc[UR28], R168, gsb0 ;  /* 0x002000001ca879f0 */ /* 0x000fe200080008a8 */
[----:B------:R-:W-:Y:S04]  /*67e0*/  STL.64 [R1+0x4e0], R208 ;  /* 0x0004e0d001007387 */ /* 0x000fe80000100a00 */
[----:B------:R-:W-:Y:S04]  /*67f0*/  STL [R1+0x4dc], R180 ;  /* 0x0004dcb401007387 */ /* 0x000fe80000100800 */
[----:B------:R-:W-:Y:S04]  /*6800*/  STL [R1+0x4d8], R181 ;  /* 0x0004d8b501007387 */ /* 0x000fe80000100800 */
[----:B------:R-:W-:Y:S04]  /*6810*/  STL [R1+0x4d4], R182 ;  /* 0x0004d4b601007387 */ /* 0x000fe80000100800 */
[----:B------:R-:W-:Y:S04]  /*6820*/  STL [R1+0x4d0], R183 ;  /* 0x0004d0b701007387 */ /* 0x000fe80000100800 */
[----:B------:R-:W-:Y:S04]  /*6830*/  STL [R1+0x4cc], R144 ;  /* 0x0004cc9001007387 */ /* 0x000fe80000100800 */
[----:B------:R0:W-:Y:S04]  /*6840*/  STL [R1+0x4c8], R145 ;  /* 0x0004c89101007387 */ /* 0x0001e80000100800 */
[----:B------:R-:W-:Y:S04]  /*6850*/  STL [R1+0x4c4], R146 ;  /* 0x0004c49201007387 */ /* 0x000fe80000100800 */
[----:B------:R1:W-:Y:S04]  /*6860*/  STL [R1+0x4c0], R147 ;  /* 0x0004c09301007387 */ /* 0x0003e80000100800 */
[----:B------:R-:W-:Y:S04]  /*6870*/  STL [R1+0x4bc], R148 ;  /* 0x0004bc9401007387 */ /* 0x000fe80000100800 */
[----:B------:R2:W-:Y:S04]  /*6880*/  STL [R1+0x4b8], R149 ;  /* 0x0004b89501007387 */ /* 0x0005e80000100800 */
[----:B------:R-:W-:Y:S04]  /*6890*/  STL [R1+0x4b4], R150 ;  /* 0x0004b49601007387 */ /* 0x000fe80000100800 */
[----:B------:R3:W-:Y:S04]  /*68a0*/  STL [R1+0x4b0], R151 ;  /* 0x0004b09701007387 */ /* 0x0007e80000100800 */
[----:B0-----:R-:W4:Y:S04]  /*68b0*/  LDL.LU.64 R144, [R1+0x100] ;  /* 0x0001000001907983 */ /* 0x001f280000300a00 */
[----:B-1----:R-:W4:Y:S04]  /*68c0*/  LDL.LU.64 R146, [R1+0x108] ;  /* 0x0001080001927983 */ /* 0x002f280000300a00 */
[----:B--2---:R-:W4:Y:S04]  /*68d0*/  LDL.LU.64 R148, [R1+0x110] ;  /* 0x0001100001947983 */ /* 0x004f280000300a00 */
[----:B---3--:R-:W4:Y:S04]  /*68e0*/  LDL.LU.64 R150, [R1+0x118] ;  /* 0x0001180001967983 */ /* 0x008f280000300a00 */
[----:B------:R-:W-:Y:S01]  /*68f0*/  STL [R1+0x4ac], R112 ;  /* 0x0004ac7001007387 */ /* 0x000fe20000100800 */
[----:B------:R-:W-:-:S03]  /*6900*/  WARPGROUP.DEPBAR.LE gsb0, 0x0 ;  /* 0x00008000000079c5 */ /* 0x000fc60000010000 */
[----:B------:R0:W-:Y:S01]  /*6910*/  STL [R1+0x4a8], R113 ;  /* 0x0004a87101007387 */ /* 0x0001e20000100800 */
[----:B------:R-:W-:-:S03]  /*6920*/  WARPGROUP.ARRIVE ;  /* 0x00000000000079c5 */ /* 0x000fc60000000000 */
[----:B------:R-:W-:Y:S04]  /*6930*/  STL [R1+0x4a4], R114 ;  /* 0x0004a47201007387 */ /* 0x000fe80000100800 */
[----:B------:R1:W-:Y:S04]  /*6940*/  STL [R1+0x4a0], R115 ;  /* 0x0004a07301007387 */ /* 0x0003e80000100800 */
[----:B------:R-:W-:Y:S04]  /*6950*/  STL [R1+0x49c], R116 ;  /* 0x00049c7401007387 */ /* 0x000fe80000100800 */
[----:B------:R2:W-:Y:S01]  /*6960*/  STL [R1+0x498], R117 ;  /* 0x0004987501007387 */ /* 0x0005e20000100800 */
[----:B------:R-:W-:-:S03]  /*6970*/  UMOV UR48, UR52 ;  /* 0x0000003400307c82 */ /* 0x000fc60008000000 */
[----:B------:R-:W-:Y:S01]  /*6980*/  STL [R1+0x494], R118 ;  /* 0x0004947601007387 */ /* 0x000fe20000100800 */
[----:B------:R-:W-:Y:S02]  /*6990*/  UMOV UR49, UR53 ;  /* 0x0000003500317c82 */ /* 0x000fe40008000000 */
[----:B------:R-:W-:Y:S01]  /*69a0*/  HGMMA.64x16x16.F32 R200, gdesc[UR48], R200, gsb0 ;  /* 0x0020000030c879f0 */ /* 0x000fe200080008c8 */
[----:B------:R3:W-:Y:S04]  /*69b0*/  STL [R1+0x490], R119 ;  /* 0x0004907701007387 */ /* 0x0007e80000100800 */
[----:B0-----:R-:W4:Y:S04]  /*69c0*/  LDL.LU.64 R112, [R1+0x80] ;  /* 0x0000800001707983 */ /* 0x001f280000300a00 */
[----:B-1----:R-:W4:Y:S04]  /*69d0*/  LDL.LU.64 R114, [R1+0x88] ;  /* 0x0000880001727983 */ /* 0x002f280000300a00 */
[----:B--2---:R-:W4:Y:S04]  /*69e0*/  LDL.LU.64 R116, [R1+0x90] ;  /* 0x0000900001747983 */ /* 0x004f280000300a00 */
[----:B---3--:R-:W4:Y:S01]  /*69f0*/  LDL.LU.64 R118, [R1+0x98] ;  /* 0x0000980001767983 */ /* 0x008f220000300a00 */
        /* <DEDUP_REMOVED lines=8> */
[----:B------:R-:W-:Y:S01]  /*6a80*/  UMOV UR32, UR52 ;  /* 0x0000003400207c82 */ /* 0x000fe20008000000 */
[----:B------:R-:W-:Y:S01]  /*6a90*/  UMOV UR33, UR53 ;  /* 0x0000003500217c82 */ /* 0x000fe20008000000 */
[----:B------:R-:W-:Y:S04]  /*6aa0*/  STL [R1+0x40c], R80 ;  /* 0x00040c5001007387 */ /* 0x000fe80000100800 */
[----:B------:R-:W-:Y:S04]  /*6ab0*/  STL [R1+0x408], R81 ;  /* 0x0004085101007387 */ /* 0x000fe80000100800 */
[----:B------:R-:W-:Y:S01]  /*6ac0*/  STL [R1+0x404], R82 ;  /* 0x0004045201007387 */ /* 0x000fe20000100800 */
[----:B------:R-:W-:-:S02]  /*6ad0*/  WARPGROUP.DEPBAR.LE gsb0, 0x0 ;  /* 0x00008000000079c5 */ /* 0x000fc40000010000 */
[----:B------:R-:W-:-:S06]  /*6ae0*/  WARPGROUP.ARRIVE ;  /* 0x00000000000079c5 */ /* 0x000fcc0000000000 */
[----:B------:R-:W-:Y:S01]  /*6af0*/  HGMMA.64x16x16.F32 R208, gdesc[UR32], R208, gsb0 ;  /* 0x0020000020d079f0 */ /* 0x000fe200080008d0 */
[----:B------:R-:W-:Y:S04]  /*6b00*/  STL [R1+0x400], R83 ;  /* 0x0004005301007387 */ /* 0x000fe80000100800 */
        /* <DEDUP_REMOVED lines=40> */
[----:B------:R-:W-:Y:S01]  /*6d90*/  STL.64 [R1+0x518], R178 ;  /* 0x000518b201007387 */ /* 0x000fe20000100a00 */
[----:B------:R-:W-:-:S03]  /*6da0*/  WARPGROUP.DEPBAR.LE gsb0, 0x0 ;  /* 0x00008000000079c5 */ /* 0x000fc60000010000 */
[----:B------:R-:W-:Y:S04]  /*6db0*/  STL.64 [R1+0x510], R176 ;  /* 0x000510b001007387 */ /* 0x000fe80000100a00 */
[----:B------:R-:W-:Y:S04]  /*6dc0*/  STL.64 [R1+0x508], R174 ;  /* 0x000508ae01007387 */ /* 0x000fe80000100a00 */
[----:B------:R-:W-:Y:S04]  /*6dd0*/  STL.64 [R1+0x500], R172 ;  /* 0x000500ac01007387 */ /* 0x000fe80000100a00 */
[----:B------:R0:W-:Y:S04]  /*6de0*/  STL.64 [R1], R208 ;  /* 0x000000d001007387 */ /* 0x0001e80000100a00 */
[----:B------:R1:W-:Y:S04]  /*6df0*/  STL.64 [R1+0x8], R210 ;  /* 0x000008d201007387 */ /* 0x0003e80000100a00 */
[----:B------:R2:W-:Y:S04]  /*6e00*/  STL.64 [R1+0x10], R212 ;  /* 0x000010d401007387 */ /* 0x0005e80000100a00 */
[----:B------:R3:W-:Y:S04]  /*6e10*/  STL.64 [R1+0x18], R214 ;  /* 0x000018d601007387 */ /* 0x0007e80000100a00 */
[----:B0-----:R-:W4:Y:S04]  /*6e20*/  LDL.LU.64 R208, [R1+0x180] ;  /* 0x0001800001d07983 */ /* 0x001f280000300a00 */
[----:B-1----:R-:W4:Y:S04]  /*6e30*/  LDL.LU.64 R210, [R1+0x188] ;  /* 0x0001880001d27983 */ /* 0x002f280000300a00 */
[----:B--2---:R-:W2:Y:S04]  /*6e40*/  LDL.LU.64 R212, [R1+0x190] ;  /* 0x0001900001d47983 */ /* 0x004ea80000300a00 */
[----:B---3--:R-:W2:Y:S04]  /*6e50*/  LDL.LU.64 R214, [R1+0x198] ;  /* 0x0001980001d67983 */ /* 0x008ea80000300a00 */
[----:B------:R-:W3:Y:S01]  /*6e60*/  LDL.LU.64 R104, [R1+0x200] ;  /* 0x0002000001687983 */ /* 0x000ee20000300a00 */
[----:B------:R-:W-:-:S03]  /*6e70*/  UMOV UR44, UR52 ;  /* 0x00000034002c7c82 */ /* 0x000fc60008000000 */
[----:B------:R-:W3:Y:S01]  /*6e80*/  LDL.LU.64 R106, [R1+0x208] ;  /* 0x00020800016a7983 */ /* 0x000ee20000300a00 */
[----:B------:R-:W-:-:S03]  /*6e90*/  UMOV UR45, UR53 ;  /* 0x00000035002d7c82 */ /* 0x000fc60008000000 */
[----:B------:R-:W3:Y:S04]  /*6ea0*/  LDL.LU.64 R108, [R1+0x210] ;  /* 0x00021000016c7983 */ /* 0x000ee80000300a00 */
[----:B------:R-:W3:Y:S01]  /*6eb0*/  LDL.LU.64 R110, [R1+0x218] ;  /* 0x00021800016e7983 */ /* 0x000ee20000300a00 */
[----:B----4-:R-:W-:-:S06]  /*6ec0*/  WARPGROUP.ARRIVE ;  /* 0x00000000000079c5 */ /* 0x010fcc0000000000 */
[----:B------:R-:W-:Y:S01]  /*6ed0*/  HGMMA.64x16x16.F32 R112, gdesc[UR44], R112, gsb0 ;  /* 0x002000002c7079f0 */ /* 0x000fe20008000870 */
[----:B------:R-:W-:Y:S01]  /*6ee0*/  UMOV UR16, UR52 ;  /* 0x0000003400107c82 */ /* 0x000fe20008000000 */
[----:B------:R-:W-:Y:S01]  /*6ef0*/  UMOV UR17, UR53 ;  /* 0x0000003500117c82 */ /* 0x000fe20008000000 */
[----:B------:R-:W-:Y:S02]  /*6f00*/  WARPGROUP.DEPBAR.LE gsb0, 0x0 ;  /* 0x00008000000079c5 */ /* 0x000fe40000010000 */
[----:B------:R-:W-:Y:S01]  /*6f10*/  IMAD.MOV.U32 R84, RZ, RZ, R112 ;  /* 0x000000ffff547224 */ /* 0x000fe200078e0070 */
[----:B------:R-:W-:Y:S01]  /*6f20*/  MOV R87, R115 ;  /* 0x0000007300577202 */ /* 0x000fe20000000f00 */
[----:B------:R-:W-:Y:S01]  /*6f30*/  IMAD.MOV.U32 R85, RZ, RZ, R113 ;  /* 0x000000ffff557224 */ /* 0x000fe200078e0071 */
[----:B------:R-:W-:Y:S01]  /*6f40*/  WARPGROUP.ARRIVE ;  /* 0x00000000000079c5 */ /* 0x000fe20000000000 */
[----:B------:R-:W-:Y:S01]  /*6f50*/  IMAD.MOV.U32 R86, RZ, RZ, R114 ;  /* 0x000000ffff567224 */ /* 0x000fe200078e0072 */
[----:B------:R-:W4:Y:S01]  /*6f60*/  LDL.LU.64 R112, [R1+0x1e0] ;  /* 0x0001e00001707983 */ /* 0x000f220000300a00 */
[----:B------:R-:W-:Y:S01]  /*6f70*/  IMAD.MOV.U32 R54, RZ, RZ, R116 ;  /* 0x000000ffff367224 */ /* 0x000fe200078e0074 */
[----:B------:R-:W-:Y:S01]  /*6f80*/  MOV R79, R119 ;  /* 0x00000077004f7202 */ /* 0x000fe20000000f00 */
[----:B------:R-:W-:Y:S01]  /*6f90*/  IMAD.MOV.U32 R55, RZ, RZ, R117 ;  /* 0x000000ffff377224 */ /* 0x000fe200078e0075 */
[----:B------:R-:W4:Y:S01]  /*6fa0*/  LDL.LU.64 R114, [R1+0x1e8] ;  /* 0x0001e80001727983 */ /* 0x000f220000300a00 */
[----:B------:R-:W-:Y:S01]  /*6fb0*/  IMAD.MOV.U32 R47, RZ, RZ, R118 ;  /* 0x000000ffff2f7224 */ /* 0x000fe200078e0076 */
[----:B------:R-:W-:Y:S02]  /*6fc0*/  HGMMA.64x16x16.F32 R144, gdesc[UR16], R144, gsb0 ;  /* 0x00200000109079f0 */ /* 0x000fe40008000890 */
[----:B------:R-:W4:Y:S04]  /*6fd0*/  LDL.LU.64 R116, [R1+0x1f0] ;  /* 0x0001f00001747983 */ /* 0x000f280000300a00 */
[----:B------:R-:W4:Y:S01]  /*6fe0*/  LDL.LU.64 R118, [R1+0x1f8] ;  /* 0x0001f80001767983 */ /* 0x000f220000300a00 */
[----:B------:R-:W-:Y:S01]  /*6ff0*/  UMOV UR40, UR52 ;  /* 0x0000003400287c82 */ /* 0x000fe20008000000 */
[----:B------:R-:W-:Y:S01]  /*7000*/  UMOV UR41, UR53 ;  /* 0x0000003500297c82 */ /* 0x000fe20008000000 */
[----:B------:R-:W-:-:S02]  /*7010*/  WARPGROUP.DEPBAR.LE gsb0, 0x0 ;  /* 0x00008000000079c5 */ /* 0x000fc40000010000 */
        /* <DEDUP_REMOVED lines=10> */
[----:B------:R-:W4:Y:S04]  /*70c0*/  LDL.LU.64 R148, [R1+0x170] ;  /* 0x0001700001947983 */ /* 0x000f280000300a00 */
[----:B------:R-:W4:Y:S01]  /*70d0*/  LDL.LU.64 R150, [R1+0x178] ;  /* 0x0001780001967983 */ /* 0x000f220000300a00 */
[----:B--2---:R-:W-:-:S06]  /*70e0*/  WARPGROUP.ARRIVE ;  /* 0x00000000000079c5 */ /* 0x004fcc0000000000 */
[----:B------:R-:W-:Y:S03]  /*70f0*/  HGMMA.64x16x16.F32 R208, gdesc[UR40], R208, gsb0 ;  /* 0x0020000028d079f0 */ /* 0x000fe600080008d0 */
[----:B------:R-:W-:Y:S02]  /*7100*/  WARPGROUP.DEPBAR.LE gsb0, 0x0 ;  /* 0x00008000000079c5 */ /* 0x000fe40000010000 */
        /* <DEDUP_REMOVED lines=11> */
[----:B------:R-:W2:Y:S01]  /*71c0*/  LDL.LU.64 R214, [R1+0xf8] ;  /* 0x0000f80001d67983 */ /* 0x000ea20000300a00 */
[----:B---3--:R-:W-:Y:S01]  /*71d0*/  WARPGROUP.ARRIVE ;  /* 0x00000000000079c5 */ /* 0x008fe20000000000 */
[----:B------:R-:W-:Y:S01]  /*71e0*/  UMOV UR12, UR52 ;  /* 0x00000034000c7c82 */ /* 0x000fe20008000000 */
[----:B------:R-:W-:Y:S01]  /*71f0*/  UMOV UR13, UR53 ;  /* 0x00000035000d7c82 */ /* 0x000fe20008000000 */
[----:B------:R-:W-:Y:S01]  /*7200*/  UIADD3 UR6, UR5, 0x804, URZ ;  /* 0x0000080405067890 */ /* 0x000fe2000fffe03f */
[----:B------:R-:W3:Y:S02]  /*7210*/  LDL.LU.64 R172, [R1+0x40] ;  /* 0x0000400001ac7983 */ /* 0x000ee40000300a00 */
[----:B------:R-:W-:Y:S01]  /*7220*/  HGMMA.64x16x16.F32 R104, gdesc[UR12], R104, gsb0 ;  /* 0x002000000c6879f0 */ /* 0x000fe20008000868 */
[----:B------:R-:W-:Y:S01]  /*7230*/  UMOV UR13, 0x40000040 ;  /* 0x40000040000d7882 */ /* 0x000fe20000000000 */
[----:B------:R-:W3:Y:S02]  /*7240*/  LDL.LU.64 R174, [R1+0x48] ;  /* 0x0000480001ae7983 */ /* 0x000ee40000300a00 */
[----:B------:R-:W-:Y:S01]  /*7250*/  UMOV UR12, UR6 ;  /* 0x00000006000c7c82 */ /* 0x000fe20008000000 */
[----:B------:R-:W-:-:S02]  /*7260*/  WARPGROUP.DEPBAR.LE gsb0, 0x0 ;  /* 0x00008000000079c5 */ /* 0x000fc40000010000 */
[----:B----4-:R-:W-:Y:S01]  /*7270*/  WARPGROUP.ARRIVE ;  /* 0x00000000000079c5 */ /* 0x010fe20000000000 */
        /* <DEDUP_REMOVED lines=12> */
[----:B------:R-:W3:Y:S01]  /*7340*/  LDL.LU.64 R176, [R1+0x50] ;  /* 0x0000500001b07983 */ /* 0x000ee20000300a00 */
        /* <DEDUP_REMOVED lines=10> */
[----:B------:R-:W3:Y:S01]  /*73f0*/  LDL.LU.64 R178, [R1+0x58] ;  /* 0x0000580001b27983 */ /* 0x000ee20000300a00 */
[----:B------:R-:W-:-:S02]  /*7400*/  WARPGROUP.DEPBAR.LE gsb0, 0x0 ;  /* 0x00008000000079c5 */ /* 0x000fc40000010000 */
[----:B------:R-:W-:-:S06]  /*7410*/  WARPGROUP.ARRIVE ;  /* 0x00000000000079c5 */ /* 0x000fcc0000000000 */
[----:B------:R-:W-:Y:S03]  /*7420*/  HGMMA.64x16x16.F32 R144, gdesc[UR40], R144, gsb0 ;  /* 0x00200000289079f0 */ /* 0x000fe60008000890 */
[----:B------:R-:W-:Y:S02]  /*7430*/  WARPGROUP.DEPBAR.LE gsb0, 0x0 ;  /* 0x00008000000079c5 */ /* 0x000fe40000010000 */
[----:B--2---:R-:W-:-:S06]  /*7440*/  WARPGROUP.ARRIVE ;  /* 0x00000000000079c5 */ /* 0x004fcc0000000000 */
[----:B------:R-:W-:Y:S03]  /*7450*/  HGMMA.64x16x16.F32 R208, gdesc[UR16], R208, gsb0 ;  /* 0x0020000010d079f0 */ /* 0x000fe600080008d0 */
        /* <DEDUP_REMOVED lines=43> */
[----:B------:R-:W-:Y:S01]  /*7710*/  IMAD.MOV.U32 R72, RZ, RZ, R104 ;  /* 0x000000ffff487224 */ /* 0x000fe200078e0068 */
[----:B------:R-:W-:Y:S01]  /*7720*/  MOV R151, R211 ;  /* 0x000000d300977202 */ /* 0x000fe20000000f00 */
[----:B------:R-:W-:Y:S02]  /*7730*/  IMAD.MOV.U32 R73, RZ, RZ, R105 ;  /* 0x000000ffff497224 */ /* 0x000fe400078e0069 */
[----:B------:R-:W-:Y:S02]  /*7740*/  IMAD.MOV.U32 R142, RZ, RZ, R150 ;  /* 0x000000ffff8e7224 */ /* 0x000fe400078e0096 */
[----:B------:R-:W-:-:S02]  /*7750*/  IMAD.MOV.U32 R148, RZ, RZ, R208 ;  /* 0x000000ffff947224 */ /* 0x000fc400078e00d0 */
[----:B------:R-:W-:Y:S01]  /*7760*/  IMAD.MOV.U32 R149, RZ, RZ, R209 ;  /* 0x000000ffff957224 */ /* 0x000fe200078e00d1 */
[----:B------:R-:W-:Y:S01]  /*7770*/  MOV R107, R115 ;  /* 0x00000073006b7202 */ /* 0x000fe20000000f00 */
[----:B------:R-:W-:Y:S01]  /*7780*/  IMAD.MOV.U32 R74, RZ, RZ, R106 ;  /* 0x000000ffff4a7224 */ /* 0x000fe200078e006a */
[----:B------:R-:W2:Y:S01]  /*7790*/  LDL.LU.64 R208, [R1+0xc0] ;  /* 0x0000c00001d07983 */ /* 0x000ea20000300a00 */
[----:B------:R-:W-:Y:S02]  /*77a0*/  IMAD.MOV.U32 R104, RZ, RZ, R112 ;  /* 0x000000ffff687224 */ /* 0x000fe400078e0070 */
[----:B------:R-:W-:Y:S02]  /*77b0*/  IMAD.MOV.U32 R105, RZ, RZ, R113 ;  /* 0x000000ffff697224 */ /* 0x000fe400078e0071 */
[----:B------:R-:W-:Y:S01]  /*77c0*/  IMAD.MOV.U32 R150, RZ, RZ, R210 ;  /* 0x000000ffff967224 */ /* 0x000fe200078e00d2 */
[----:B------:R-:W-:Y:S01]  /*77d0*/  MOV R115, R215 ;  /* 0x000000d700737202 */ /* 0x000fe20000000f00 */
[----:B------:R-:W-:Y:S01]  /*77e0*/  IMAD.MOV.U32 R106, RZ, RZ, R114 ;  /* 0x000000ffff6a7224 */ /* 0x000fe200078e0072 */
[----:B------:R-:W2:Y:S01]  /*77f0*/  LDL.LU.64 R210, [R1+0xc8] ;  /* 0x0000c80001d27983 */ /* 0x000ea20000300a00 */
[----:B------:R-:W-:-:S02]  /*7800*/  IMAD.MOV.U32 R112, RZ, RZ, R212 ;  /* 0x000000ffff707224 */ /* 0x000fc400078e00d4 */
[----:B------:R-:W-:Y:S02]  /*7810*/  IMAD.MOV.U32 R113, RZ, RZ, R213 ;  /* 0x000000ffff717224 */ /* 0x000fe400078e00d5 */
[----:B------:R-:W-:Y:S01]  /*7820*/  IMAD.MOV.U32 R114, RZ, RZ, R214 ;  /* 0x000000ffff727224 */ /* 0x000fe200078e00d6 */
[----:B------:R-:W2:Y:S04]  /*7830*/  LDL.LU.64 R212, [R1+0xd0] ;  /* 0x0000d00001d47983 */ /* 0x000ea80000300a00 */
[----:B------:R-:W2:Y:S01]  /*7840*/  LDL.LU.64 R214, [R1+0xd8] ;  /* 0x0000d80001d67983 */ /* 0x000ea20000300a00 */
[----:B------:R-:W-:Y:S01]  /*7850*/  UMOV UR24, UR52 ;  /* 0x0000003400187c82 */ /* 0x000fe20008000000 */
[----:B------:R-:W-:Y:S01]  /*7860*/  UMOV UR25, UR53 ;  /* 0x0000003500197c82 */ /* 0x000fe20008000000 */
[----:B------:R-:W-:-:S02]  /*7870*/  WARPGROUP.DEPBAR.LE gsb0, 0x0 ;  /* 0x00008000000079c5 */ /* 0x000fc40000010000 */
        /* <DEDUP_REMOVED lines=27> */
[----:B---3--:R-:W-:-:S06]  /*7a30*/  WARPGROUP.ARRIVE ;  /* 0x00000000000079c5 */ /* 0x008fcc0000000000 */
[----:B------:R-:W-:Y:S01]  /*7a40*/  HGMMA.64x16x16.F32 R172, gdesc[UR44], R172, gsb0 ;  /* 0x002000002cac79f0 */ /* 0x000fe200080008ac */
[----:B------:R-:W-:Y:S04]  /*7a50*/  STL.64 [R1+0x348], R194 ;  /* 0x000348c201007387 */ /* 0x000fe80000100a00 */
[----:B------:R0:W-:Y:S04]  /*7a60*/  STL.64 [R1+0x340], R192 ;  /* 0x000340c001007387 */ /* 0x0001e80000100a00 */
[----:B------:R-:W-:Y:S04]  /*7a70*/  STL.64 [R1+0x378], R166 ;  /* 0x000378a601007387 */ /* 0x000fe80000100a00 */
[----:B------:R-:W-:Y:S04]  /*7a80*/  STL.64 [R1+0x370], R164 ;  /* 0x000370a401007387 */ /* 0x000fe80000100a00 */
[----:B------:R-:W-:Y:S04]  /*7a90*/  STL.64 [R1+0x368], R162 ;  /* 0x000368a201007387 */ /* 0x000fe80000100a00 */
[----:B------:R1:W-:Y:S04]  /*7aa0*/  STL.64 [R1+0x360], R160 ;  /* 0x000360a001007387 */ /* 0x0003e80000100a00 */
[----:B------:R-:W-:Y:S04]  /*7ab0*/  STL.64 [R1+0x398], R134 ;  /* 0x0003988601007387 */ /* 0x000fe80000100a00 */
[----:B------:R-:W-:Y:S04]  /*7ac0*/  STL.64 [R1+0x390], R132 ;  /* 0x0003908401007387 */ /* 0x000fe80000100a00 */
[----:B------:R-:W-:Y:S04]  /*7ad0*/  STL.64 [R1+0x388], R130 ;  /* 0x0003888201007387 */ /* 0x000fe80000100a00 */
[----:B------:R-:W-:Y:S04]  /*7ae0*/  STL.64 [R1+0x380], R128 ;  /* 0x0003808001007387 */ /* 0x000fe80000100a00 */
[----:B------:R-:W-:Y:S04]  /*7af0*/  STL.64 [R1+0x3b8], R102 ;  /* 0x0003b86601007387 */ /* 0x000fe80000100a00 */
[----:B------:R-:W-:Y:S04]  /*7b00*/  STL.64 [R1+0x3b0], R100 ;  /* 0x0003b06401007387 */ /* 0x000fe80000100a00 */
[----:B------:R-:W-:Y:S04]  /*7b10*/  STL.64 [R1+0x3a8], R98 ;  /* 0x0003a86201007387 */ /* 0x000fe80000100a00 */
[----:B------:R3:W-:Y:S01]  /*7b20*/  STL.64 [R1+0x3a0], R96 ;  /* 0x0003a06001007387 */ /* 0x0007e20000100a00 */
[----:B0-----:R-:W-:-:S03]  /*7b30*/  IMAD.MOV.U32 R192, RZ, RZ, R2 ;  /* 0x000000ffffc07224 */ /* 0x001fc600078e0002 */
[----:B------:R-:W-:Y:S01]  /*7b40*/  STL.64 [R1+0x3d8], R70 ;  /* 0x0003d84601007387 */ /* 0x000fe20000100a00 */
[----:B------:R-:W-:-:S03]  /*7b50*/  IMAD.MOV.U32 R193, RZ, RZ, R3 ;  /* 0x000000ffffc17224 */ /* 0x000fc600078e0003 */
[----:B------:R-:W-:Y:S01]  /*7b60*/  STL.64 [R1+0x3d0], R68 ;  /* 0x0003d04401007387 */ /* 0x000fe20000100a00 */
[----:B------:R-:W-:-:S03]  /*7b70*/  IMAD.MOV.U32 R194, RZ, RZ, R4 ;  /* 0x000000ffffc27224 */ /* 0x000fc600078e0004 */
[----:B------:R-:W-:Y:S01]  /*7b80*/  STL.64 [R1+0x3c8], R66 ;  /* 0x0003c84201007387 */ /* 0x000fe20000100a00 */
[----:B------:R-:W-:-:S03]  /*7b90*/  MOV R195, R5 ;  /* 0x0000000500c37202 */ /* 0x000fc60000000f00 */
[----:B------:R0:W-:Y:S01]  /*7ba0*/  STL.64 [R1+0x3c0], R64 ;  /* 0x0003c04001007387 */ /* 0x0001e20000100a00 */
[----:B------:R-:W-:-:S03]  /*7bb0*/  IMAD.MOV.U32 R196, RZ, RZ, R16 ;  /* 0x000000ffffc47224 */ /* 0x000fc600078e0010 */
[----:B------:R-:W4:Y:S01]  /*7bc0*/  LDL.LU R2, [R1+0x548] ;  /* 0x0005480001027983 */ /* 0x000f220000300800 */
[----:B------:R-:W-:-:S03]  /*7bd0*/  IMAD.MOV.U32 R197, RZ, RZ, R17 ;  /* 0x000000ffffc57224 */ /* 0x000fc600078e0011 */
[----:B------:R-:W4:Y:S01]  /*7be0*/  LDL.LU R3, [R1+0x544] ;  /* 0x0005440001037983 */ /* 0x000f220000300800 */
[----:B------:R-:W-:-:S03]  /*7bf0*/  IMAD.MOV.U32 R198, RZ, RZ, R18 ;  /* 0x000000ffffc67224 */ /* 0x000fc600078e0012 */
[----:B------:R-:W4:Y:S01]  /*7c00*/  LDL.LU R4, [R1+0x540] ;  /* 0x0005400001047983 */ /* 0x000f220000300800 */
[----:B------:R-:W-:-:S03]  /*7c10*/  MOV R199, R232 ;  /* 0x000000e800c77202 */ /* 0x000fc60000000f00 */
[----:B------:R-:W4:Y:S04]  /*7c20*/  LDL.LU R5, [R1+0x53c] ;  /* 0x00053c0001057983 */ /* 0x000f280000300800 */
[----:B------:R-:W4:Y:S04]  /*7c30*/  LDL.LU R16, [R1+0x538] ;  /* 0x0005380001107983 */ /* 0x000f280000300800 */
[----:B------:R-:W4:Y:S04]  /*7c40*/  LDL.LU R17, [R1+0x534] ;  /* 0x0005340001117983 */ /* 0x000f280000300800 */
[----:B------:R-:W4:Y:S04]  /*7c50*/  LDL.LU R18, [R1+0x530] ;  /* 0x0005300001127983 */ /* 0x000f280000300800 */
[----:B------:R-:W4:Y:S01]  /*7c60*/  LDL.LU R232, [R1+0x52c] ;  /* 0x00052c0001e87983 */ /* 0x000f220000300800 */
[----:B------:R-:W-:-:S03]  /*7c70*/  IMAD.MOV.U32 R76, RZ, RZ, R108 ;  /* 0x000000ffff4c7224 */ /* 0x000fc600078e006c */
[----:B-1----:R-:W4:Y:S01]  /*7c80*/  LDL.LU R160, [R1+0xa0] ;  /* 0x0000a00001a07983 */ /* 0x002f220000300800 */
[----:B------:R-:W-:-:S03]  /*7c90*/  IMAD.MOV.U32 R108, RZ, RZ, R116 ;  /* 0x000000ffff6c7224 */ /* 0x000fc600078e0074 */
[----:B------:R-:W4:Y:S01]  /*7ca0*/  LDL.LU R161, [R1+0xa4] ;  /* 0x0000a40001a17983 */ /* 0x000f220000300800 */
[----:B------:R-:W-:-:S03]  /*7cb0*/  IMAD.MOV.U32 R165, RZ, RZ, R233 ;  /* 0x000000ffffa57224 */ /* 0x000fc600078e00e9 */
[----:B------:R-:W4:Y:S01]  /*7cc0*/  LDL.LU R162, [R1+0xa8] ;  /* 0x0000a80001a27983 */ /* 0x000f220000300800 */
[----:B------:R-:W-:-:S03]  /*7cd0*/  IMAD.MOV.U32 R116, RZ, RZ, R144 ;  /* 0x000000ffff747224 */ /* 0x000fc600078e0090 */
[----:B------:R-:W4:Y:S01]  /*7ce0*/  LDL.LU R163, [R1+0xac] ;  /* 0x0000ac0001a37983 */ /* 0x000f220000300800 */
[----:B------:R-:W-:Y:S01]  /*7cf0*/  IMAD.MOV.U32 R166, RZ, RZ, R234 ;  /* 0x000000ffffa67224 */ /* 0x000fe200078e00ea */
[----:B------:R-:W-:Y:S02]  /*7d00*/  MOV R183, R11 ;  /* 0x0000000b00b77202 */ /* 0x000fe40000000f00 */
[----:B------:R-:W4:Y:S01]  /*7d10*/  LDL.LU R164, [R1+0xb0] ;  /* 0x0000b00001a47983 */ /* 0x000f220000300800 */
[----:B------:R-:W-:Y:S01]  /*7d20*/  IMAD.MOV.U32 R144, RZ, RZ, R12 ;  /* 0x000000ffff907224 */ /* 0x000fe200078e000c */
[----:B------:R-:W-:Y:S02]  /*7d30*/  WARPGROUP.DEPBAR.LE gsb0, 0x0 ;  /* 0x00008000000079c5 */ /* 0x000fe40000010000 */
[----:B------:R-:W4:Y:S01]  /*7d40*/  LDL.LU R233, [R1+0x528] ;  /* 0x0005280001e97983 */ /* 0x000f220000300800 */
[----:B------:R-:W-:Y:S01]  /*7d50*/  IMAD.MOV.U32 R167, RZ, RZ, R235 ;  /* 0x000000ffffa77224 */ /* 0x000fe200078e00eb */
[----:B--2---:R-:W-:Y:S01]  /*7d60*/  WARPGROUP.ARRIVE ;  /* 0x00000000000079c5 */ /* 0x004fe20000000000 */
[----:B------:R-:W-:Y:S01]  /*7d70*/  IMAD.MOV.U32 R181, RZ, RZ, R9 ;  /* 0x000000ffffb57224 */ /* 0x000fe200078e0009 */
[----:B------:R-:W2:Y:S01]  /*7d80*/  LDL.LU R234, [R1+0x524] ;  /* 0x0005240001ea7983 */ /* 0x000ea20000300800 */
[----:B------:R-:W-:Y:S01]  /*7d90*/  IMAD.MOV.U32 R182, RZ, RZ, R10 ;  /* 0x000000ffffb67224 */ /* 0x000fe200078e000a */
[----:B------:R-:W-:Y:S01]  /*7da0*/  MOV R9, R175 ;  /* 0x000000af00097202 */ /* 0x000fe20000000f00 */
[----:B------:R-:W-:Y:S01]  /*7db0*/  IMAD.MOV.U32 R12, RZ, RZ, R172 ;  /* 0x000000ffff0c7224 */ /* 0x000fe200078e00ac */
[----:B------:R-:W2:Y:S01]  /*7dc0*/  LDL.LU R235, [R1+0x520] ;  /* 0x0005200001eb7983 */ /* 0x000ea20000300800 */
[----:B------:R-:W-:-:S02]  /*7dd0*/  IMAD.MOV.U32 R11, RZ, RZ, R173 ;  /* 0x000000ffff0b7224 */ /* 0x000fc400078e00ad */
[----:B------:R-:W-:Y:S01]  /*7de0*/  IMAD.MOV.U32 R180, RZ, RZ, R8 ;  /* 0x000000ffffb47224 */ /* 0x000fe200078e0008 */
[----:B------:R-:W4:Y:S01]  /*7df0*/  LDL.LU.64 R172, [R1+0x140] ;  /* 0x0001400001ac7983 */ /* 0x000f220000300a00 */
[----:B------:R-:W-:Y:S01]  /*7e00*/  IMAD.MOV.U32 R10, RZ, RZ, R174 ;  /* 0x000000ffff0a7224 */ /* 0x000fe200078e00ae */
[----:B------:R-:W-:Y:S01]  /*7e10*/  MOV R0, R179 ;  /* 0x000000b300007202 */ /* 0x000fe20000000f00 */
[----:B------:R-:W-:Y:S01]  /*7e20*/  IMAD.MOV.U32 R8, RZ, RZ, R176 ;  /* 0x000000ffff087224 */ /* 0x000fe200078e00b0 */
[----:B------:R-:W4:Y:S01]  /*7e30*/  LDL.LU.64 R174, [R1+0x148] ;  /* 0x0001480001ae7983 */ /* 0x000f220000300a00 */
[----:B------:R-:W-:Y:S02]  /*7e40*/  IMAD.MOV.U32 R7, RZ, RZ, R177 ;  /* 0x000000ffff077224 */ /* 0x000fe400078e00b1 */
[----:B------:R-:W-:Y:S01]  /*7e50*/  IMAD.MOV.U32 R6, RZ, RZ, R178 ;  /* 0x000000ffff067224 */ /* 0x000fe200078e00b2 */
[----:B------:R-:W4:Y:S01]  /*7e60*/  LDL.LU.64 R176, [R1+0x150] ;  /* 0x0001500001b07983 */ /* 0x000f220000300a00 */
[----:B------:R-:W-:Y:S01]  /*7e70*/  UMOV UR16, UR52 ;  /* 0x0000003400107c82 */ /* 0x000fe20008000000 */
[----:B------:R-:W-:-:S02]  /*7e80*/  UMOV UR17, UR53 ;  /* 0x0000003500117c82 */ /* 0x000fc40008000000 */
[----:B------:R-:W4:Y:S01]  /*7e90*/  LDL.LU.64 R178, [R1+0x158] ;  /* 0x0001580001b27983 */ /* 0x000f220000300a00 */
[----:B------:R-:W-:Y:S03]  /*7ea0*/  HGMMA.64x16x16.F32 R208, gdesc[UR16], R208, gsb0 ;  /* 0x0020000010d079f0 */ /* 0x000fe600080008d0 */
[----:B---3--:R-:W3:Y:S04]  /*7eb0*/  LDL.LU R96, [R1+0x1a0] ;  /* 0x0001a00001607983 */ /* 0x008ee80000300800 */
[----:B------:R-:W3:Y:S01]  /*7ec0*/  LDL.LU R97, [R1+0x1a4] ;  /* 0x0001a40001617983 */ /* 0x000ee20000300800 */
[----:B------:R-:W-:-:S03]  /*7ed0*/  MOV R40, R111 ;  /* 0x0000006f00287202 */ /* 0x000fc60000000f00 */
[----:B------:R-:W3:Y:S01]  /*7ee0*/  LDL.LU R98, [R1+0x1a8] ;  /* 0x0001a80001627983 */ /* 0x000ee20000300800 */
[----:B------:R-:W-:-:S03]  /*7ef0*/  IMAD.MOV.U32 R77, RZ, RZ, R109 ;  /* 0x000000ffff4d7224 */ /* 0x000fc600078e006d */
[----:B------:R-:W3:Y:S01]  /*7f00*/  LDL.LU R99, [R1+0x1ac] ;  /* 0x0001ac0001637983 */ /* 0x000ee20000300800 */
[----:B------:R-:W-:Y:S01]  /*7f10*/  IMAD.MOV.U32 R78, RZ, RZ, R110 ;  /* 0x000000ffff4e7224 */ /* 0x000fe200078e006e */
[----:B------:R-:W-:Y:S02]  /*7f20*/  MOV R111, R119 ;  /* 0x00000077006f7202 */ /* 0x000fe40000000f00 */
[----:B------:R-:W3:Y:S01]  /*7f30*/  LDL.LU R100, [R1+0x1b0] ;  /* 0x0001b00001647983 */ /* 0x000ee20000300800 */
[----:B------:R-:W-:Y:S01]  /*7f40*/  IMAD.MOV.U32 R109, RZ, RZ, R117 ;  /* 0x000000ffff6d7224 */ /* 0x000fe200078e0075 */
[----:B------:R-:W-:Y:S02]  /*7f50*/  MOV R119, R147 ;  /* 0x0000009300777202 */ /* 0x000fe40000000f00 */
[----:B------:R-:W3:Y:S01]  /*7f60*/  LDL.LU R101, [R1+0x1b4] ;  /* 0x0001b40001657983 */ /* 0x000ee20000300800 */
[----:B------:R-:W-:Y:S01]  /*7f70*/  IMAD.MOV.U32 R110, RZ, RZ, R118 ;  /* 0x000000ffff6e7224 */ /* 0x000fe200078e0076 */
[----:B------:R-:W-:-:S02]  /*7f80*/  MOV R147, R15 ;  /* 0x0000000f00937202 */ /* 0x000fc40000000f00 */
[----:B------:R-:W3:Y:S01]  /*7f90*/  LDL.LU R102, [R1+0x1b8] ;  /* 0x0001b80001667983 */ /* 0x000ee20000300800 */
[----:B------:R-:W-:Y:S02]  /*7fa0*/  IMAD.MOV.U32 R117, RZ, RZ, R145 ;  /* 0x000000ffff757224 */ /* 0x000fe400078e0091 */
[----:B------:R-:W-:Y:S01]  /*7fb0*/  IMAD.MOV.U32 R118, RZ, RZ, R146 ;  /* 0x000000ffff767224 */ /* 0x000fe200078e0092 */
[----:B------:R-:W3:Y:S01]  /*7fc0*/  LDL.LU R103, [R1+0x1bc] ;  /* 0x0001bc0001677983 */ /* 0x000ee20000300800 */
[----:B------:R-:W-:Y:S02]  /*7fd0*/  IMAD.MOV.U32 R145, RZ, RZ, R13 ;  /* 0x000000ffff917224 */ /* 0x000fe400078e000d */
[----:B------:R-:W-:Y:S01]  /*7fe0*/  IMAD.MOV.U32 R146, RZ, RZ, R14 ;  /* 0x000000ffff927224 */ /* 0x000fe200078e000e */
[----:B------:R-:W-:Y:S02]  /*7ff0*/  WARPGROUP.DEPBAR.LE gsb0, 0x0 ;  /* 0x00008000000079c5 */ /* 0x000fe40000010000 */
[----:B------:R-:W-:Y:S01]  /*8000*/  IMAD.MOV.U32 R23, RZ, RZ, R208 ;  /* 0x000000ffff177224 */ /* 0x000fe200078e00d0 */
[----:B------:R-:W-:Y:S01]  /*8010*/  MOV R20, R211 ;  /* 0x000000d300147202 */ /* 0x000fe20000000f00 */
[----:B------:R-:W-:-:S02]  /*8020*/  IMAD.MOV.U32 R22, RZ, RZ, R209 ;  /* 0x000000ffff167224 */ /* 0x000fc400078e00d1 */
        /* <DEDUP_REMOVED lines=9> */
[----:B0-----:R-:W3:Y:S04]  /*80c0*/  LDL.LU R64, [R1+0x220] ;  /* 0x0002200001407983 */ /* 0x001ee80000300800 */
[----:B------:R-:W3:Y:S04]  /*80d0*/  LDL.LU R65, [R1+0x224] ;  /* 0x0002240001417983 */ /* 0x000ee80000300800 */
[----:B------:R-:W3:Y:S04]  /*80e0*/  LDL.LU R66, [R1+0x228] ;  /* 0x0002280001427983 */ /* 0x000ee80000300800 */
[----:B------:R-:W3:Y:S04]  /*80f0*/  LDL.LU R67, [R1+0x22c] ;  /* 0x00022c0001437983 */ /* 0x000ee80000300800 */
[----:B------:R-:W3:Y:S01]  /*8100*/  LDL.LU R68, [R1+0x230] ;  /* 0x0002300001447983 */ /* 0x000ee20000300800 */
[----:B------:R-:W-:Y:S01]  /*8110*/  UMOV UR40, UR52 ;  /* 0x0000003400287c82 */ /* 0x000fe20008000000 */
[----:B------:R-:W-:Y:S01]  /*8120*/  UMOV UR41, UR53 ;  /* 0x0000003500297c82 */ /* 0x000fe20008000000 */
[----:B------:R-:W-:Y:S01]  /*8130*/  UMOV UR8, UR52 ;  /* 0x0000003400087c82 */ /* 0x000fe20008000000 */
[----:B------:R-:W-:Y:S01]  /*8140*/  UMOV UR9, UR53 ;  /* 0x0000003500097c82 */ /* 0x000fe20008000000 */
[----:B------:R-:W-:Y:S01]  /*8150*/  UMOV UR10, UR14 ;  /* 0x0000000e000a7c82 */ /* 0x000fe20008000000 */
[----:B------:R-:W-:Y:S01]  /*8160*/  UMOV UR11, UR15 ;  /* 0x0000000f000b7c82 */ /* 0x000fe20008000000 */
[----:B------:R-:W-:-:S02]  /*8170*/  UIADD3 UR7, UR5, 0x6, URZ ;  /* 0x0000000605077890 */ /* 0x000fc4000fffe03f */
[----:B------:R-:W-:Y:S01]  /*8180*/  UIADD3 UR6, UR4, 0x6, URZ ;  /* 0x0000000604067890 */ /* 0x000fe2000fffe03f */
[----:B------:R-:W-:Y:S01]  /*8190*/  UMOV UR13, 0x40000040 ;  /* 0x40000040000d7882 */ /* 0x000fe20000000000 */
[----:B------:R-:W-:-:S03]  /*81a0*/  UMOV UR15, 0x40000040 ;  /* 0x40000040000f7882 */ /* 0x000fc60000000000 */
[----:B------:R-:W-:Y:S02]  /*81b0*/  UMOV UR12, UR7 ;  /* 0x00000007000c7c82 */ /* 0x000fe40008000000 */
[----:B------:R-:W-:Y:S01]  /*81c0*/  UMOV UR14, UR6 ;  /* 0x00000006000e7c82 */ /* 0x000fe20008000000 */
[----:B------:R-:W-:Y:S01]  /*81d0*/  UIADD3 UR22, UR4, 0x86, URZ ;  /* 0x0000008604167890 */ /* 0x000fe2000fffe03f */
[----:B------:R-:W-:Y:S01]  /*81e0*/  UMOV UR20, UR12 ;  /* 0x0000000c00147c82 */ /* 0x000fe20008000000 */
[----:B----4-:R-:W-:-:S06]  /*81f0*/  WARPGROUP.ARRIVE ;  /* 0x00000000000079c5 */ /* 0x010fcc0000000000 */
[----:B------:R-:W-:Y:S03]  /*8200*/  HGMMA.64x16x16.F32 R172, gdesc[UR40], R172, gsb0 ;  /* 0x0020000028ac79f0 */ /* 0x000fe600080008ac */
[----:B------:R-:W-:Y:S02]  /*8210*/  WARPGROUP.DEPBAR.LE gsb0, 0x0 ;  /* 0x00008000000079c5 */ /* 0x000fe40000010000 */
[----:B--2---:R-:W-:-:S06]  /*8220*/  WARPGROUP.ARRIVE ;  /* 0x00000000000079c5 */ /* 0x004fcc0000000000 */
[----:B------:R-:W-:Y:S01]  /*8230*/  HGMMA.64x16x16.F32 R208, gdesc[UR8], R208, gsb0 ;  /* 0x0020000008d079f0 */ /* 0x000fe200080008d0 */
[----:B------:R-:W-:Y:S01]  /*8240*/  IMAD.MOV.U32 R71, RZ, RZ, R233 ;  /* 0x000000ffff477224 */ /* 0x000fe200078e00e9 */
[----:B------:R-:W-:Y:S01]  /*8250*/  MOV R69, R235 ;  /* 0x000000eb00457202 */ /* 0x000fe20000000f00 */
[----:B------:R-:W-:Y:S02]  /*8260*/  IMAD.MOV.U32 R128, RZ, RZ, R232 ;  /* 0x000000ffff807224 */ /* 0x000fe400078e00e8 */
[----:B------:R-:W-:Y:S01]  /*8270*/  IMAD.MOV.U32 R70, RZ, RZ, R234 ;  /* 0x000000ffff467224 */ /* 0x000fe200078e00ea */
[----:B------:R-:W-:Y:S01]  /*8280*/  MOV R234, R177 ;  /* 0x000000b100ea7202 */ /* 0x000fe20000000f00 */
[----:B------:R-:W-:Y:S02]  /*8290*/  IMAD.MOV.U32 R233, RZ, RZ, R178 ;  /* 0x000000ffffe97224 */ /* 0x000fe400078e00b2 */
[----:B------:R-:W-:Y:S02]  /*82a0*/  IMAD.MOV.U32 R232, RZ, RZ, R179 ;  /* 0x000000ffffe87224 */ /* 0x000fe400078e00b3 */
[----:B------:R-:W-:Y:S01]  /*82b0*/  IMAD.MOV.U32 R132, RZ, RZ, R5 ;  /* 0x000000ffff847224 */ /* 0x000fe200078e0005 */
[----:B------:R-:W2:Y:S01]  /*82c0*/  LDL.LU.64 R178, [R1+0x518] ;  /* 0x0005180001b27983 */ /* 0x000ea20000300a00 */
[----:B------:R-:W-:-:S02]  /*82d0*/  IMAD.MOV.U32 R135, RZ, RZ, R2 ;  /* 0x000000ffff877224 */ /* 0x000fc400078e0002 */
[----:B------:R-:W-:Y:S01]  /*82e0*/  IMAD.MOV.U32 R235, RZ, RZ, R176 ;  /* 0x000000ffffeb7224 */ /* 0x000fe200078e00b0 */
[----:B------:R-:W-:Y:S01]  /*82f0*/  MOV R129, R18 ;  /* 0x0000001200817202 */ /* 0x000fe20000000f00 */
[----:B------:R-:W-:Y:S01]  /*8300*/  IMAD.MOV.U32 R130, RZ, RZ, R17 ;  /* 0x000000ffff827224 */ /* 0x000fe200078e0011 */
[----:B------:R-:W2:Y:S01]  /*8310*/  LDL.LU.64 R176, [R1+0x510] ;  /* 0x0005100001b07983 */ /* 0x000ea20000300a00 */
[----:B------:R-:W-:Y:S01]  /*8320*/  IMAD.MOV.U32 R131, RZ, RZ, R16 ;  /* 0x000000ffff837224 */ /* 0x000fe200078e0010 */
[----:B------:R-:W-:Y:S01]  /*8330*/  MOV R16, R173 ;  /* 0x000000ad00107202 */ /* 0x000fe20000000f00 */
[----:B------:R-:W-:Y:S02]  /*8340*/  IMAD.MOV.U32 R5, RZ, RZ, R174 ;  /* 0x000000ffff057224 */ /* 0x000fe400078e00ae */
[----:B------:R-:W-:Y:S01]  /*8350*/  IMAD.MOV.U32 R2, RZ, RZ, R175 ;  /* 0x000000ffff027224 */ /* 0x000fe200078e00af */
[----:B------:R-:W-:Y:S01]  /*8360*/  MOV R133, R4 ;  /* 0x0000000400857202 */ /* 0x000fe20000000f00 */
[----:B------:R-:W-:Y:S01]  /*8370*/  IMAD.MOV.U32 R134, RZ, RZ, R3 ;  /* 0x000000ffff867224 */ /* 0x000fe200078e0003 */
[----:B------:R-:W4:Y:S01]  /*8380*/  LDL.LU.64 R174, [R1+0x508] ;  /* 0x0005080001ae7983 */ /* 0x000f220000300a00 */
[----:B------:R-:W-:-:S03]  /*8390*/  IMAD.MOV.U32 R17, RZ, RZ, R172 ;  /* 0x000000ffff117224 */ /* 0x000fc600078e00ac */
[----:B------:R-:W4:Y:S01]  /*83a0*/  LDL.LU.64 R172, [R1+0x500] ;  /* 0x0005000001ac7983 */ /* 0x000f220000300a00 */
        /* <DEDUP_REMOVED lines=13> */
[----:B---3--:R-:W-:-:S06]  /*8480*/  WARPGROUP.ARRIVE ;  /* 0x00000000000079c5 */ /* 0x008fcc0000000000 */
[----:B------:R-:W-:Y:S01]  /*8490*/  HGMMA.64x16x16.F32 R64, gdesc[UR12], R64, gsb0 ;  /* 0x002000000c4079f0 */ /* 0x000fe20008000840 */
[----:B------:R-:W-:Y:S01]  /*84a0*/  UMOV UR21, UR13 ;  /* 0x0000000d00157c82 */ /* 0x000fe20008000000 */
[----:B------:R-:W-:Y:S01]  /*84b0*/  UMOV UR23, 0x40000040 ;  /* 0x4000004000177882 */ /* 0x000fe20000000000 */
        /* <DEDUP_REMOVED lines=28> */
[----:B------:R-:W-:Y:S04]  /*8680*/  STL.64 [R1+0x220], R64 ;  /* 0x0002204001007387 */ /* 0x000fe80000100a00 */
[----:B------:R-:W-:Y:S01]  /*8690*/  STL.64 [R1+0x228], R66 ;  /* 0x0002284201007387 */ /* 0x000fe20000100a00 */
[----:B------:R-:W-:-:S02]  /*86a0*/  WARPGROUP.DEPBAR.LE gsb0, 0x0 ;  /* 0x00008000000079c5 */ /* 0x000fc40000010000 */
        /* <DEDUP_REMOVED lines=21> */
[----:B------:R-:W-:Y:S04]  /*8800*/  STL.64 [R1+0x2a8], R214 ;  /* 0x0002a8d601007387 */ /* 0x000fe80000100a00 */
[----:B------:R-:W-:Y:S04]  /*8810*/  STL.64 [R1+0x2a0], R212 ;  /* 0x0002a0d401007387 */ /* 0x000fe80000100a00 */
[----:B------:R0:W-:Y:S04]  /*8820*/  STL.64 [R1+0x298], R210 ;  /* 0x000298d201007387 */ /* 0x0001e80000100a00 */
[----:B------:R1:W-:Y:S01]  /*8830*/  STL.64 [R1+0x290], R208 ;  /* 0x000290d001007387 */ /* 0x0003e20000100a00 */
[----:B0-----:R-:W-:-:S02]  /*8840*/  IMAD.MOV.U32 R210, RZ, RZ, R182 ;  /* 0x000000ffffd27224 */ /* 0x001fc400078e00b6 */
[----:B-1----:R-:W-:Y:S01]  /*8850*/  IMAD.MOV.U32 R208, RZ, RZ, R180 ;  /* 0x000000ffffd07224 */ /* 0x002fe200078e00b4 */
[----:B------:R-:W-:Y:S01]  /*8860*/  MOV R209, R181 ;  /* 0x000000b500d17202 */ /* 0x000fe20000000f00 */
[----:B------:R-:W2:Y:S01]  /*8870*/  LDL.LU R180, [R1+0x4dc] ;  /* 0x0004dc0001b47983 */ /* 0x000ea20000300800 */
[----:B------:R-:W-:-:S03]  /*8880*/  IMAD.MOV.U32 R211, RZ, RZ, R183 ;  /* 0x000000ffffd37224 */ /* 0x000fc600078e00b7 */
[----:B------:R-:W2:Y:S04]  /*8890*/  LDL.LU R181, [R1+0x4d8] ;  /* 0x0004d80001b57983 */ /* 0x000ea80000300800 */
[----:B------:R-:W2:Y:S04]  /*88a0*/  LDL.LU R182, [R1+0x4d4] ;  /* 0x0004d40001b67983 */ /* 0x000ea80000300800 */
[----:B------:R-:W2:Y:S01]  /*88b0*/  LDL.LU R183, [R1+0x4d0] ;  /* 0x0004d00001b77983 */ /* 0x000ea20000300800 */
[----:B------:R-:W-:Y:S01]  /*88c0*/  UIADD3 UR50, UR4, 0x306, URZ ;  /* 0x0000030604327890 */ /* 0x000fe2000fffe03f */
[----:B------:R-:W-:Y:S01]  /*88d0*/  UMOV UR48, UR12 ;  /* 0x0000000c00307c82 */ /* 0x000fe20008000000 */
[----:B------:R-:W-:Y:S01]  /*88e0*/  UMOV UR49, UR13 ;  /* 0x0000000d00317c82 */ /* 0x000fe20008000000 */
[----:B------:R-:W-:Y:S01]  /*88f0*/  UMOV UR51, 0x40000040 ;  /* 0x4000004000337882 */ /* 0x000fe20000000000 */
[----:B------:R-:W-:Y:S01]  /*8900*/  IMAD.MOV.U32 R212, RZ, RZ, R144 ;  /* 0x000000ffffd47224 */ /* 0x000fe200078e0090 */
[----:B------:R-:W-:Y:S01]  /*8910*/  MOV R213, R145 ;  /* 0x0000009100d57202 */ /* 0x000fe20000000f00 */
[----:B------:R-:W3:Y:S01]  /*8920*/  LDL.LU R144, [R1+0x4cc] ;  /* 0x0004cc0001907983 */ /* 0x000ee20000300800 */
[----:B------:R-:W-:-:S02]  /*8930*/  IMAD.MOV.U32 R214, RZ, RZ, R146 ;  /* 0x000000ffffd67224 */ /* 0x000fc400078e0092 */
[----:B------:R-:W-:Y:S01]  /*8940*/  IMAD.MOV.U32 R215, RZ, RZ, R147 ;  /* 0x000000ffffd77224 */ /* 0x000fe200078e0093 */
[----:B------:R-:W3:Y:S04]  /*8950*/  LDL.LU R145, [R1+0x4c8] ;  /* 0x0004c80001917983 */ /* 0x000ee80000300800 */
        /* <DEDUP_REMOVED lines=9> */
[----:B0-----:R-:W-:-:S02]  /*89f0*/  IMAD.MOV.U32 R178, RZ, RZ, R150 ;  /* 0x000000ffffb27224 */ /* 0x001fc400078e0096 */
[----:B-1----:R-:W-:Y:S01]  /*8a00*/  IMAD.MOV.U32 R176, RZ, RZ, R148 ;  /* 0x000000ffffb07224 */ /* 0x002fe200078e0094 */
[----:B------:R-:W-:Y:S01]  /*8a10*/  MOV R177, R149 ;  /* 0x0000009500b17202 */ /* 0x000fe20000000f00 */
        /* <DEDUP_REMOVED lines=9> */
[----:B------:R-:W-:Y:S01]  /*8ab0*/  IMAD.MOV.U32 R180, RZ, RZ, R112 ;  /* 0x000000ffffb47224 */ /* 0x000fe200078e0070 */
[----:B------:R-:W-:Y:S01]  /*8ac0*/  MOV R181, R113 ;  /* 0x0000007100b57202 */ /* 0x000fe20000000f00 */
[----:B------:R-:W2:Y:S01]  /*8ad0*/  LDL.LU R112, [R1+0x4ac] ;  /* 0x0004ac0001707983 */ /* 0x000ea20000300800 */
[----:B------:R-:W-:-:S02]  /*8ae0*/  IMAD.MOV.U32 R182, RZ, RZ, R114 ;  /* 0x000000ffffb67224 */ /* 0x000fc400078e0072 */
[----:B------:R-:W-:Y:S01]  /*8af0*/  IMAD.MOV.U32 R183, RZ, RZ, R115 ;  /* 0x000000ffffb77224 */ /* 0x000fe200078e0073 */
[----:B------:R-:W2:Y:S04]  /*8b00*/  LDL.LU R113, [R1+0x4a8] ;  /* 0x0004a80001717983 */ /* 0x000ea80000300800 */
[----:B------:R-:W2:Y:S04]  /*8b10*/  LDL.LU R114, [R1+0x4a4] ;  /* 0x0004a40001727983 */ /* 0x000ea80000300800 */
[----:B------:R-:W2:Y:S01]  /*8b20*/  LDL.LU R115, [R1+0x4a0] ;  /* 0x0004a00001737983 */ /* 0x000ea20000300800 */
[----:B---3--:R-:W-:-:S06]  /*8b30*/  WARPGROUP.ARRIVE ;  /* 0x00000000000079c5 */ /* 0x008fcc0000000000 */
        /* <DEDUP_REMOVED lines=56> */
[----:B------:R-:W-:Y:S01]  /*8ec0*/  IMAD.MOV.U32 R102, RZ, RZ, R47 ;  /* 0x000000ffff667224 */ /* 0x000fe200078e002f */
[----:B--2---:R-:W-:-:S06]  /*8ed0*/  WARPGROUP.ARRIVE ;  /* 0x00000000000079c5 */ /* 0x004fcc0000000000 */
[----:B------:R-:W-:Y:S03]  /*8ee0*/  HGMMA.64x16x16.F32 R112, gdesc[UR40], R112, gsb0 ;  /* 0x00200000287079f0 */ /* 0x000fe60008000870 */
[----:B------:R-:W-:Y:S02]  /*8ef0*/  WARPGROUP.DEPBAR.LE gsb0, 0x0 ;  /* 0x00008000000079c5 */ /* 0x000fe40000010000 */
[----:B------:R0:W-:Y:S04]  /*8f00*/  STL.64 [R1+0x308], R118 ;  /* 0x0003087601007387 */ /* 0x0001e80000100a00 */
[----:B------:R1:W-:Y:S04]  /*8f10*/  STL.64 [R1+0x300], R116 ;  /* 0x0003007401007387 */ /* 0x0003e80000100a00 */
[----:B------:R2:W-:Y:S04]  /*8f20*/  STL.64 [R1+0x2f8], R114 ;  /* 0x0002f87201007387 */ /* 0x0005e80000100a00 */
[----:B------:R4:W-:Y:S01]  /*8f30*/  STL.64 [R1+0x2f0], R112 ;  /* 0x0002f07001007387 */ /* 0x0009e20000100a00 */
[----:B0-----:R-:W-:-:S02]  /*8f40*/  IMAD.MOV.U32 R118, RZ, RZ, R110 ;  /* 0x000000ffff767224 */ /* 0x001fc400078e006e */
[----:B-1----:R-:W-:Y:S01]  /*8f50*/  IMAD.MOV.U32 R116, RZ, RZ, R108 ;  /* 0x000000ffff747224 */ /* 0x002fe200078e006c */
[----:B------:R-:W-:Y:S01]  /*8f60*/  MOV R117, R109 ;  /* 0x0000006d00757202 */ /* 0x000fe20000000f00 */
[----:B--2---:R-:W-:Y:S02]  /*8f70*/  IMAD.MOV.U32 R114, RZ, RZ, R106 ;  /* 0x000000ffff727224 */ /* 0x004fe400078e006a */
[----:B----4-:R-:W-:Y:S01]  /*8f80*/  IMAD.MOV.U32 R112, RZ, RZ, R104 ;  /* 0x000000ffff707224 */ /* 0x010fe200078e0068 */
[----:B------:R-:W-:Y:S01]  /*8f90*/  MOV R113, R105 ;  /* 0x0000006900717202 */ /* 0x000fe20000000f00 */
[----:B------:R-:W2:Y:S01]  /*8fa0*/  LDL.LU R104, [R1+0x47c] ;  /* 0x00047c0001687983 */ /* 0x000ea20000300800 */
[----:B------:R-:W-:-:S03]  /*8fb0*/  IMAD.MOV.U32 R115, RZ, RZ, R107 ;  /* 0x000000ffff737224 */ /* 0x000fc600078e006b */
[----:B------:R-:W2:Y:S04]  /*8fc0*/  LDL.LU R105, [R1+0x478] ;  /* 0x0004780001697983 */ /* 0x000ea80000300800 */
[----:B------:R-:W2:Y:S01]  /*8fd0*/  LDL.LU R106, [R1+0x474] ;  /* 0x00047400016a7983 */ /* 0x000ea20000300800 */
[----:B------:R-:W-:-:S03]  /*8fe0*/  IMAD.MOV.U32 R119, RZ, RZ, R111 ;  /* 0x000000ffff777224 */ /* 0x000fc600078e006f */
[----:B------:R-:W2:Y:S04]  /*8ff0*/  LDL.LU R107, [R1+0x470] ;  /* 0x00047000016b7983 */ /* 0x000ea80000300800 */
[----:B------:R-:W2:Y:S04]  /*9000*/  LDL.LU R108, [R1+0x46c] ;  /* 0x00046c00016c7983 */ /* 0x000ea80000300800 */
[----:B------:R-:W2:Y:S04]  /*9010*/  LDL.LU R109, [R1+0x468] ;  /* 0x00046800016d7983 */ /* 0x000ea80000300800 */
[----:B------:R-:W2:Y:S04]  /*9020*/  LDL.LU R110, [R1+0x464] ;  /* 0x00046400016e7983 */ /* 0x000ea80000300800 */
[----:B------:R-:W2:Y:S04]  /*9030*/  LDL.LU R111, [R1+0x460] ;  /* 0x00046000016f7983 */ /* 0x000ea80000300800 */
[----:B------:R-:W4:Y:S04]  /*9040*/  LDL.LU R72, [R1+0x45c] ;  /* 0x00045c0001487983 */ /* 0x000f280000300800 */
[----:B------:R-:W4:Y:S04]  /*9050*/  LDL.LU R73, [R1+0x458] ;  /* 0x0004580001497983 */ /* 0x000f280000300800 */
[----:B------:R-:W4:Y:S04]  /*9060*/  LDL.LU R74, [R1+0x454] ;  /* 0x00045400014a7983 */ /* 0x000f280000300800 */
[----:B------:R-:W4:Y:S04]  /*9070*/  LDL.LU R75, [R1+0x450] ;  /* 0x00045000014b7983 */ /* 0x000f280000300800 */
[----:B------:R-:W4:Y:S04]  /*9080*/  LDL.LU R76, [R1+0x44c] ;  /* 0x00044c00014c7983 */ /* 0x000f280000300800 */
[----:B------:R-:W4:Y:S04]  /*9090*/  LDL.LU R77, [R1+0x448] ;  /* 0x00044800014d7983 */ /* 0x000f280000300800 */
[----:B------:R-:W4:Y:S04]  /*90a0*/  LDL.LU R78, [R1+0x444] ;  /* 0x00044400014e7983 */ /* 0x000f280000300800 */
[----:B------:R-:W3:Y:S04]  /*90b0*/  LDL.LU R40, [R1+0x440] ;  /* 0x0004400001287983 */ /* 0x000ee80000300800 */
[----:B------:R-:W3:Y:S04]  /*90c0*/  LDL.LU R41, [R1+0x43c] ;  /* 0x00043c0001297983 */ /* 0x000ee80000300800 */
[----:B------:R-:W3:Y:S04]  /*90d0*/  LDL.LU R42, [R1+0x438] ;  /* 0x00043800012a7983 */ /* 0x000ee80000300800 */
[----:B------:R-:W3:Y:S04]  /*90e0*/  LDL.LU R43, [R1+0x434] ;  /* 0x00043400012b7983 */ /* 0x000ee80000300800 */
[----:B------:R-:W3:Y:S04]  /*90f0*/  LDL.LU R44, [R1+0x430] ;  /* 0x00043000012c7983 */ /* 0x000ee80000300800 */
[----:B------:R-:W3:Y:S04]  /*9100*/  LDL.LU R45, [R1+0x42c] ;  /* 0x00042c00012d7983 */ /* 0x000ee80000300800 */
[----:B------:R-:W3:Y:S04]  /*9110*/  LDL.LU R46, [R1+0x428] ;  /* 0x00042800012e7983 */ /* 0x000ee80000300800 */
[----:B------:R-:W2:Y:S04]  /*9120*/  LDL.LU R48, [R1+0x424] ;  /* 0x0004240001307983 */ /* 0x000ea80000300800 */
        /* <DEDUP_REMOVED lines=9> */
[----:B------:R-:W3:Y:S04]  /*91c0*/  LDL.LU R64, [R1] ;  /* 0x0000000001407983 */ /* 0x000ee80000300800 */
[----:B------:R-:W3:Y:S04]  /*91d0*/  LDL.LU R65, [R1+0x4] ;  /* 0x0000040001417983 */ /* 0x000ee80000300800 */
        /* <DEDUP_REMOVED lines=10> */
[----:B------:R-:W2:Y:S04]  /*9280*/  LDL.LU R54, [R1+0x3ec] ;  /* 0x0003ec0001367983 */ /* 0x000ea80000300800 */
[----:B------:R-:W2:Y:S04]  /*9290*/  LDL.LU R55, [R1+0x3e8] ;  /* 0x0003e80001377983 */ /* 0x000ea80000300800 */
[----:B------:R-:W3:Y:S01]  /*92a0*/  LDL.LU R47, [R1+0x3e4] ;  /* 0x0003e400012f7983 */ /* 0x000ee20000300800 */
[----:B------:R-:W-:-:S03]  /*92b0*/  IMAD.MOV.U32 R103, RZ, RZ, R79 ;  /* 0x000000ffff677224 */ /* 0x000fc600078e004f */
        /* <DEDUP_REMOVED lines=10> */
[----:B----4-:R-:W-:-:S06]  /*9360*/  WARPGROUP.ARRIVE ;  /* 0x00000000000079c5 */ /* 0x010fcc0000000000 */
[----:B------:R-:W-:Y:S03]  /*9370*/  HGMMA.64x16x16.F32 R80, gdesc[UR8], R80, gsb0 ;  /* 0x00200000085079f0 */ /* 0x000fe60008000850 */
[----:B------:R-:W-:Y:S02]  /*9380*/  WARPGROUP.DEPBAR.LE gsb0, 0x0 ;  /* 0x00008000000079c5 */ /* 0x000fe40000010000 */
[----:B--2---:R-:W-:-:S06]  /*9390*/  WARPGROUP.ARRIVE ;  /* 0x00000000000079c5 */ /* 0x004fcc0000000000 */
        /* <DEDUP_REMOVED lines=74> */
[----:B------:R-:W-:Y:S04]  /*9840*/  STL.64 [R1], R64 ;  /* 0x0000004001007387 */ /* 0x000fe80000100a00 */
[----:B------:R-:W-:Y:S04]  /*9850*/  STL.64 [R1+0x8], R66 ;  /* 0x0000084201007387 */ /* 0x000fe80000100a00 */
[----:B------:R-:W-:Y:S04]  /*9860*/  STL.64 [R1+0x10], R68 ;  /* 0x0000104401007387 */ /* 0x000fe80000100a00 */
[----:B------:R0:W-:Y:S04]  /*9870*/  STL.64 [R1+0x18], R70 ;  /* 0x0000184601007387 */ /* 0x0001e80000100a00 */
[----:B0-----:R-:W2:Y:S04]  /*9880*/  LDL.LU.64 R70, [R1+0x3d8] ;  /* 0x0003d80001467983 */ /* 0x001ea80000300a00 */
[----:B------:R-:W2:Y:S04]  /*9890*/  LDL.LU.64 R68, [R1+0x3d0] ;  /* 0x0003d00001447983 */ /* 0x000ea80000300a00 */
[----:B------:R-:W2:Y:S04]  /*98a0*/  LDL.LU.64 R66, [R1+0x3c8] ;  /* 0x0003c80001427983 */ /* 0x000ea80000300a00 */
[----:B------:R-:W2:Y:S01]  /*98b0*/  LDL.LU.64 R64, [R1+0x3c0] ;  /* 0x0003c00001407983 */ /* 0x000ea20000300a00 */
[----:B------:R-:W-:-:S02]  /*98c0*/  WARPGROUP.DEPBAR.LE gsb0, 0x0 ;  /* 0x00008000000079c5 */ /* 0x000fc40000010000 */
[----:B------:R-:W-:-:S06]  /*98d0*/  WARPGROUP.ARRIVE ;  /* 0x00000000000079c5 */ /* 0x000fcc0000000000 */
[----:B------:R-:W-:Y:S01]  /*98e0*/  HGMMA.64x16x16.F32 R208, gdesc[UR28], R208, gsb0 ;  /* 0x002000001cd079f0 */ /* 0x000fe200080008d0 */
[----:B------:R-:W-:Y:S04]  /*98f0*/  STL.64 [R1+0x80], R96 ;  /* 0x0000806001007387 */ /* 0x000fe80000100a00 */
        /* <DEDUP_REMOVED lines=44> */
[----:B------:R0:W-:Y:S04]  /*9bc0*/  STL.64 [R1+0x60], R208 ;  /* 0x000060d001007387 */ /* 0x0001e80000100a00 */
[----:B------:R1:W-:Y:S04]  /*9bd0*/  STL.64 [R1+0x68], R210 ;  /* 0x000068d201007387 */ /* 0x0003e80000100a00 */
[----:B------:R1:W-:Y:S04]  /*9be0*/  STL.64 [R1+0x70], R212 ;  /* 0x000070d401007387 */ /* 0x0003e80000100a00 */
[----:B------:R4:W-:Y:S01]  /*9bf0*/  STL.64 [R1+0x78], R214 ;  /* 0x000078d601007387 */ /* 0x0009e20000100a00 */
[----:B0-----:R-:W-:Y:S01]  /*9c00*/  IMAD.MOV.U32 R208, RZ, RZ, R227 ;  /* 0x000000ffffd07224 */ /* 0x001fe200078e00e3 */
[----:B------:R-:W-:-:S02]  /*9c10*/  MOV R209, R228 ;  /* 0x000000e400d17202 */ /* 0x000fc40000000f00 */
[----:B------:R-:W4:Y:S01]  /*9c20*/  LDL.LU R227, [R1+0x33c] ;  /* 0x00033c0001e37983 */ /* 0x000f220000300800 */
[----:B-1----:R-:W-:Y:S02]  /*9c30*/  IMAD.MOV.U32 R210, RZ, RZ, R229 ;  /* 0x000000ffffd27224 */ /* 0x002fe400078e00e5 */
[----:B------:R-:W-:Y:S01]  /*9c40*/  IMAD.MOV.U32 R211, RZ, RZ, R230 ;  /* 0x000000ffffd37224 */ /* 0x000fe200078e00e6 */
[----:B------:R-:W4:Y:S01]  /*9c50*/  LDL.LU R228, [R1+0x338] ;  /* 0x0003380001e47983 */ /* 0x000f220000300800 */
[----:B------:R-:W-:-:S03]  /*9c60*/  IMAD.MOV.U32 R212, RZ, RZ, R231 ;  /* 0x000000ffffd47224 */ /* 0x000fc600078e00e7 */
[----:B------:R-:W4:Y:S04]  /*9c70*/  LDL.LU R229, [R1+0x334] ;  /* 0x0003340001e57983 */ /* 0x000f280000300800 */
[----:B------:R-:W4:Y:S04]  /*9c80*/  LDL.LU R230, [R1+0x330] ;  /* 0x0003300001e67983 */ /* 0x000f280000300800 */
[----:B------:R-:W4:Y:S01]  /*9c90*/  LDL.LU R231, [R1+0x32c] ;  /* 0x00032c0001e77983 */ /* 0x000f220000300800 */
        /* <DEDUP_REMOVED lines=10> */
[----:B----4-:R-:W-:-:S06]  /*9d40*/  WARPGROUP.ARRIVE ;  /* 0x00000000000079c5 */ /* 0x010fcc0000000000 */
[----:B------:R-:W-:Y:S03]  /*9d50*/  HGMMA.64x16x16.F32 R224, gdesc[UR32], R224, gsb0 ;  /* 0x0020000020e079f0 */ /* 0x000fe600080008e0 */
[----:B------:R-:W-:Y:S02]  /*9d60*/  WARPGROUP.DEPBAR.LE gsb0, 0x0 ;  /* 0x00008000000079c5 */ /* 0x000fe40000010000 */
[----:B---3--:R-:W-:-:S06]  /*9d70*/  WARPGROUP.ARRIVE ;  /* 0x00000000000079c5 */ /* 0x008fcc0000000000 */
        /* <DEDUP_REMOVED lines=16> */
[----:B------:R-:W-:Y:S02]  /*9e80*/  UMOV UR4, UR12 ;  /* 0x0000000c00047c82 */ /* 0x000fe40008000000 */
[----:B------:R-:W-:Y:S01]  /*9e90*/  UMOV UR5, UR13 ;  /* 0x0000000d00057c82 */ /* 0x000fe20008000000 */
[----:B------:R-:W-:Y:S01]  /*9ea0*/  UMOV UR6, UR54 ;  /* 0x0000003600067c82 */ /* 0x000fe20008000000 */
[----:B------:R-:W-:Y:S01]  /*9eb0*/  UMOV UR7, UR55 ;  /* 0x0000003700077c82 */ /* 0x000fe20008000000 */
[----:B------:R-:W-:Y:S02]  /*9ec0*/  WARPGROUP.DEPBAR.LE gsb0, 0x0 ;  /* 0x00008000000079c5 */ /* 0x000fe40000010000 */
[----:B------:R-:W-:-:S06]  /*9ed0*/  WARPGROUP.ARRIVE ;  /* 0x00000000000079c5 */ /* 0x000fcc0000000000 */
[----:B------:R-:W-:Y:S01]  /*9ee0*/  HGMMA.64x16x16.F32 R32, gdesc[UR4], R32, gsb0 ;  /* 0x00200000042079f0 */ /* 0x000fe20008000820 */
[----:B------:R-:W-:Y:S02]  /*9ef0*/  UMOV UR53, 0x40000040 ;  /* 0x4000004000357882 */ /* 0x000fe40000000000 */
        /* <DEDUP_REMOVED lines=40> */
[----:B------:R-:W-:Y:S01]  /*a180*/  IMAD.MOV.U32 R119, RZ, RZ, R0 ;  /* 0x000000ffff777224 */ /* 0x000fe200078e0000 */
[----:B------:R-:W-:Y:S01]  /*a190*/  UMOV UR28, UR52 ;  /* 0x00000034001c7c82 */ /* 0x000fe20008000000 */
[----:B------:R-:W-:Y:S01]  /*a1a0*/  UMOV UR29, UR53 ;  /* 0x00000035001d7c82 */ /* 0x000fe20008000000 */
[----:B------:R-:W-:-:S03]  /*a1b0*/  WARPGROUP.DEPBAR.LE gsb0, 0x0 ;  /* 0x00008000000079c5 */ /* 0x000fc60000010000 */
        /* <DEDUP_REMOVED lines=28> */
[----:B------:R-:W-:Y:S01]  /*a380*/  MOV R213, R4 ;  /* 0x0000000400d57202 */ /* 0x000fe20000000f00 */
[----:B------:R-:W-:Y:S02]  /*a390*/  IMAD.MOV.U32 R214, RZ, RZ, R3 ;  /* 0x000000ffffd67224 */ /* 0x000fe400078e0003 */
[----:B------:R-:W-:Y:S01]  /*a3a0*/  IMAD.MOV.U32 R215, RZ, RZ, R18 ;  /* 0x000000ffffd77224 */ /* 0x000fe200078e0012 */
[----:B------:R-:W-:Y:S01]  /*a3b0*/  UMOV UR12, UR52 ;  /* 0x00000034000c7c82 */ /* 0x000fe20008000000 */
[----:B------:R-:W-:Y:S01]  /*a3c0*/  UMOV UR13, UR53 ;  /* 0x00000035000d7c82 */ /* 0x000fe20008000000 */
[----:B------:R0:W5:Y:S04]  /*a3d0*/  LDL.LU R4, [R1+0x328] ;  /* 0x0003280001047983 */ /* 0x0001680000300800 */
[----:B------:R0:W5:Y:S04]  /*a3e0*/  LDL.LU R3, [R1+0x324] ;  /* 0x0003240001037983 */ /* 0x0001680000300800 */
[----:B------:R0:W5:Y:S04]  /*a3f0*/  LDL.LU R18, [R1+0x320] ;  /* 0x0003200001127983 */ /* 0x0001680000300800 */
[----:B------:R0:W5:Y:S04]  /*a400*/  LDL.LU R17, [R1+0x31c] ;  /* 0x00031c0001117983 */ /* 0x0001680000300800 */
[----:B------:R0:W5:Y:S04]  /*a410*/  LDL.LU R16, [R1+0x318] ;  /* 0x0003180001107983 */ /* 0x0001680000300800 */
[----:B------:R0:W5:Y:S04]  /*a420*/  LDL.LU R5, [R1+0x314] ;  /* 0x0003140001057983 */ /* 0x0001680000300800 */
[----:B------:R0:W5:Y:S01]  /*a430*/  LDL.LU R2, [R1+0x310] ;  /* 0x0003100001027983 */ /* 0x0001620000300800 */
[----:B------:R-:W-:-:S02]  /*a440*/  WARPGROUP.DEPBAR.LE gsb0, 0x0 ;  /* 0x00008000000079c5 */ /* 0x000fc40000010000 */
[----:B------:R-:W-:-:S06]  /*a450*/  WARPGROUP.ARRIVE ;  /* 0x00000000000079c5 */ /* 0x000fcc0000000000 */
[----:B------:R-:W-:Y:S01]  /*a460*/  HGMMA.64x16x16.F32 R208, gdesc[UR12], R208, gsb0 ;  /* 0x002000000cd079f0 */ /* 0x000fe200080008d0 */
[----:B------:R-:W-:Y:S04]  /*a470*/  STL.64 [R1+0x40], R112 ;  /* 0x0000407001007387 */ /* 0x000fe80000100a00 */
[----:B------:R-:W-:Y:S04]  /*a480*/  STL.64 [R1+0x48], R114 ;  /* 0x0000487201007387 */ /* 0x000fe80000100a00 */
[----:B------:R-:W-:Y:S04]  /*a490*/  STL.64 [R1+0x50], R116 ;  /* 0x0000507401007387 */ /* 0x000fe80000100a00 */
[----:B------:R1:W-:Y:S04]  /*a4a0*/  STL.64 [R1+0x58], R118 ;  /* 0x0000587601007387 */ /* 0x0003e80000100a00 */
[----:B-1----:R0:W5:Y:S04]  /*a4b0*/  LDL.LU.64 R118, [R1+0x308] ;  /* 0x0003080001767983 */ /* 0x0021680000300a00 */
[----:B------:R0:W5:Y:S04]  /*a4c0*/  LDL.LU.64 R116, [R1+0x300] ;  /* 0x0003000001747983 */ /* 0x0001680000300a00 */
[----:B------:R0:W5:Y:S04]  /*a4d0*/  LDL.LU.64 R114, [R1+0x2f8] ;  /* 0x0002f80001727983 */ /* 0x0001680000300a00 */
[----:B------:R0:W5:Y:S04]  /*a4e0*/  LDL.LU.64 R112, [R1+0x2f0] ;  /* 0x0002f00001707983 */ /* 0x0001680000300a00 */
        /* <DEDUP_REMOVED lines=11> */
[----:B------:R1:W-:Y:S01]  /*a5a0*/  STL.64 [R1+0x158], R182 ;  /* 0x000158b601007387 */ /* 0x0003e20000100a00 */
[----:B------:R-:W-:-:S03]  /*a5b0*/  WARPGROUP.DEPBAR.LE gsb0, 0x0 ;  /* 0x00008000000079c5 */ /* 0x000fc60000010000 */
        /* <DEDUP_REMOVED lines=11> */
[----:B------:R0:W5:Y:S01]  /*a670*/  LDL.LU.64 R208, [R1+0x290] ;  /* 0x0002900001d07983 */ /* 0x0001620000300a00 */
[----:B------:R-:W-:Y:S05]  /*a680*/  @!P1 BRA `(.L_x_18) ;  /* 0x0000008c00e89947 */ /* 0x000fea0003800000 */
[----:B------:R-:W2:Y:S01]  /*a690*/  LDL R0, [R1+0x288] ;  /* 0x0002880001007983 */ /* 0x000ea20000100800 */
[----:B------:R-:W-:Y:S01]  /*a6a0*/  UIADD3 UR6, UR61, 0x1, URZ ;  /* 0x000000013d067890 */ /* 0x000fe2000fffe03f */
[----:B-----5:R-:W-:Y:S01]  /*a6b0*/  R2UR UR39, R5 ;  /* 0x00000000052772ca */ /* 0x020fe200000e0000 */
[----:B------:R-:W-:Y:S02]  /*a6c0*/  UMOV UR7, UR61 ;  /* 0x0000003d00077c82 */ /* 0x000fe40008000000 */
[----:B------:R-:W-:-:S04]  /*a6d0*/  UISETP.NE.AND UP0, UPT, UR6, 0x2, UPT ;  /* 0x000000020600788c */ /* 0x000fc8000bf05270 */
[----:B------:R-:W-:Y:S02]  /*a6e0*/  USEL UR38, URZ, 0x1, UP0 ;  /* 0x000000013f267887 */ /* 0x000fe40008000000 */
[----:B------:R-:W-:Y:S01]  /*a6f0*/  USEL UR6, UR6, URZ, UP0 ;  /* 0x0000003f06067287 */ /* 0x000fe20008000000 */
[----:B--2---:R-:W-:-:S13]  /*a700*/  R2UR UR4, R0 ;  /* 0x00000000000472ca */ /* 0x004fda00000e0000 */
[----:B------:R-:W-:-:S12]  /*a710*/  ULOP3.LUT UR38, UR4, UR38, URZ, 0x3c, !UPT ;  /* 0x0000002604267292 */ /* 0x000fd8000f8e3c3f */
.L_x_25:
[----:B-----5:R-:W-:Y:S05]  /*a720*/  @!P0 BRA `(.L_x_19) ;  /* 0x0000000000048947 */ /* 0x020fea0003800000 */
[----:B------:R-:W-:Y:S01]  /*a730*/  BPT.TRAP 0x1 ;  /* 0x000000040000795c */ /* 0x000fe20000300000 */
.L_x_19:
[----:B------:R-:W-:Y:S01]  /*a740*/  ULEA UR4, UR6, UR60, 0x3 ;  /* 0x0000003c06047291 */ /* 0x000fe2000f8e183f */
[----:B------:R-:W-:-:S05]  /*a750*/  IMAD.U32 R0, RZ, RZ, UR38 ;  /* 0x00000026ff007e24 */ /* 0x000fca000f8e00ff */
[----:B------:R-:W-:-:S04]  /*a760*/  SHF.L.U32 R0, R0, 0x1f, RZ ;  /* 0x0000001f00007819 */ /* 0x000fc800000006ff */
[----:B------:R1:W2:Y:S01]  /*a770*/  SYNCS.PHASECHK.TRANS64.TRYWAIT P1, [UR4], R0 ;  /* 0x00000000ff0075a7 */ /* 0x0002a20008020144 */
[----:B------:R-:W-:Y:S05]  /*a780*/  @!P0 BRA `(.L_x_20) ;  /* 0x0000000000048947 */ /* 0x000fea0003800000 */
[----:B------:R-:W-:Y:S01]  /*a790*/  BPT.TRAP 0x1 ;  /* 0x000000040000795c */ /* 0x000fe20000300000 */
.L_x_20:
[----:B--2---:R-:W-:Y:S05]  /*a7a0*/  @P1 BRA `(.L_x_21) ;  /* 0x0000000000081947 */ /* 0x004fea0003800000 */
[----:B------:R-:W2:Y:S02]  /*a7b0*/  SYNCS.PHASECHK.TRANS64.TRYWAIT P1, [UR4], R0 ;  /* 0x00000000ff0075a7 */ /* 0x000ea40008020144 */
[----:B--2---:R-:W-:Y:S05]  /*a7c0*/  @!P1 BRA `(.L_x_22) ;  /* 0x0000026c003c9947 */ /* 0x004fea0003800000 */
.L_x_21:
[----:B------:R-:W-:Y:S04]  /*a7d0*/  STL.64 [R1+0x7b8], R158 ;  /* 0x0007b89e01007387 */ /* 0x000fe80000100a00 */
[----:B------:R-:W-:Y:S04]  /*a7e0*/  STL.64 [R1+0x7b0], R156 ;  /* 0x0007b09c01007387 */ /* 0x000fe80000100a00 */
[----:B------:R-:W-:Y:S04]  /*a7f0*/  STL.64 [R1+0x7a8], R154 ;  /* 0x0007a89a01007387 */ /* 0x000fe80000100a00 */
[----:B------:R3:W-:Y:S04]  /*a800*/  STL.64 [R1+0x7a0], R152 ;  /* 0x0007a09801007387 */ /* 0x0007e80000100a00 */
[----:B---3--:R-:W3:Y:S04]  /*a810*/  LDL.LU.64 R152, [R1+0x1a0] ;  /* 0x0001a00001987983 */ /* 0x008ee80000300a00 */
[----:B------:R-:W3:Y:S04]  /*a820*/  LDL.LU.64 R154, [R1+0x1a8] ;  /* 0x0001a800019a7983 */ /* 0x000ee80000300a00 */
[----:B------:R-:W3:Y:S04]  /*a830*/  LDL.LU.64 R156, [R1+0x1b0] ;  /* 0x0001b000019c7983 */ /* 0x000ee80000300a00 */
[----:B------:R-:W3:Y:S04]  /*a840*/  LDL.LU.64 R158, [R1+0x1b8] ;  /* 0x0001b800019e7983 */ /* 0x000ee80000300a00 */
[----:B------:R-:W-:Y:S04]  /*a850*/  STL.64 [R1+0x798], R190 ;  /* 0x000798be01007387 */ /* 0x000fe80000100a00 */
[----:B------:R-:W-:Y:S04]  /*a860*/  STL.64 [R1+0x790], R188 ;  /* 0x000790bc01007387 */ /* 0x000fe80000100a00 */
[----:B------:R-:W-:Y:S04]  /*a870*/  STL.64 [R1+0x788], R186 ;  /* 0x000788ba01007387 */ /* 0x000fe80000100a00 */
[----:B------:R4:W-:Y:S04]  /*a880*/  STL.64 [R1+0x780], R184 ;  /* 0x000780b801007387 */ /* 0x0009e80000100a00 */
[----:B----4-:R-:W4:Y:S04]  /*a890*/  LDL.LU.64 R184, [R1+0x220] ;  /* 0x0002200001b87983 */ /* 0x010f280000300a00 */
[----:B------:R-:W4:Y:S04]  /*a8a0*/  LDL.LU.64 R186, [R1+0x228] ;  /* 0x0002280001ba7983 */ /* 0x000f280000300a00 */
[----:B------:R-:W4:Y:S04]  /*a8b0*/  LDL.LU.64 R188, [R1+0x230] ;  /* 0x0002300001bc7983 */ /* 0x000f280000300a00 */
[----:B------:R-:W4:Y:S01]  /*a8c0*/  LDL.LU.64 R190, [R1+0x238] ;  /* 0x0002380001be7983 */ /* 0x000f220000300a00 */
[----:B------:R-:W-:-:S02]  /*a8d0*/  R2UR UR4, R3 ;  /* 0x00000000030472ca */ /* 0x000fc400000e0000 */
[----:B------:R-:W-:Y:S01]  /*a8e0*/  R2UR UR5, R4 ;  /* 0x00000000040572ca */ /* 0x000fe200000e0000 */
[----:B------:R-:W-:Y:S01]  /*a8f0*/  UMOV UR9, 0x40000040 ;  /* 0x4000004000097882 */ /* 0x000fe20000000000 */
[----:B------:R-:W-:Y:S01]  /*a900*/  UMOV UR11, 0x40000040 ;  /* 0x40000040000b7882 */ /* 0x000fe20000000000 */
[----:B------:R-:W-:Y:S04]  /*a910*/  STL.64 [R1+0x778], R222 ;  /* 0x000778de01007387 */ /* 0x000fe80000100a00 */
[----:B------:R-:W-:Y:S04]  /*a920*/  STL.64 [R1+0x770], R220 ;  /* 0x000770dc01007387 */ /* 0x000fe80000100a00 */
[----:B------:R-:W-:Y:S01]  /*a930*/  ULEA UR4, UR6, UR4, 0xc ;  /* 0x0000000406047291 */ /* 0x000fe2000f8e603f */
[----:B------:R-:W-:Y:S01]  /*a940*/  STL.64 [R1+0x768], R218 ;  /* 0x000768da01007387 */ /* 0x000fe20000100a00 */
[----:B------:R-:W-:-:S03]  /*a950*/  UIMAD UR5, UR6, 0x580, UR5 ;  /* 0x00000580060578a4 */ /* 0x000fc6000f8e0205 */
[----:B------:R-:W-:Y:S02]  /*a960*/  STL.64 [R1+0x760], R216 ;  /* 0x000760d801007387 */ /* 0x000fe40000100a00 */
[----:B------:R-:W-:Y:S02]  /*a970*/  UMOV UR8, UR4 ;  /* 0x0000000400087c82 */ /* 0x000fe40008000000 */
[----:B------:R-:W-:Y:S01]  /*a980*/  UMOV UR10, UR5 ;  /* 0x00000005000a7c82 */ /* 0x000fe20008000000 */
[----:B------:R-:W2:Y:S04]  /*a990*/  LDL.LU.64 R8, [R1+0x60] ;  /* 0x0000600001087983 */ /* 0x000ea80000300a00 */
[----:B------:R-:W2:Y:S04]  /*a9a0*/  LDL.LU.64 R10, [R1+0x68] ;  /* 0x00006800010a7983 */ /* 0x000ea80000300a00 */
[----:B------:R-:W2:Y:S04]  /*a9b0*/  LDL.LU.64 R12, [R1+0x70] ;  /* 0x00007000010c7983 */ /* 0x000ea80000300a00 */
[----:B------:R-:W2:Y:S01]  /*a9c0*/  LDL.LU.64 R14, [R1+0x78] ;  /* 0x00007800010e7983 */ /* 0x000ea20000300a00 */
[----:B------:R-:W-:Y:S01]  /*a9d0*/  UIADD3 UR14, UR5, 0x80, URZ ;  /* 0x00000080050e7890 */ /* 0x000fe2000fffe03f */
[----:B----4-:R-:W-:-:S02]  /*a9e0*/  WARPGROUP.ARRIVE ;  /* 0x00000000000079c5 */ /* 0x010fc40000000000 */
[----:B------:R-:W-:Y:S01]  /*a9f0*/  STL [R1+0x320], R18 ;  /* 0x0003201201007387 */ /* 0x000fe20000100800 */
[----:B------:R-:W-:Y:S01]  /*aa00*/  UMOV UR13, UR9 ;  /* 0x00000009000d7c82 */ /* 0x000fe20008000000 */
[----:B------:R-:W-:Y:S01]  /*aa10*/  UMOV UR15, 0x40000040 ;  /* 0x40000040000f7882 */ /* 0x000fe20000000000 */
[----:B------:R-:W-:Y:S01]  /*aa20*/  UIADD3 UR18, UR5, 0x100, URZ ;  /* 0x0000010005127890 */ /* 0x000fe2000fffe03f */
[----:B------:R-:W-:Y:S01]  /*aa30*/  STL [R1+0x31c], R17 ;  /* 0x00031c1101007387 */ /* 0x000fe20000100800 */
[----:B------:R-:W-:Y:S03]  /*aa40*/  HGMMA.64x16x16.F32 R184, gdesc[UR8], R184, gsb0 ;  /* 0x0020000008b879f0 */ /* 0x000fe600080008b8 */
[----:B------:R4:W-:Y:S04]  /*aa50*/  STL [R1+0x318], R16 ;  /* 0x0003181001007387 */ /* 0x0009e80000100800 */
[----:B------:R-:W-:Y:S04]  /*aa60*/  STL [R1+0x314], R5 ;  /* 0x0003140501007387 */ /* 0x000fe80000100800 */
[----:B------:R-:W-:Y:S04]  /*aa70*/  STL [R1+0x310], R2 ;  /* 0x0003100201007387 */ /* 0x000fe80000100800 */
[----:B------:R-:W-:Y:S04]  /*aa80*/  STL [R1+0x324], R3 ;  /* 0x0003240301007387 */ /* 0x000fe80000100800 */
[----:B------:R-:W-:Y:S04]  /*aa90*/  STL [R1+0x328], R4 ;  /* 0x0003280401007387 */ /* 0x000fe80000100800 */
[----:B----4-:R-:W4:Y:S04]  /*aaa0*/  LDL.LU.64 R16, [R1+0x120] ;  /* 0x0001200001107983 */ /* 0x010f280000300a00 */
[----:B------:R-:W4:Y:S04]  /*aab0*/  LDL.LU.64 R18, [R1+0x128] ;  /* 0x0001280001127983 */ /* 0x000f280000300a00 */
[----:B------:R-:W4:Y:S01]  /*aac0*/  LDL.LU.64 R20, [R1+0x130] ;  /* 0x0001300001147983 */ /* 0x000f220000300a00 */
[----:B------:R-:W-:-:S03]  /*aad0*/  WARPGROUP.DEPBAR.LE gsb0, 0x0 ;  /* 0x00008000000079c5 */ /* 0x000fc60000010000 */
[----:B------:R0:W-:Y:S04]  /*aae0*/  STL.64 [R1+0x220], R184 ;  /* 0x000220b801007387 */ /* 0x0001e80000100a00 */
[----:B------:R1:W-:Y:S04]  /*aaf0*/  STL.64 [R1+0x228], R186 ;  /* 0x000228ba01007387 */ /* 0x0003e80000100a00 */
[----:B------:R3:W-:Y:S04]  /*ab00*/  STL.64 [R1+0x230], R188 ;  /* 0x000230bc01007387 */ /* 0x0007e80000100a00 */
[----:B------:R2:W-:Y:S04]  /*ab10*/  STL.64 [R1+0x238], R190 ;  /* 0x000238be01007387 */ /* 0x0005e80000100a00 */
[----:B------:R-:W4:Y:S04]  /*ab20*/  LDL.LU.64 R22, [R1+0x138] ;  /* 0x0001380001167983 */ /* 0x000f280000300a00 */
[----:B0-----:R-:W4:Y:S04]  /*ab30*/  LDL.LU.64 R184, [R1+0xa0] ;  /* 0x0000a00001b87983 */ /* 0x001f280000300a00 */
[----:B-1----:R-:W4:Y:S04]  /*ab40*/  LDL.LU.64 R186, [R1+0xa8] ;  /* 0x0000a80001ba7983 */ /* 0x002f280000300a00 */
[----:B---3--:R-:W3:Y:S04]  /*ab50*/  LDL.LU.64 R188, [R1+0xb0] ;  /* 0x0000b00001bc7983 */ /* 0x008ee80000300a00 */
[----:B--2---:R-:W3:Y:S04]  /*ab60*/  LDL.LU.64 R190, [R1+0xb8] ;  /* 0x0000b80001be7983 */ /* 0x004ee80000300a00 */
[----:B------:R-:W2:Y:S04]  /*ab70*/  LDL.LU.64 R216, [R1+0x20] ;  /* 0x0000200001d87983 */ /* 0x000ea80000300a00 */
[----:B------:R-:W2:Y:S04]  /*ab80*/  LDL.LU.64 R218, [R1+0x28] ;  /* 0x0000280001da7983 */ /* 0x000ea80000300a00 */
[----:B------:R-:W2:Y:S04]  /*ab90*/  LDL.LU.64 R220, [R1+0x30] ;  /* 0x0000300001dc7983 */ /* 0x000ea80000300a00 */
[----:B------:R-:W2:Y:S01]  /*aba0*/  LDL.LU.64 R222, [R1+0x38] ;  /* 0x0000380001de7983 */ /* 0x000ea20000300a00 */
[----:B------:R-:W-:Y:S01]  /*abb0*/  WARPGROUP.ARRIVE ;  /* 0x00000000000079c5 */ /* 0x000fe20000000000 */
[----:B------:R-:W-:-:S05]  /*abc0*/  UMOV UR12, UR8 ;  /* 0x00000008000c7c82 */ /* 0x000fca0008000000 */
[----:B------:R-:W-:Y:S01]  /*abd0*/  HGMMA.64x16x16.F32 R152, gdesc[UR12], R152, gsb0 ;  /* 0x002000000c9879f0 */ /* 0x000fe20008000898 */
        /* <DEDUP_REMOVED lines=62> */
[----:B------:R-:W-:Y:S01]  /*afc0*/  STL.64 [R1+0x1a0], R152 ;  /* 0x0001a09801007387 */ /* 0x000fe20000100a00 */
[----:B------:R-:W-:-:S03]  /*afd0*/  UIADD3 UR12, UR4, 0x400, URZ ;  /* 0x00000400040c7890 */ /* 0x000fc6000fffe03f */
[----:B------:R-:W-:Y:S04]  /*afe0*/  STL.64 [R1+0x1a8], R154 ;  /* 0x0001a89a01007387 */ /* 0x000fe80000100a00 */
[----:B------:R-:W-:Y:S04]  /*aff0*/  STL.64 [R1+0x1b0], R156 ;  /* 0x0001b09c01007387 */ /* 0x000fe80000100a00 */
[----:B------:R0:W-:Y:S01]  /*b000*/  STL.64 [R1+0x1b8], R158 ;  /* 0x0001b89e01007387 */ /* 0x0001e20000100a00 */
[----:B------:R-:W-:Y:S01]  /*b010*/  UMOV UR52, UR12 ;  /* 0x0000000c00347c82 */ /* 0x000fe20008000000 */
[----:B------:R-:W-:-:S02]  /*b020*/  UMOV UR53, 0x40000040 ;  /* 0x4000004000357882 */ /* 0x000fc40000000000 */
[----:B0-----:R-:W2:Y:S04]  /*b030*/  LDL.LU.64 R158, [R1+0x7b8] ;  /* 0x0007b800019e7983 */ /* 0x001ea80000300a00 */
[----:B------:R-:W2:Y:S04]  /*b040*/  LDL.LU.64 R156, [R1+0x7b0] ;  /* 0x0007b000019c7983 */ /* 0x000ea80000300a00 */
[----:B------:R-:W2:Y:S04]  /*b050*/  LDL.LU.64 R154, [R1+0x7a8] ;  /* 0x0007a800019a7983 */ /* 0x000ea80000300a00 */
[----:B------:R-:W2:Y:S04]  /*b060*/  LDL.LU.64 R152, [R1+0x7a0] ;  /* 0x0007a00001987983 */ /* 0x000ea80000300a00 */
[----:B------:R-:W-:Y:S04]  /*b070*/  STL.64 [R1+0x120], R16 ;  /* 0x0001201001007387 */ /* 0x000fe80000100a00 */
[----:B------:R0:W-:Y:S01]  /*b080*/  STL.64 [R1+0x128], R18 ;  /* 0x0001281201007387 */ /* 0x0001e20000100a00 */
[----:B------:R-:W-:-:S02]  /*b090*/  WARPGROUP.DEPBAR.LE gsb0, 0x0 ;  /* 0x00008000000079c5 */ /* 0x000fc40000010000 */
[----:B------:R-:W-:Y:S01]  /*b0a0*/  WARPGROUP.ARRIVE ;  /* 0x00000000000079c5 */ /* 0x000fe20000000000 */
[----:B------:R1:W-:Y:S04]  /*b0b0*/  STL [R1+0x130], R20 ;  /* 0x0001301401007387 */ /* 0x0003e80000100800 */
[----:B------:R-:W-:Y:S01]  /*b0c0*/  STL.64 [R1+0xa0], R184 ;  /* 0x0000a0b801007387 */ /* 0x000fe20000100a00 */
[----:B------:R-:W-:Y:S03]  /*b0d0*/  HGMMA.64x16x16.F32 R40, gdesc[UR52], R40, gsb0 ;  /* 0x00200000342879f0 */ /* 0x000fe60008000828 */
[----:B------:R-:W-:Y:S04]  /*b0e0*/  STL.64 [R1+0xa8], R186 ;  /* 0x0000a8ba01007387 */ /* 0x000fe80000100a00 */
[----:B------:R-:W-:Y:S04]  /*b0f0*/  STL.64 [R1+0xb0], R188 ;  /* 0x0000b0bc01007387 */ /* 0x000fe80000100a00 */
[----:B------:R3:W-:Y:S01]  /*b100*/  STL.64 [R1+0xb8], R190 ;  /* 0x0000b8be01007387 */ /* 0x0007e20000100a00 */
[----:B------:R-:W-:Y:S01]  /*b110*/  IMAD.MOV.U32 R4, RZ, RZ, R222 ;  /* 0x000000ffff047224 */ /* 0x000fe200078e00de */
[----:B------:R-:W-:Y:S01]  /*b120*/  MOV R235, R21 ;  /* 0x0000001500eb7202 */ /* 0x000fe20000000f00 */
[----:B------:R-:W-:Y:S01]  /*b130*/  IMAD.MOV.U32 R3, RZ, RZ, R223 ;  /* 0x000000ffff037224 */ /* 0x000fe200078e00df */
[----:B0-----:R-:W-:Y:S01]  /*b140*/  MOV R18, R221 ;  /* 0x000000dd00127202 */ /* 0x001fe20000000f00 */
[----:B------:R-:W-:-:S02]  /*b150*/  IMAD.MOV.U32 R234, RZ, RZ, R22 ;  /* 0x000000ffffea7224 */ /* 0x000fc400078e0016 */
[----:B-1----:R-:W-:Y:S01]  /*b160*/  IMAD.MOV.U32 R20, RZ, RZ, R220 ;  /* 0x000000ffff147224 */ /* 0x002fe200078e00dc */
[----:B---3--:R-:W3:Y:S04]  /*b170*/  LDL.LU.64 R190, [R1+0x798] ;  /* 0x0007980001be7983 */ /* 0x008ee80000300a00 */
[----:B------:R-:W3:Y:S01]  /*b180*/  LDL.LU.64 R188, [R1+0x790] ;  /* 0x0007900001bc7983 */ /* 0x000ee20000300a00 */
[----:B------:R-:W-:-:S03]  /*b190*/  IMAD.MOV.U32 R233, RZ, RZ, R23 ;  /* 0x000000ffffe97224 */ /* 0x000fc600078e0017 */
[----:B------:R-:W3:Y:S01]  /*b1a0*/  LDL.LU.64 R186, [R1+0x788] ;  /* 0x0007880001ba7983 */ /* 0x000ee20000300a00 */
[----:B------:R-:W-:-:S03]  /*b1b0*/  IMAD.MOV.U32 R22, RZ, RZ, R218 ;  /* 0x000000ffff167224 */ /* 0x000fc600078e00da */
[----:B------:R-:W3:Y:S01]  /*b1c0*/  LDL.LU.64 R184, [R1+0x780] ;  /* 0x0007800001b87983 */ /* 0x000ee20000300a00 */
[----:B------:R-:W-:Y:S01]  /*b1d0*/  IMAD.MOV.U32 R21, RZ, RZ, R219 ;  /* 0x000000ffff157224 */ /* 0x000fe200078e00db */
[----:B------:R-:W-:Y:S02]  /*b1e0*/  MOV R23, R217 ;  /* 0x000000d900177202 */ /* 0x000fe40000000f00 */
[----:B------:R-:W4:Y:S01]  /*b1f0*/  LDL.LU.64 R222, [R1+0x778] ;  /* 0x0007780001de7983 */ /* 0x000f220000300a00 */
[----:B------:R-:W-:-:S03]  /*b200*/  IMAD.MOV.U32 R232, RZ, RZ, R216 ;  /* 0x000000ffffe87224 */ /* 0x000fc600078e00d8 */
        /* <DEDUP_REMOVED lines=23> */
[----:B0-----:R-:W3:Y:S04]  /*b380*/  LDL.LU.64 R144, [R1+0x80] ;  /* 0x0000800001907983 */ /* 0x001ee80000300a00 */
[----:B-1----:R-:W3:Y:S04]  /*b390*/  LDL.LU.64 R146, [R1+0x88] ;  /* 0x0000880001927983 */ /* 0x002ee80000300a00 */
[----:B------:R-:W3:Y:S04]  /*b3a0*/  LDL.LU.64 R148, [R1+0x90] ;  /* 0x0000900001947983 */ /* 0x000ee80000300a00 */
[----:B------:R-:W3:Y:S04]  /*b3b0*/  LDL.LU.64 R150, [R1+0x98] ;  /* 0x0000980001967983 */ /* 0x000ee80000300a00 */
        /* <DEDUP_REMOVED lines=8> */
[----:B0-----:R-:W4:Y:S04]  /*b440*/  LDL.LU.64 R112, [R1] ;  /* 0x0000000001707983 */ /* 0x001f280000300a00 */
[----:B-1----:R-:W4:Y:S04]  /*b450*/  LDL.LU.64 R114, [R1+0x8] ;  /* 0x0000080001727983 */ /* 0x002f280000300a00 */
[----:B------:R-:W4:Y:S04]  /*b460*/  LDL.LU.64 R116, [R1+0x10] ;  /* 0x0000100001747983 */ /* 0x000f280000300a00 */
[----:B------:R-:W4:Y:S01]  /*b470*/  LDL.LU.64 R118, [R1+0x18] ;  /* 0x0000180001767983 */ /* 0x000f220000300a00 */
[----:B------:R-:W-:-:S02]  /*b480*/  WARPGROUP.DEPBAR.LE gsb0, 0x0 ;  /* 0x00008000000079c5 */ /* 0x000fc40000010000 */
[----:B------:R-:W-:Y:S01]  /*b490*/  WARPGROUP.ARRIVE ;  /* 0x00000000000079c5 */ /* 0x000fe20000000000 */
[----:B------:R-:W-:Y:S01]  /*b4a0*/  UMOV UR48, UR52 ;  /* 0x0000003400307c82 */ /* 0x000fe20008000000 */
[----:B------:R-:W-:-:S04]  /*b4b0*/  UMOV UR49, UR53 ;  /* 0x0000003500317c82 */ /* 0x000fc80008000000 */
        /* <DEDUP_REMOVED lines=24> */
[----:B------:R0:W-:Y:S04]  /*b640*/  STL [R1+0x668], R81 ;  /* 0x0006685101007387 */ /* 0x0001e80000100800 */
[----:B------:R-:W-:Y:S04]  /*b650*/  STL [R1+0x664], R82 ;  /* 0x0006645201007387 */ /* 0x000fe80000100800 */
[----:B------:R1:W-:Y:S04]  /*b660*/  STL [R1+0x660], R83 ;  /* 0x0006605301007387 */ /* 0x0003e80000100800 */
[----:B------:R-:W-:Y:S04]  /*b670*/  STL [R1+0x65c], R84 ;  /* 0x00065c5401007387 */ /* 0x000fe80000100800 */
[----:B------:R1:W-:Y:S04]  /*b680*/  STL [R1+0x658], R85 ;  /* 0x0006585501007387 */ /* 0x0003e80000100800 */
[----:B------:R-:W-:Y:S04]  /*b690*/  STL [R1+0x654], R86 ;  /* 0x0006545601007387 */ /* 0x000fe80000100800 */
[----:B------:R1:W-:Y:S01]  /*b6a0*/  STL [R1+0x650], R87 ;  /* 0x0006505701007387 */ /* 0x0003e20000100800 */
[----:B------:R-:W-:-:S02]  /*b6b0*/  WARPGROUP.DEPBAR.LE gsb0, 0x0 ;  /* 0x00008000000079c5 */ /* 0x000fc40000010000 */
[----:B----4-:R-:W-:-:S06]  /*b6c0*/  WARPGROUP.ARRIVE ;  /* 0x00000000000079c5 */ /* 0x010fcc0000000000 */
        /* <DEDUP_REMOVED lines=38> */
[----:B0-----:R-:W4:Y:S04]  /*b930*/  LDL.LU.64 R80, [R1+0x180] ;  /* 0x0001800001507983 */ /* 0x001f280000300a00 */
[----:B-1----:R-:W4:Y:S04]  /*b940*/  LDL.LU.64 R82, [R1+0x188] ;  /* 0x0001880001527983 */ /* 0x002f280000300a00 */
[----:B------:R-:W4:Y:S04]  /*b950*/  LDL.LU.64 R84, [R1+0x190] ;  /* 0x0001900001547983 */ /* 0x000f280000300a00 */
[----:B------:R0:W-:Y:S04]  /*b960*/  STL.64 [R1], R112 ;  /* 0x0000007001007387 */ /* 0x0001e80000100a00 */
[----:B------:R1:W-:Y:S04]  /*b970*/  STL.64 [R1+0x8], R114 ;  /* 0x0000087201007387 */ /* 0x0003e80000100a00 */
[----:B------:R2:W-:Y:S04]  /*b980*/  STL.64 [R1+0x10], R116 ;  /* 0x0000107401007387 */ /* 0x0005e80000100a00 */
[----:B------:R2:W-:Y:S04]  /*b990*/  STL.64 [R1+0x18], R118 ;  /* 0x0000187601007387 */ /* 0x0005e80000100a00 */
[----:B------:R-:W4:Y:S01]  /*b9a0*/  LDL.LU.64 R86, [R1+0x198] ;  /* 0x0001980001567983 */ /* 0x000f220000300a00 */
[----:B---3--:R-:W-:-:S03]  /*b9b0*/  WARPGROUP.ARRIVE ;  /* 0x00000000000079c5 */ /* 0x008fc60000000000 */
[----:B0-----:R-:W3:Y:S01]  /*b9c0*/  LDL.LU.64 R112, [R1+0x200] ;  /* 0x0002000001707983 */ /* 0x001ee20000300a00 */
[----:B------:R-:W-:-:S03]  /*b9d0*/  UMOV UR20, UR52 ;  /* 0x0000003400147c82 */ /* 0x000fc60008000000 */
[----:B-1----:R-:W3:Y:S01]  /*b9e0*/  LDL.LU.64 R114, [R1+0x208] ;  /* 0x0002080001727983 */ /* 0x002ee20000300a00 */
[----:B------:R-:W-:Y:S02]  /*b9f0*/  UMOV UR21, UR53 ;  /* 0x0000003500157c82 */ /* 0x000fe40008000000 */
[----:B------:R-:W-:Y:S01]  /*ba00*/  HGMMA.64x16x16.F32 R144, gdesc[UR20], R144, gsb0 ;  /* 0x00200000149079f0 */ /* 0x000fe20008000890 */
[----:B--2---:R-:W3:Y:S04]  /*ba10*/  LDL.LU.64 R116, [R1+0x210] ;  /* 0x0002100001747983 */ /* 0x004ee80000300a00 */
[----:B------:R-:W3:Y:S01]  /*ba20*/  LDL.LU.64 R118, [R1+0x218] ;  /* 0x0002180001767983 */ /* 0x000ee20000300a00 */
[----:B------:R-:W-:Y:S02]  /*ba30*/  WARPGROUP.DEPBAR.LE gsb0, 0x0 ;  /* 0x00008000000079c5 */ /* 0x000fe40000010000 */
[----:B------:R-:W-:Y:S01]  /*ba40*/  IMAD.MOV.U32 R19, RZ, RZ, R144 ;  /* 0x000000ffff137224 */ /* 0x000fe200078e0090 */
[----:B------:R-:W-:Y:S01]  /*ba50*/  MOV R17, R145 ;  /* 0x0000009100117202 */ /* 0x000fe20000000f00 */
[----:B------:R-:W-:Y:S01]  /*ba60*/  IMAD.MOV.U32 R16, RZ, RZ, R146 ;  /* 0x000000ffff107224 */ /* 0x000fe200078e0092 */
[----:B------:R-:W2:Y:S01]  /*ba70*/  LDL.LU.64 R144, [R1+0x1e0] ;  /* 0x0001e00001907983 */ /* 0x000ea20000300a00 */
[----:B------:R-:W-:Y:S01]  /*ba80*/  IMAD.MOV.U32 R7, RZ, RZ, R147 ;  /* 0x000000ffff077224 */ /* 0x000fe200078e0093 */
[----:B------:R-:W-:Y:S01]  /*ba90*/  MOV R5, R149 ;  /* 0x0000009500057202 */ /* 0x000fe20000000f00 */
[----:B------:R-:W-:Y:S01]  /*baa0*/  IMAD.MOV.U32 R6, RZ, RZ, R148 ;  /* 0x000000ffff067224 */ /* 0x000fe200078e0094 */
[----:B------:R-:W2:Y:S01]  /*bab0*/  LDL.LU.64 R146, [R1+0x1e8] ;  /* 0x0001e80001927983 */ /* 0x000ea20000300a00 */
[----:B------:R-:W-:-:S02]  /*bac0*/  IMAD.MOV.U32 R2, RZ, RZ, R150 ;  /* 0x000000ffff027224 */ /* 0x000fc400078e0096 */
[----:B------:R-:W-:Y:S01]  /*bad0*/  IMAD.MOV.U32 R0, RZ, RZ, R151 ;  /* 0x000000ffff007224 */ /* 0x000fe200078e0097 */
[----:B------:R-:W2:Y:S04]  /*bae0*/  LDL.LU.64 R148, [R1+0x1f0] ;  /* 0x0001f00001947983 */ /* 0x000ea80000300a00 */
        /* <DEDUP_REMOVED lines=8> */
[----:B------:R-:W2:Y:S01]  /*bb70*/  LDL.LU.64 R110, [R1+0xf8] ;  /* 0x0000f800016e7983 */ /* 0x000ea20000300a00 */
        /* <DEDUP_REMOVED lines=8> */
[----:B------:R-:W2:Y:S01]  /*bc00*/  LDL.LU.64 R172, [R1+0x40] ;  /* 0x0000400001ac7983 */ /* 0x000ea20000300a00 */
[----:B------:R-:W-:-:S03]  /*bc10*/  UIADD3 UR16, UR4, 0x800, URZ ;  /* 0x0000080004107890 */ /* 0x000fc6000fffe03f */
[----:B------:R-:W2:Y:S04]  /*bc20*/  LDL.LU.64 R174, [R1+0x48] ;  /* 0x0000480001ae7983 */ /* 0x000ea80000300a00 */
[----:B------:R-:W2:Y:S04]  /*bc30*/  LDL.LU.64 R176, [R1+0x50] ;  /* 0x0000500001b07983 */ /* 0x000ea80000300a00 */
[----:B------:R-:W2:Y:S01]  /*bc40*/  LDL.LU.64 R178, [R1+0x58] ;  /* 0x0000580001b27983 */ /* 0x000ea20000300a00 */
[----:B------:R-:W-:Y:S02]  /*bc50*/  WARPGROUP.DEPBAR.LE gsb0, 0x0 ;  /* 0x00008000000079c5 */ /* 0x000fe40000010000 */
[----:B----4-:R-:W-:-:S06]  /*bc60*/  WARPGROUP.ARRIVE ;  /* 0x00000000000079c5 */ /* 0x010fcc0000000000 */
[----:B------:R-:W-:Y:S03]  /*bc70*/  HGMMA.64x16x16.F32 R80, gdesc[UR12], R80, gsb0 ;  /* 0x002000000c5079f0 */ /* 0x000fe60008000850 */
[----:B------:R-:W-:Y:S02]  /*bc80*/  WARPGROUP.DEPBAR.LE gsb0, 0x0 ;  /* 0x00008000000079c5 */ /* 0x000fe40000010000 */
[----:B---3--:R-:W-:-:S06]  /*bc90*/  WARPGROUP.ARRIVE ;  /* 0x00000000000079c5 */ /* 0x008fcc0000000000 */
[----:B------:R-:W-:Y:S01]  /*bca0*/  HGMMA.64x16x16.F32 R112, gdesc[UR8], R112, gsb0 ;  /* 0x00200000087079f0 */ /* 0x000fe20008000870 */
[----:B------:R-:W-:Y:S01]  /*bcb0*/  UMOV UR8, UR16 ;  /* 0x0000001000087c82 */ /* 0x000fe20008000000 */
[----:B------:R-:W-:Y:S01]  /*bcc0*/  UMOV UR9, 0x40000040 ;  /* 0x4000004000097882 */ /* 0x000fe20000000000 */
        /* <DEDUP_REMOVED lines=67> */
[----:B------:R-:W-:Y:S02]  /*c100*/  WARPGROUP.DEPBAR.LE gsb0, 0x0 ;  /* 0x00008000000079c5 */ /* 0x000fe40000010000 */
[----:B------:R-:W-:-:S06]  /*c110*/  WARPGROUP.ARRIVE ;  /* 0x00000000000079c5 */ /* 0x000fcc0000000000 */
[----:B------:R-:W-:Y:S01]  /*c120*/  HGMMA.64x16x16.F32 R88, gdesc[UR44], R88, gsb0 ;  /* 0x002000002c5879f0 */ /* 0x000fe20008000858 */
[----:B------:R-:W-:Y:S01]  /*c130*/  MOV R53, R81 ;  /* 0x0000005100357202 */ /* 0x000fe20000000f00 */
        /* <DEDUP_REMOVED lines=10> */
[----:B------:R-:W-:Y:S01]  /*c1e0*/  IMAD.MOV.U32 R148, RZ, RZ, R136 ;  /* 0x000000ffff947224 */ /* 0x000fe200078e0088 */
[----:B------:R-:W-:Y:S01]  /*c1f0*/  MOV R113, R141 ;  /* 0x0000008d00717202 */ /* 0x000fe20000000f00 */
[----:B------:R-:W-:Y:S01]  /*c200*/  IMAD.MOV.U32 R42, RZ, RZ, R86 ;  /* 0x000000ffff2a7224 */ /* 0x000fe200078e0056 */
[----:B------:R-:W2:Y:S01]  /*c210*/  LDL.LU.64 R136, [R1+0xc0] ;  /* 0x0000c00001887983 */ /* 0x000ea20000300a00 */
[----:B------:R-:W-:Y:S02]  /*c220*/  IMAD.MOV.U32 R43, RZ, RZ, R87 ;  /* 0x000000ffff2b7224 */ /* 0x000fe400078e0057 */
[----:B------:R-:W-:Y:S02]  /*c230*/  IMAD.MOV.U32 R84, RZ, RZ, R112 ;  /* 0x000000ffff547224 */ /* 0x000fe400078e0070 */
[----:B------:R-:W-:-:S02]  /*c240*/  IMAD.MOV.U32 R150, RZ, RZ, R138 ;  /* 0x000000ffff967224 */ /* 0x000fc400078e008a */
[----:B------:R-:W-:Y:S02]  /*c250*/  IMAD.MOV.U32 R151, RZ, RZ, R139 ;  /* 0x000000ffff977224 */ /* 0x000fe400078e008b */
[----:B------:R-:W-:Y:S01]  /*c260*/  IMAD.MOV.U32 R86, RZ, RZ, R114 ;  /* 0x000000ffff567224 */ /* 0x000fe200078e0072 */
[----:B------:R-:W2:Y:S01]  /*c270*/  LDL.LU.64 R138, [R1+0xc8] ;  /* 0x0000c800018a7983 */ /* 0x000ea20000300a00 */
[----:B------:R-:W-:Y:S02]  /*c280*/  IMAD.MOV.U32 R87, RZ, RZ, R115 ;  /* 0x000000ffff577224 */ /* 0x000fe400078e0073 */
[----:B------:R-:W-:Y:S02]  /*c290*/  IMAD.MOV.U32 R112, RZ, RZ, R140 ;  /* 0x000000ffff707224 */ /* 0x000fe400078e008c */
[----:B------:R-:W-:Y:S01]  /*c2a0*/  IMAD.MOV.U32 R114, RZ, RZ, R142 ;  /* 0x000000ffff727224 */ /* 0x000fe200078e008e */
[----:B------:R-:W2:Y:S01]  /*c2b0*/  LDL.LU.64 R140, [R1+0xd0] ;  /* 0x0000d000018c7983 */ /* 0x000ea20000300a00 */
[----:B------:R-:W-:-:S03]  /*c2c0*/  IMAD.MOV.U32 R115, RZ, RZ, R143 ;  /* 0x000000ffff737224 */ /* 0x000fc600078e008f */
[----:B------:R-:W2:Y:S01]  /*c2d0*/  LDL.LU.64 R142, [R1+0xd8] ;  /* 0x0000d800018e7983 */ /* 0x000ea20000300a00 */
        /* <DEDUP_REMOVED lines=11> */
[----:B------:R-:W-:Y:S01]  /*c390*/  IMAD.MOV.U32 R51, RZ, RZ, R119 ;  /* 0x000000ffff337224 */ /* 0x000fe200078e0077 */
[----:B------:R-:W3:Y:S01]  /*c3a0*/  LDL.LU.64 R104, [R1+0x140] ;  /* 0x0001400001687983 */ /* 0x000ee20000300a00 */
[----:B------:R-:W-:Y:S01]  /*c3b0*/  IMAD.MOV.U32 R116, RZ, RZ, R144 ;  /* 0x000000ffff747224 */ /* 0x000fe200078e0090 */
[----:B------:R-:W-:Y:S01]  /*c3c0*/  MOV R145, R109 ;  /* 0x0000006d00917202 */ /* 0x000fe20000000f00 */
[----:B------:R-:W-:-:S02]  /*c3d0*/  IMAD.MOV.U32 R182, RZ, RZ, R106 ;  /* 0x000000ffffb67224 */ /* 0x000fc400078e006a */
[----:B------:R-:W-:Y:S02]  /*c3e0*/  IMAD.MOV.U32 R183, RZ, RZ, R107 ;  /* 0x000000ffffb77224 */ /* 0x000fe400078e006b */
[----:B------:R-:W-:Y:S01]  /*c3f0*/  IMAD.MOV.U32 R118, RZ, RZ, R146 ;  /* 0x000000ffff767224 */ /* 0x000fe200078e0092 */
[----:B------:R-:W3:Y:S01]  /*c400*/  LDL.LU.64 R106, [R1+0x148] ;  /* 0x00014800016a7983 */ /* 0x000ee20000300a00 */
[----:B------:R-:W-:Y:S02]  /*c410*/  IMAD.MOV.U32 R119, RZ, RZ, R147 ;  /* 0x000000ffff777224 */ /* 0x000fe400078e0093 */
[----:B------:R-:W-:Y:S02]  /*c420*/  IMAD.MOV.U32 R144, RZ, RZ, R108 ;  /* 0x000000ffff907224 */ /* 0x000fe400078e006c */
[----:B------:R-:W-:Y:S01]  /*c430*/  IMAD.MOV.U32 R146, RZ, RZ, R110 ;  /* 0x000000ffff927224 */ /* 0x000fe200078e006e */
[----:B------:R-:W3:Y:S01]  /*c440*/  LDL.LU.64 R108, [R1+0x150] ;  /* 0x00015000016c7983 */ /* 0x000ee20000300a00 */
[----:B------:R-:W-:-:S03]  /*c450*/  IMAD.MOV.U32 R147, RZ, RZ, R111 ;  /* 0x000000ffff937224 */ /* 0x000fc600078e006f */
[----:B------:R-:W3:Y:S01]  /*c460*/  LDL.LU.64 R110, [R1+0x158] ;  /* 0x00015800016e7983 */ /* 0x000ee20000300a00 */
        /* <DEDUP_REMOVED lines=27> */
[----:B------:R0:W-:Y:S01]  /*c620*/  STL.64 [R1+0x40], R172 ;  /* 0x000040ac01007387 */ /* 0x0001e20000100a00 */
[----:B------:R-:W-:Y:S02]  /*c630*/  WARPGROUP.DEPBAR.LE gsb0, 0x0 ;  /* 0x00008000000079c5 */ /* 0x000fe40000010000 */
[----:B---3--:R-:W-:-:S06]  /*c640*/  WARPGROUP.ARRIVE ;  /* 0x00000000000079c5 */ /* 0x008fcc0000000000 */
[----:B------:R-:W-:Y:S01]  /*c650*/  HGMMA.64x16x16.F32 R104, gdesc[UR12], R104, gsb0 ;  /* 0x002000000c6879f0 */ /* 0x000fe20008000868 */
[----:B------:R1:W-:Y:S04]  /*c660*/  STL.64 [R1+0x48], R174 ;  /* 0x000048ae01007387 */ /* 0x0003e80000100a00 */
[----:B------:R2:W-:Y:S04]  /*c670*/  STL.64 [R1+0x50], R176 ;  /* 0x000050b001007387 */ /* 0x0005e80000100a00 */
[----:B------:R3:W-:Y:S01]  /*c680*/  STL.64 [R1+0x58], R178 ;  /* 0x000058b201007387 */ /* 0x0007e20000100a00 */
[----:B------:R-:W-:-:S03]  /*c690*/  IMAD.MOV.U32 R44, RZ, RZ, R208 ;  /* 0x000000ffff2c7224 */ /* 0x000fc600078e00d0 */
[----:B------:R4:W-:Y:S01]  /*c6a0*/  STL.64 [R1+0xc0], R136 ;  /* 0x0000c08801007387 */ /* 0x0009e20000100a00 */
[----:B------:R-:W-:-:S03]  /*c6b0*/  MOV R45, R209 ;  /* 0x000000d1002d7202 */ /* 0x000fc60000000f00 */
[----:B------:R4:W-:Y:S01]  /*c6c0*/  STL.64 [R1+0xc8], R138 ;  /* 0x0000c88a01007387 */ /* 0x0009e20000100a00 */
[----:B------:R-:W-:-:S03]  /*c6d0*/  IMAD.MOV.U32 R46, RZ, RZ, R210 ;  /* 0x000000ffff2e7224 */ /* 0x000fc600078e00d2 */
[----:B------:R4:W-:Y:S01]  /*c6e0*/  STL.64 [R1+0xd0], R140 ;  /* 0x0000d08c01007387 */ /* 0x0009e20000100a00 */
[----:B------:R-:W-:Y:S01]  /*c6f0*/  IMAD.MOV.U32 R47, RZ, RZ, R211 ;  /* 0x000000ffff2f7224 */ /* 0x000fe200078e00d3 */
[----:B------:R-:W-:Y:S02]  /*c700*/  MOV R77, R213 ;  /* 0x000000d5004d7202 */ /* 0x000fe40000000f00 */
[----:B------:R-:W-:Y:S01]  /*c710*/  STL.64 [R1+0xd8], R142 ;  /* 0x0000d88e01007387 */ /* 0x000fe20000100a00 */
[----:B------:R-:W-:-:S03]  /*c720*/  IMAD.MOV.U32 R76, RZ, RZ, R212 ;  /* 0x000000ffff4c7224 */ /* 0x000fc600078e00d4 */
[----:B------:R-:W4:Y:S04]  /*c730*/  LDL.LU.64 R208, [R1+0x1c0] ;  /* 0x0001c00001d07983 */ /* 0x000f280000300a00 */
[----:B------:R-:W4:Y:S04]  /*c740*/  LDL.LU.64 R210, [R1+0x1c8] ;  /* 0x0001c80001d27983 */ /* 0x000f280000300a00 */
[----:B------:R-:W4:Y:S01]  /*c750*/  LDL.LU.64 R212, [R1+0x1d0] ;  /* 0x0001d00001d47983 */ /* 0x000f220000300a00 */
[----:B------:R-:W-:Y:S02]  /*c760*/  IMAD.MOV.U32 R78, RZ, RZ, R214 ;  /* 0x000000ffff4e7224 */ /* 0x000fe400078e00d6 */
[----:B------:R-:W-:Y:S01]  /*c770*/  IMAD.MOV.U32 R79, RZ, RZ, R215 ;  /* 0x000000ffff4f7224 */ /* 0x000fe200078e00d7 */
[----:B------:R-:W-:-:S02]  /*c780*/  WARPGROUP.DEPBAR.LE gsb0, 0x0 ;  /* 0x00008000000079c5 */ /* 0x000fc40000010000 */
[----:B------:R4:W-:Y:S04]  /*c790*/  STL.64 [R1+0x140], R104 ;  /* 0x0001406801007387 */ /* 0x0009e80000100a00 */
[----:B------:R4:W-:Y:S04]  /*c7a0*/  STL.64 [R1+0x148], R106 ;  /* 0x0001486a01007387 */ /* 0x0009e80000100a00 */
[----:B------:R4:W-:Y:S04]  /*c7b0*/  STL.64 [R1+0x150], R108 ;  /* 0x0001506c01007387 */ /* 0x0009e80000100a00 */
[----:B------:R4:W-:Y:S04]  /*c7c0*/  STL.64 [R1+0x158], R110 ;  /* 0x0001586e01007387 */ /* 0x0009e80000100a00 */
[----:B------:R-:W4:Y:S04]  /*c7d0*/  LDL.LU.64 R214, [R1+0x1d8] ;  /* 0x0001d80001d67983 */ /* 0x000f280000300a00 */
[----:B------:R-:W4:Y:S04]  /*c7e0*/  LDL.LU R200, [R1+0x220] ;  /* 0x0002200001c87983 */ /* 0x000f280000300800 */
[----:B------:R-:W4:Y:S04]  /*c7f0*/  LDL.LU R201, [R1+0x224] ;  /* 0x0002240001c97983 */ /* 0x000f280000300800 */
[----:B------:R-:W4:Y:S04]  /*c800*/  LDL.LU R202, [R1+0x228] ;  /* 0x0002280001ca7983 */ /* 0x000f280000300800 */
[----:B------:R-:W4:Y:S04]  /*c810*/  LDL.LU R203, [R1+0x22c] ;  /* 0x00022c0001cb7983 */ /* 0x000f280000300800 */
[----:B------:R-:W4:Y:S04]  /*c820*/  LDL.LU R204, [R1+0x230] ;  /* 0x0002300001cc7983 */ /* 0x000f280000300800 */
[----:B------:R-:W4:Y:S04]  /*c830*/  LDL.LU R205, [R1+0x234] ;  /* 0x0002340001cd7983 */ /* 0x000f280000300800 */
[----:B------:R-:W4:Y:S04]  /*c840*/  LDL.LU R206, [R1+0x238] ;  /* 0x0002380001ce7983 */ /* 0x000f280000300800 */
[----:B------:R-:W4:Y:S04]  /*c850*/  LDL.LU R207, [R1+0x23c] ;  /* 0x00023c0001cf7983 */ /* 0x000f280000300800 */
[----:B0-----:R-:W4:Y:S04]  /*c860*/  LDL.LU.64 R172, [R1+0x1a0] ;  /* 0x0001a00001ac7983 */ /* 0x001f280000300a00 */
[----:B-1----:R-:W4:Y:S04]  /*c870*/  LDL.LU.64 R174, [R1+0x1a8] ;  /* 0x0001a80001ae7983 */ /* 0x002f280000300a00 */
[----:B--2---:R-:W2:Y:S04]  /*c880*/  LDL.LU.64 R176, [R1+0x1b0] ;  /* 0x0001b00001b07983 */ /* 0x004ea80000300a00 */
[----:B---3--:R-:W2:Y:S04]  /*c890*/  LDL.LU.64 R178, [R1+0x1b8] ;  /* 0x0001b80001b27983 */ /* 0x008ea80000300a00 */
[----:B----4-:R-:W3:Y:S04]  /*c8a0*/  LDL.LU R136, [R1+0x120] ;  /* 0x0001200001887983 */ /* 0x010ee80000300800 */
[----:B------:R-:W3:Y:S04]  /*c8b0*/  LDL.LU R137, [R1+0x124] ;  /* 0x0001240001897983 */ /* 0x000ee80000300800 */
[----:B------:R-:W3:Y:S04]  /*c8c0*/  LDL.LU R138, [R1+0x128] ;  /* 0x00012800018a7983 */ /* 0x000ee80000300800 */
[----:B------:R-:W3:Y:S04]  /*c8d0*/  LDL.LU R139, [R1+0x12c] ;  /* 0x00012c00018b7983 */ /* 0x000ee80000300800 */
[----:B------:R-:W3:Y:S04]  /*c8e0*/  LDL.LU R140, [R1+0x130] ;  /* 0x00013000018c7983 */ /* 0x000ee80000300800 */
[----:B------:R-:W4:Y:S04]  /*c8f0*/  LDL.LU.64 R104, [R1+0xa0] ;  /* 0x0000a00001687983 */ /* 0x000f280000300a00 */
[----:B------:R-:W4:Y:S04]  /*c900*/  LDL.LU.64 R106, [R1+0xa8] ;  /* 0x0000a800016a7983 */ /* 0x000f280000300a00 */
[----:B------:R-:W4:Y:S04]  /*c910*/  LDL.LU.64 R108, [R1+0xb0] ;  /* 0x0000b000016c7983 */ /* 0x000f280000300a00 */
[----:B------:R-:W4:Y:S01]  /*c920*/  LDL.LU.64 R110, [R1+0xb8] ;  /* 0x0000b800016e7983 */ /* 0x000f220000300a00 */
        /* <DEDUP_REMOVED lines=10> */
[----:B------:R-:W-:Y:S01]  /*c9d0*/  UMOV UR9, UR13 ;  /* 0x0000000d00097c82 */ /* 0x000fe20008000000 */
[----:B------:R-:W-:Y:S01]  /*c9e0*/  UMOV UR11, 0x40000040 ;  /* 0x40000040000b7882 */ /* 0x000fe20000000000 */
[----:B------:R-:W-:Y:S01]  /*c9f0*/  IMAD.MOV.U32 R141, RZ, RZ, R235 ;  /* 0x000000ffff8d7224 */ /* 0x000fe200078e00eb */
[----:B------:R-:W-:Y:S01]  /*ca00*/  MOV R142, R234 ;  /* 0x000000ea008e7202 */ /* 0x000fe20000000f00 */
[----:B------:R-:W-:Y:S01]  /*ca10*/  IMAD.MOV.U32 R143, RZ, RZ, R233 ;  /* 0x000000ffff8f7224 */ /* 0x000fe200078e00e9 */
[----:B------:R-:W-:Y:S01]  /*ca20*/  UIADD3 UR18, UR5, 0x102, URZ ;  /* 0x0000010205127890 */ /* 0x000fe2000fffe03f */
[----:B------:R-:W-:Y:S01]  /*ca30*/  UMOV UR16, UR12 ;  /* 0x0000000c00107c82 */ /* 0x000fe20008000000 */
[----:B------:R-:W-:Y:S01]  /*ca40*/  UMOV UR17, UR13 ;  /* 0x0000000d00117c82 */ /* 0x000fe20008000000 */
[----:B------:R-:W-:Y:S01]  /*ca50*/  UMOV UR19, 0x40000040 ;  /* 0x4000004000137882 */ /* 0x000fe20000000000 */
[----:B------:R-:W-:-:S06]  /*ca60*/  WARPGROUP.ARRIVE ;  /* 0x00000000000079c5 */ /* 0x000fcc0000000000 */
[----:B------:R-:W-:Y:S03]  /*ca70*/  HGMMA.64x16x16.F32 R208, gdesc[UR52], R208, gsb0 ;  /* 0x0020000034d079f0 */ /* 0x000fe600080008d0 */
[----:B------:R-:W-:Y:S02]  /*ca80*/  WARPGROUP.DEPBAR.LE gsb0, 0x0 ;  /* 0x00008000000079c5 */ /* 0x000fe40000010000 */
[----:B------:R-:W-:-:S06]  /*ca90*/  WARPGROUP.ARRIVE ;  /* 0x00000000000079c5 */ /* 0x000fcc0000000000 */
[----:B------:R-:W-:Y:S03]  /*caa0*/  HGMMA.64x16x16.F32 R200, gdesc[UR12], R200, gsb0 ;  /* 0x002000000cc879f0 */ /* 0x000fe600080008c8 */
[----:B------:R-:W-:Y:S02]  /*cab0*/  WARPGROUP.DEPBAR.LE gsb0, 0x0 ;  /* 0x00008000000079c5 */ /* 0x000fe40000010000 */
[----:B--2---:R-:W-:-:S06]  /*cac0*/  WARPGROUP.ARRIVE ;  /* 0x00000000000079c5 */ /* 0x004fcc0000000000 */
[----:B------:R-:W-:Y:S03]  /*cad0*/  HGMMA.64x16x16.F32 R172, gdesc[UR8], R172, gsb0 ;  /* 0x0020000008ac79f0 */ /* 0x000fe600080008ac */
[----:B------:R-:W-:Y:S02]  /*cae0*/  WARPGROUP.DEPBAR.LE gsb0, 0x0 ;  /* 0x00008000000079c5 */ /* 0x000fe40000010000 */
[----:B---3--:R-:W-:-:S06]  /*caf0*/  WARPGROUP.ARRIVE ;  /* 0x00000000000079c5 */ /* 0x008fcc0000000000 */
[----:B------:R-:W-:Y:S01]  /*cb00*/  HGMMA.64x16x16.F32 R136, gdesc[UR16], R136, gsb0 ;  /* 0x00200000108879f0 */ /* 0x000fe20008000888 */
[----:B------:R-:W-:Y:S01]  /*cb10*/  UIADD3 UR22, UR5, 0x182, URZ ;  /* 0x0000018205167890 */ /* 0x000fe2000fffe03f */
[----:B------:R-:W-:Y:S01]  /*cb20*/  UMOV UR20, UR12 ;  /* 0x0000000c00147c82 */ /* 0x000fe20008000000 */
[----:B------:R-:W-:Y:S01]  /*cb30*/  UMOV UR21, UR13 ;  /* 0x0000000d00157c82 */ /* 0x000fe20008000000 */
[----:B------:R-:W-:Y:S01]  /*cb40*/  UMOV UR23, 0x40000040 ;  /* 0x4000004000177882 */ /* 0x000fe20000000000 */
[----:B------:R-:W-:Y:S02]  /*cb50*/  WARPGROUP.DEPBAR.LE gsb0, 0x0 ;  /* 0x00008000000079c5 */ /* 0x000fe40000010000 */
[----:B----4-:R-:W-:-:S06]  /*cb60*/  WARPGROUP.ARRIVE ;  /* 0x00000000000079c5 */ /* 0x010fcc0000000000 */
[----:B------:R-:W-:Y:S01]  /*cb70*/  HGMMA.64x16x16.F32 R104, gdesc[UR20], R104, gsb0 ;  /* 0x00200000146879f0 */ /* 0x000fe20008000868 */
[----:B------:R0:W-:Y:S04]  /*cb80*/  STL.64 [R1+0x1c0], R208 ;  /* 0x0001c0d001007387 */ /* 0x0001e80000100a00 */
[----:B------:R1:W-:Y:S04]  /*cb90*/  STL.64 [R1+0x1c8], R210 ;  /* 0x0001c8d201007387 */ /* 0x0003e80000100a00 */
[----:B------:R2:W-:Y:S04]  /*cba0*/  STL.64 [R1+0x1d0], R212 ;  /* 0x0001d0d401007387 */ /* 0x0005e80000100a00 */
[----:B------:R3:W-:Y:S01]  /*cbb0*/  STL.64 [R1+0x1d8], R214 ;  /* 0x0001d8d601007387 */ /* 0x0007e20000100a00 */
[----:B0-----:R-:W-:-:S02]  /*cbc0*/  IMAD.MOV.U32 R208, RZ, RZ, R232 ;  /* 0x000000ffffd07224 */ /* 0x001fc400078e00e8 */
[----:B------:R-:W-:Y:S01]  /*cbd0*/  IMAD.MOV.U32 R209, RZ, RZ, R23 ;  /* 0x000000ffffd17224 */ /* 0x000fe200078e0017 */
[----:B-1----:R-:W-:Y:S01]  /*cbe0*/  MOV R210, R22 ;  /* 0x0000001600d27202 */ /* 0x002fe20000000f00 */
[----:B------:R-:W-:Y:S02]  /*cbf0*/  IMAD.MOV.U32 R211, RZ, RZ, R21 ;  /* 0x000000ffffd37224 */ /* 0x000fe400078e0015 */
[----:B--2---:R-:W-:Y:S02]  /*cc00*/  IMAD.MOV.U32 R212, RZ, RZ, R20 ;  /* 0x000000ffffd47224 */ /* 0x004fe400078e0014 */
[----:B------:R-:W-:Y:S01]  /*cc10*/  IMAD.MOV.U32 R213, RZ, RZ, R18 ;  /* 0x000000ffffd57224 */ /* 0x000fe200078e0012 */
[----:B---3--:R-:W-:Y:S01]  /*cc20*/  MOV R214, R4 ;  /* 0x0000000400d67202 */ /* 0x008fe20000000f00 */
[----:B------:R-:W-:Y:S01]  /*cc30*/  IMAD.MOV.U32 R215, RZ, RZ, R3 ;  /* 0x000000ffffd77224 */ /* 0x000fe200078e0003 */
[----:B------:R-:W-:Y:S01]  /*cc40*/  UIADD3 UR26, UR5, 0x202, URZ ;  /* 0x00000202051a7890 */ /* 0x000fe2000fffe03f */
[----:B------:R-:W-:Y:S01]  /*cc50*/  UMOV UR24, UR12 ;  /* 0x0000000c00187c82 */ /* 0x000fe20008000000 */
[----:B------:R-:W-:Y:S01]  /*cc60*/  UMOV UR25, UR13 ;  /* 0x0000000d00197c82 */ /* 0x000fe20008000000 */
[----:B------:R-:W-:Y:S01]  /*cc70*/  UMOV UR27, 0x40000040 ;  /* 0x40000040001b7882 */ /* 0x000fe20000000000 */
[----:B------:R-:W-:-:S02]  /*cc80*/  WARPGROUP.DEPBAR.LE gsb0, 0x0 ;  /* 0x00008000000079c5 */ /* 0x000fc40000010000 */
[----:B------:R-:W-:-:S06]  /*cc90*/  WARPGROUP.ARRIVE ;  /* 0x00000000000079c5 */ /* 0x000fcc0000000000 */
[----:B------:R-:W-:Y:S01]  /*cca0*/  HGMMA.64x16x16.F32 R208, gdesc[UR24], R208, gsb0 ;  /* 0x0020000018d079f0 */ /* 0x000fe200080008d0 */
[----:B------:R-:W-:Y:S04]  /*ccb0*/  STL.64 [R1+0x220], R200 ;  /* 0x000220c801007387 */ /* 0x000fe80000100a00 */
[----:B------:R-:W-:Y:S04]  /*ccc0*/  STL.64 [R1+0x228], R202 ;  /* 0x000228ca01007387 */ /* 0x000fe80000100a00 */
[----:B------:R-:W-:Y:S04]  /*ccd0*/  STL.64 [R1+0x230], R204 ;  /* 0x000230cc01007387 */ /* 0x000fe80000100a00 */
[----:B------:R0:W-:Y:S01]  /*cce0*/  STL.64 [R1+0x238], R206 ;  /* 0x000238ce01007387 */ /* 0x0001e20000100a00 */
[----:B------:R-:W-:Y:S01]  /*ccf0*/  IMAD.MOV.U32 R234, RZ, RZ, R178 ;  /* 0x000000ffffea7224 */ /* 0x000fe200078e00b2 */
[----:B------:R-:W-:Y:S01]  /*cd00*/  MOV R233, R179 ;  /* 0x000000b300e97202 */ /* 0x000fe20000000f00 */
[----:B------:R-:W-:Y:S01]  /*cd10*/  IMAD.MOV.U32 R235, RZ, RZ, R177 ;  /* 0x000000ffffeb7224 */ /* 0x000fe200078e00b1 */
[----:B0-----:R-:W2:Y:S04]  /*cd20*/  LDL.LU.64 R206, [R1+0x758] ;  /* 0x0007580001ce7983 */ /* 0x001ea80000300a00 */
[----:B------:R-:W2:Y:S04]  /*cd30*/  LDL.LU.64 R204, [R1+0x750] ;  /* 0x0007500001cc7983 */ /* 0x000ea80000300a00 */
[----:B------:R-:W2:Y:S04]  /*cd40*/  LDL.LU.64 R202, [R1+0x748] ;  /* 0x0007480001ca7983 */ /* 0x000ea80000300a00 */
[----:B------:R-:W2:Y:S04]  /*cd50*/  LDL.LU.64 R200, [R1+0x740] ;  /* 0x0007400001c87983 */ /* 0x000ea80000300a00 */
[----:B------:R-:W-:Y:S04]  /*cd60*/  STL.64 [R1+0x1a0], R172 ;  /* 0x0001a0ac01007387 */ /* 0x000fe80000100a00 */
[----:B------:R-:W-:Y:S04]  /*cd70*/  STL.64 [R1+0x1a8], R174 ;  /* 0x0001a8ae01007387 */ /* 0x000fe80000100a00 */
[----:B------:R0:W-:Y:S04]  /*cd80*/  STL [R1+0x1b0], R176 ;  /* 0x0001b0b001007387 */ /* 0x0001e80000100800 */
[----:B------:R-:W3:Y:S04]  /*cd90*/  LDL.LU.64 R178, [R1+0x738] ;  /* 0x0007380001b27983 */ /* 0x000ee80000300a00 */
[----:B0-----:R-:W3:Y:S04]  /*cda0*/  LDL.LU.64 R176, [R1+0x730] ;  /* 0x0007300001b07983 */ /* 0x001ee80000300a00 */
[----:B------:R-:W4:Y:S04]  /*cdb0*/  LDL.LU.64 R174, [R1+0x728] ;  /* 0x0007280001ae7983 */ /* 0x000f280000300a00 */
[----:B------:R-:W4:Y:S04]  /*cdc0*/  LDL.LU.64 R172, [R1+0x720] ;  /* 0x0007200001ac7983 */ /* 0x000f280000300a00 */
[----:B------:R-:W-:Y:S04]  /*cdd0*/  STL.64 [R1+0x120], R136 ;  /* 0x0001208801007387 */ /* 0x000fe80000100a00 */
[----:B------:R-:W-:Y:S04]  /*cde0*/  STL.64 [R1+0x128], R138 ;  /* 0x0001288a01007387 */ /* 0x000fe80000100a00 */
[----:B------:R-:W-:Y:S04]  /*cdf0*/  STL.64 [R1+0x130], R140 ;  /* 0x0001308c01007387 */ /* 0x000fe80000100a00 */
[----:B------:R0:W-:Y:S01]  /*ce00*/  STL.64 [R1+0x138], R142 ;  /* 0x0001388e01007387 */ /* 0x0001e20000100a00 */
[----:B------:R-:W-:Y:S01]  /*ce10*/  IMAD.MOV.U32 R4, RZ, RZ, R110 ;  /* 0x000000ffff047224 */ /* 0x000fe200078e006e */
[----:B------:R-:W-:Y:S01]  /*ce20*/  MOV R3, R111 ;  /* 0x0000006f00037202 */ /* 0x000fe20000000f00 */
[----:B------:R-:W-:Y:S01]  /*ce30*/  IMAD.MOV.U32 R20, RZ, RZ, R108 ;  /* 0x000000ffff147224 */ /* 0x000fe200078e006c */
[----:B------:R-:W-:Y:S01]  /*ce40*/  MOV R21, R107 ;  /* 0x0000006b00157202 */ /* 0x000fe20000000f00 */
[----:B------:R-:W-:-:S02]  /*ce50*/  IMAD.MOV.U32 R18, RZ, RZ, R109 ;  /* 0x000000ffff127224 */ /* 0x000fc400078e006d */
[----:B------:R-:W-:Y:S01]  /*ce60*/  IMAD.MOV.U32 R22, RZ, RZ, R106 ;  /* 0x000000ffff167224 */ /* 0x000fe200078e006a */
[----:B0-----:R-:W2:Y:S04]  /*ce70*/  LDL.LU.64 R142, [R1+0x718] ;  /* 0x00071800018e7983 */ /* 0x001ea80000300a00 */
[----:B------:R-:W2:Y:S04]  /*ce80*/  LDL.LU.64 R140, [R1+0x710] ;  /* 0x00071000018c7983 */ /* 0x000ea80000300a00 */
[----:B------:R-:W2:Y:S01]  /*ce90*/  LDL.LU.64 R138, [R1+0x708] ;  /* 0x00070800018a7983 */ /* 0x000ea20000300a00 */
[----:B------:R-:W-:-:S03]  /*cea0*/  IMAD.MOV.U32 R232, RZ, RZ, R104 ;  /* 0x000000ffffe87224 */ /* 0x000fc600078e0068 */
[----:B------:R-:W2:Y:S01]  /*ceb0*/  LDL.LU.64 R136, [R1+0x700] ;  /* 0x0007000001887983 */ /* 0x000ea20000300a00 */
[----:B------:R-:W-:-:S03]  /*cec0*/  IMAD.MOV.U32 R23, RZ, RZ, R105 ;  /* 0x000000ffff177224 */ /* 0x000fc600078e0069 */
[----:B------:R-:W4:Y:S01]  /*ced0*/  LDL.LU.64 R110, [R1+0x6f8] ;  /* 0x0006f800016e7983 */ /* 0x000f220000300a00 */
[----:B------:R-:W-:-:S03]  /*cee0*/  WARPGROUP.DEPBAR.LE gsb0, 0x0 ;  /* 0x00008000000079c5 */ /* 0x000fc60000010000 */
        /* <DEDUP_REMOVED lines=11> */
[----:B------:R-:W-:Y:S01]  /*cfa0*/  UIADD3 UR30, UR5, 0x282, URZ ;  /* 0x00000282051e7890 */ /* 0x000fe2000fffe03f */
[----:B------:R-:W-:Y:S01]  /*cfb0*/  UMOV UR28, UR12 ;  /* 0x0000000c001c7c82 */ /* 0x000fe20008000000 */
[----:B------:R-:W-:Y:S01]  /*cfc0*/  UMOV UR29, UR13 ;  /* 0x0000000d001d7c82 */ /* 0x000fe20008000000 */
[----:B------:R-:W-:Y:S01]  /*cfd0*/  UMOV UR31, 0x40000040 ;  /* 0x40000040001f7882 */ /* 0x000fe20000000000 */
[----:B---3--:R-:W-:-:S06]  /*cfe0*/  WARPGROUP.ARRIVE ;  /* 0x00000000000079c5 */ /* 0x008fcc0000000000 */
[----:B------:R-:W-:Y:S03]  /*cff0*/  HGMMA.64x16x16.F32 R208, gdesc[UR28], R208, gsb0 ;  /* 0x002000001cd079f0 */ /* 0x000fe600080008d0 */
[----:B------:R-:W-:Y:S02]  /*d000*/  WARPGROUP.DEPBAR.LE gsb0, 0x0 ;  /* 0x00008000000079c5 */ /* 0x000fe40000010000 */
[----:B------:R-:W-:Y:S04]  /*d010*/  STL.64 [R1+0x518], R214 ;  /* 0x000518d601007387 */ /* 0x000fe80000100a00 */
[----:B------:R-:W-:Y:S04]  /*d020*/  STL.64 [R1+0x510], R212 ;  /* 0x000510d401007387 */ /* 0x000fe80000100a00 */
[----:B------:R0:W-:Y:S04]  /*d030*/  STL.64 [R1+0x508], R210 ;  /* 0x000508d201007387 */ /* 0x0001e80000100a00 */
[----:B------:R1:W-:Y:S01]  /*d040*/  STL.64 [R1+0x500], R208 ;  /* 0x000500d001007387 */ /* 0x0003e20000100a00 */
[----:B0-----:R-:W-:Y:S01]  /*d050*/  IMAD.MOV.U32 R210, RZ, RZ, R182 ;  /* 0x000000ffffd27224 */ /* 0x001fe200078e00b6 */
[----:B------:R-:W-:Y:S01]  /*d060*/  MOV R211, R183 ;  /* 0x000000b700d37202 */ /* 0x000fe20000000f00 */
[----:B-1----:R-:W-:-:S02]  /*d070*/  IMAD.MOV.U32 R208, RZ, RZ, R180 ;  /* 0x000000ffffd07224 */ /* 0x002fc400078e00b4 */
        /* <DEDUP_REMOVED lines=9> */
[----:B------:R-:W-:-:S02]  /*d110*/  IMAD.MOV.U32 R212, RZ, RZ, R144 ;  /* 0x000000ffffd47224 */ /* 0x000fc400078e0090 */
[----:B------:R-:W2:Y:S01]  /*d120*/  LDL.LU R144, [R1+0x6ac] ;  /* 0x0006ac0001907983 */ /* 0x000ea20000300800 */
[----:B------:R-:W-:Y:S01]  /*d130*/  IMAD.MOV.U32 R213, RZ, RZ, R145 ;  /* 0x000000ffffd57224 */ /* 0x000fe200078e0091 */
[----:B------:R-:W-:Y:S01]  /*d140*/  MOV R215, R147 ;  /* 0x0000009300d77202 */ /* 0x000fe20000000f00 */
        /* <DEDUP_REMOVED lines=23> */
[----:B------:R-:W-:-:S02]  /*d2c0*/  IMAD.MOV.U32 R180, RZ, RZ, R112 ;  /* 0x000000ffffb47224 */ /* 0x000fc400078e0070 */
[----:B------:R-:W3:Y:S01]  /*d2d0*/  LDL.LU R112, [R1+0x68c] ;  /* 0x00068c0001707983 */ /* 0x000ee20000300800 */
[----:B------:R-:W-:Y:S01]  /*d2e0*/  IMAD.MOV.U32 R181, RZ, RZ, R113 ;  /* 0x000000ffffb57224 */ /* 0x000fe200078e0071 */
[----:B------:R-:W-:Y:S01]  /*d2f0*/  MOV R183, R115 ;  /* 0x0000007300b77202 */ /* 0x000fe20000000f00 */
        /* <DEDUP_REMOVED lines=100> */
[----:B------:R-:W-:Y:S02]  /*d940*/  IMAD.MOV.U32 R52, RZ, RZ, R76 ;  /* 0x000000ffff347224 */ /* 0x000fe400078e004c */
[----:B------:R-:W-:Y:S01]  /*d950*/  IMAD.MOV.U32 R53, RZ, RZ, R77 ;  /* 0x000000ffff357224 */ /* 0x000fe200078e004d */
[----:B------:R-:W3:Y:S01]  /*d960*/  LDL.LU R76, [R1+0x60c] ;  /* 0x00060c00014c7983 */ /* 0x000ee20000300800 */
[----:B------:R-:W-:Y:S01]  /*d970*/  IMAD.MOV.U32 R54, RZ, RZ, R78 ;  /* 0x000000ffff367224 */ /* 0x000fe200078e004e */
[----:B------:R-:W-:-:S02]  /*d980*/  MOV R55, R79 ;  /* 0x0000004f00377202 */ /* 0x000fc40000000f00 */
[----:B------:R-:W3:Y:S04]  /*d990*/  LDL.LU R77, [R1+0x608] ;  /* 0x00060800014d7983 */ /* 0x000ee80000300800 */
[----:B------:R-:W3:Y:S04]  /*d9a0*/  LDL.LU R78, [R1+0x604] ;  /* 0x00060400014e7983 */ /* 0x000ee80000300800 */
[----:B------:R-:W3:Y:S01]  /*d9b0*/  LDL.LU R79, [R1+0x600] ;  /* 0x00060000014f7983 */ /* 0x000ee20000300800 */
[----:B------:R-:W-:Y:S01]  /*d9c0*/  UIADD3 UR8, UR4, 0x402, URZ ;  /* 0x0000040204087890 */ /* 0x000fe2000fffe03f */
[----:B------:R-:W-:-:S06]  /*d9d0*/  UMOV UR53, 0x40000040 ;  /* 0x4000004000357882 */ /* 0x000fcc0000000000 */
[----:B------:R-:W-:Y:S01]  /*d9e0*/  UMOV UR52, UR8 ;  /* 0x0000000800347c82 */ /* 0x000fe20008000000 */
[----:B------:R-:W-:Y:S01]  /*d9f0*/  UMOV UR49, UR53 ;  /* 0x0000003500317c82 */ /* 0x000fe20008000000 */
[----:B------:R-:W-:Y:S01]  /*da00*/  UMOV UR48, UR52 ;  /* 0x0000003400307c82 */ /* 0x000fe20008000000 */
[----:B------:R-:W-:Y:S01]  /*da10*/  UMOV UR44, UR52 ;  /* 0x00000034002c7c82 */ /* 0x000fe20008000000 */
[----:B------:R-:W-:Y:S01]  /*da20*/  UMOV UR45, UR53 ;  /* 0x00000035002d7c82 */ /* 0x000fe20008000000 */
[----:B------:R-:W-:Y:S01]  /*da30*/  UMOV UR40, UR52 ;  /* 0x0000003400287c82 */ /* 0x000fe20008000000 */
[----:B------:R-:W-:Y:S01]  /*da40*/  UMOV UR41, UR53 ;  /* 0x0000003500297c82 */ /* 0x000fe20008000000 */
[----:B--2---:R-:W-:-:S06]  /*da50*/  WARPGROUP.ARRIVE ;  /* 0x00000000000079c5 */ /* 0x004fcc0000000000 */
[----:B------:R-:W-:Y:S03]  /*da60*/  HGMMA.64x16x16.F32 R40, gdesc[UR52], R40, gsb0 ;  /* 0x00200000342879f0 */ /* 0x000fe60008000828 */
[----:B------:R-:W-:Y:S02]  /*da70*/  WARPGROUP.DEPBAR.LE gsb0, 0x0 ;  /* 0x00008000000079c5 */ /* 0x000fe40000010000 */
[----:B---3--:R-:W-:-:S06]  /*da80*/  WARPGROUP.ARRIVE ;  /* 0x00000000000079c5 */ /* 0x008fcc0000000000 */
[----:B------:R-:W-:Y:S01]  /*da90*/  HGMMA.64x16x16.F32 R72, gdesc[UR48], R72, gsb0 ;  /* 0x00200000304879f0 */ /* 0x000fe20008000848 */
        /* <DEDUP_REMOVED lines=9> */
[----:B0-----:R-:W2:Y:S04]  /*db30*/  LDL.LU.64 R72, [R1] ;  /* 0x0000000001487983 */ /* 0x001ea80000300a00 */
[----:B------:R-:W2:Y:S04]  /*db40*/  LDL.LU.64 R74, [R1+0x8] ;  /* 0x00000800014a7983 */ /* 0x000ea80000300a00 */
[----:B------:R-:W2:Y:S04]  /*db50*/  LDL.LU.64 R76, [R1+0x10] ;  /* 0x00001000014c7983 */ /* 0x000ea80000300a00 */
[----:B------:R-:W2:Y:S01]  /*db60*/  LDL.LU.64 R78, [R1+0x18] ;  /* 0x00001800014e7983 */ /* 0x000ea20000300a00 */
[----:B----4-:R-:W-:-:S06]  /*db70*/  WARPGROUP.ARRIVE ;  /* 0x00000000000079c5 */ /* 0x010fcc0000000000 */
        /* <DEDUP_REMOVED lines=22> */
[----:B------:R-:W-:Y:S01]  /*dce0*/  IMAD.MOV.U32 R44, RZ, RZ, R6 ;  /* 0x000000ffff2c7224 */ /* 0x000fe200078e0006 */
[----:B--2---:R-:W-:-:S06]  /*dcf0*/  WARPGROUP.ARRIVE ;  /* 0x00000000000079c5 */ /* 0x004fcc0000000000 */
[----:B------:R-:W-:Y:S01]  /*dd00*/  HGMMA.64x16x16.F32 R72, gdesc[UR24], R72, gsb0 ;  /* 0x00200000184879f0 */ /* 0x000fe20008000848 */
        /* <DEDUP_REMOVED lines=88> */
[----:B------:R-:W-:Y:S04]  /*e290*/  STL.64 [R1+0x90], R44 ;  /* 0x0000902c01007387 */ /* 0x000fe80000100a00 */
[----:B------:R-:W-:Y:S04]  /*e2a0*/  STL.64 [R1+0x98], R46 ;  /* 0x0000982e01007387 */ /* 0x000fe80000100a00 */
[----:B------:R-:W-:Y:S04]  /*e2b0*/  STL.64 [R1+0x100], R48 ;  /* 0x0001003001007387 */ /* 0x000fe80000100a00 */
[----:B------:R-:W-:Y:S01]  /*e2c0*/  STL.64 [R1+0x108], R50 ;  /* 0x0001083201007387 */ /* 0x000fe20000100a00 */
[----:B------:R-:W-:-:S02]  /*e2d0*/  WARPGROUP.DEPBAR.LE gsb0, 0x0 ;  /* 0x00008000000079c5 */ /* 0x000fc40000010000 */
[----:B------:R-:W-:-:S06]  /*e2e0*/  WARPGROUP.ARRIVE ;  /* 0x00000000000079c5 */ /* 0x000fcc0000000000 */
        /* <DEDUP_REMOVED lines=20> */
[----:B------:R1:W-:Y:S04]  /*e430*/  STL.64 [R1+0xe8], R210 ;  /* 0x0000e8d201007387 */ /* 0x0003e80000100a00 */
[----:B------:R2:W-:Y:S04]  /*e440*/  STL.64 [R1+0xf0], R212 ;  /* 0x0000f0d401007387 */ /* 0x0005e80000100a00 */
[----:B------:R3:W-:Y:S04]  /*e450*/  STL.64 [R1+0xf8], R214 ;  /* 0x0000f8d601007387 */ /* 0x0007e80000100a00 */
[----:B0-----:R-:W4:Y:S04]  /*e460*/  LDL.LU R208, [R1+0x40] ;  /* 0x0000400001d07983 */ /* 0x001f280000300800 */
[----:B------:R-:W4:Y:S04]  /*e470*/  LDL.LU R209, [R1+0x44] ;  /* 0x0000440001d17983 */ /* 0x000f280000300800 */
[----:B-1----:R-:W4:Y:S04]  /*e480*/  LDL.LU R210, [R1+0x48] ;  /* 0x0000480001d27983 */ /* 0x002f280000300800 */
[----:B------:R-:W4:Y:S04]  /*e490*/  LDL.LU R211, [R1+0x4c] ;  /* 0x00004c0001d37983 */ /* 0x000f280000300800 */
[----:B--2---:R-:W4:Y:S04]  /*e4a0*/  LDL.LU R212, [R1+0x50] ;  /* 0x0000500001d47983 */ /* 0x004f280000300800 */
[----:B------:R-:W4:Y:S04]  /*e4b0*/  LDL.LU R213, [R1+0x54] ;  /* 0x0000540001d57983 */ /* 0x000f280000300800 */
[----:B---3--:R-:W4:Y:S04]  /*e4c0*/  LDL.LU R214, [R1+0x58] ;  /* 0x0000580001d67983 */ /* 0x008f280000300800 */
[----:B------:R-:W4:Y:S01]  /*e4d0*/  LDL.LU R215, [R1+0x5c] ;  /* 0x00005c0001d77983 */ /* 0x000f220000300800 */
[----:B------:R-:W-:-:S02]  /*e4e0*/  WARPGROUP.DEPBAR.LE gsb0, 0x0 ;  /* 0x00008000000079c5 */ /* 0x000fc40000010000 */
        /* <DEDUP_REMOVED lines=14> */
[----:B------:R-:W2:Y:S04]  /*e5d0*/  LDL.LU R144, [R1+0x120] ;  /* 0x0001200001907983 */ /* 0x000ea80000300800 */
[----:B------:R-:W2:Y:S01]  /*e5e0*/  LDL.LU R145, [R1+0x124] ;  /* 0x0001240001917983 */ /* 0x000ea20000300800 */
[----:B------:R-:W-:-:S02]  /*e5f0*/  WARPGROUP.DEPBAR.LE gsb0, 0x0 ;  /* 0x00008000000079c5 */ /* 0x000fc40000010000 */
        /* <DEDUP_REMOVED lines=12> */
[----:B----4-:R-:W-:-:S06]  /*e6c0*/  WARPGROUP.ARRIVE ;  /* 0x00000000000079c5 */ /* 0x010fcc0000000000 */
[----:B------:R-:W-:Y:S01]  /*e6d0*/  HGMMA.64x16x16.F32 R208, gdesc[UR20], R208, gsb0 ;  /* 0x0020000014d079f0 */ /* 0x000fe200080008d0 */
[----:B------:R-:W-:Y:S02]  /*e6e0*/  IMAD.MOV.U32 R19, RZ, RZ, R72 ;  /* 0x000000ffff137224 */ /* 0x000fe400078e0048 */
[----:B------:R-:W-:Y:S01]  /*e6f0*/  IMAD.MOV.U32 R17, RZ, RZ, R73 ;  /* 0x000000ffff117224 */ /* 0x000fe200078e0049 */
[----:B------:R-:W-:Y:S01]  /*e700*/  MOV R7, R75 ;  /* 0x0000004b00077202 */ /* 0x000fe20000000f00 */
[----:B------:R-:W-:Y:S02]  /*e710*/  IMAD.MOV.U32 R16, RZ, RZ, R74 ;  /* 0x000000ffff107224 */ /* 0x000fe400078e004a */
[----:B------:R-:W-:Y:S02]  /*e720*/  IMAD.MOV.U32 R6, RZ, RZ, R76 ;  /* 0x000000ffff067224 */ /* 0x000fe400078e004c */
[----:B------:R-:W-:Y:S01]  /*e730*/  IMAD.MOV.U32 R5, RZ, RZ, R77 ;  /* 0x000000ffff057224 */ /* 0x000fe200078e004d */
[----:B------:R-:W-:Y:S01]  /*e740*/  MOV R0, R79 ;  /* 0x0000004f00007202 */ /* 0x000fe20000000f00 */
[----:B------:R-:W-:Y:S01]  /*e750*/  IMAD.MOV.U32 R2, RZ, RZ, R78 ;  /* 0x000000ffff027224 */ /* 0x000fe200078e004e */
[----:B------:R-:W-:-:S02]  /*e760*/  WARPGROUP.DEPBAR.LE gsb0, 0x0 ;  /* 0x00008000000079c5 */ /* 0x000fc40000010000 */
[----:B------:R0:W-:Y:S04]  /*e770*/  STL.64 [R1+0x40], R208 ;  /* 0x000040d001007387 */ /* 0x0001e80000100a00 */
[----:B------:R1:W-:Y:S04]  /*e780*/  STL.64 [R1+0x48], R210 ;  /* 0x000048d201007387 */ /* 0x0003e80000100a00 */
[----:B------:R3:W-:Y:S04]  /*e790*/  STL.64 [R1+0x50], R212 ;  /* 0x000050d401007387 */ /* 0x0007e80000100a00 */
[----:B------:R4:W-:Y:S04]  /*e7a0*/  STL.64 [R1+0x58], R214 ;  /* 0x000058d601007387 */ /* 0x0009e80000100a00 */
[----:B------:R-:W2:Y:S04]  /*e7b0*/  LDL.LU R146, [R1+0x128] ;  /* 0x0001280001927983 */ /* 0x000ea80000300800 */
        /* <DEDUP_REMOVED lines=41> */
[----:B------:R-:W2:Y:S01]  /*ea50*/  LDL.LU R116, [R1+0x1b0] ;  /* 0x0001b00001747983 */ /* 0x000ea20000300800 */
[----:B------:R-:W-:Y:S01]  /*ea60*/  UMOV UR16, UR52 ;  /* 0x0000003400107c82 */ /* 0x000fe20008000000 */
[----:B------:R-:W-:Y:S01]  /*ea70*/  UMOV UR17, UR53 ;  /* 0x0000003500117c82 */ /* 0x000fe20008000000 */
[----:B------:R-:W-:Y:S01]  /*ea80*/  UMOV UR8, UR52 ;  /* 0x0000003400087c82 */ /* 0x000fe20008000000 */
[----:B------:R-:W-:Y:S01]  /*ea90*/  UMOV UR9, UR53 ;  /* 0x0000003500097c82 */ /* 0x000fe20008000000 */
[----:B0-----:R-:W2:Y:S04]  /*eaa0*/  LDL.LU.64 R208, [R1+0x20] ;  /* 0x0000200001d07983 */ /* 0x001ea80000300a00 */
[----:B-1----:R-:W2:Y:S04]  /*eab0*/  LDL.LU.64 R210, [R1+0x28] ;  /* 0x0000280001d27983 */ /* 0x002ea80000300a00 */
[----:B---3--:R-:W3:Y:S04]  /*eac0*/  LDL.LU.64 R212, [R1+0x30] ;  /* 0x0000300001d47983 */ /* 0x008ee80000300a00 */
[----:B----4-:R-:W3:Y:S01]  /*ead0*/  LDL.LU.64 R214, [R1+0x38] ;  /* 0x0000380001d67983 */ /* 0x010ee20000300a00 */
[----:B------:R-:W-:Y:S01]  /*eae0*/  UMOV UR12, UR52 ;  /* 0x00000034000c7c82 */ /* 0x000fe20008000000 */
[----:B------:R-:W-:Y:S01]  /*eaf0*/  UMOV UR13, UR53 ;  /* 0x00000035000d7c82 */ /* 0x000fe20008000000 */
[----:B------:R-:W-:Y:S01]  /*eb00*/  UIADD3 UR20, UR4, 0x4, URZ ;  /* 0x0000000404147890 */ /* 0x000fe2000fffe03f */
        /* <DEDUP_REMOVED lines=10> */
[----:B------:R-:W-:Y:S01]  /*ebb0*/  UMOV UR9, 0x40000040 ;  /* 0x4000004000097882 */ /* 0x000fe20000000000 */
[----:B------:R-:W-:-:S04]  /*ebc0*/  UMOV UR11, 0x40000040 ;  /* 0x40000040000b7882 */ /* 0x000fc80000000000 */
[----:B------:R-:W-:Y:S01]  /*ebd0*/  UMOV UR10, UR16 ;  /* 0x00000010000a7c82 */ /* 0x000fe20008000000 */
[----:B------:R-:W-:Y:S02]  /*ebe0*/  WARPGROUP.DEPBAR.LE gsb0, 0x0 ;  /* 0x00008000000079c5 */ /* 0x000fe40000010000 */
[----:B------:R-:W-:-:S06]  /*ebf0*/  WARPGROUP.ARRIVE ;  /* 0x00000000000079c5 */ /* 0x000fcc0000000000 */
[----:B------:R-:W-:Y:S01]  /*ec00*/  HGMMA.64x16x16.F32 R80, gdesc[UR8], R80, gsb0 ;  /* 0x00200000085079f0 */ /* 0x000fe20008000850 */
[----:B------:R-:W-:Y:S02]  /*ec10*/  IMAD.MOV.U32 R117, RZ, RZ, R235 ;  /* 0x000000ffff757224 */ /* 0x000fe400078e00eb */
[----:B------:R-:W-:Y:S02]  /*ec20*/  IMAD.MOV.U32 R118, RZ, RZ, R234 ;  /* 0x000000ffff767224 */ /* 0x000fe400078e00ea */
[----:B------:R-:W-:Y:S01]  /*ec30*/  IMAD.MOV.U32 R119, RZ, RZ, R233 ;  /* 0x000000ffff777224 */ /* 0x000fe200078e00e9 */
[----:B------:R-:W-:Y:S01]  /*ec40*/  UIADD3 UR17, UR5, 0x84, URZ ;  /* 0x0000008405117890 */ /* 0x000fe2000fffe03f */
[----:B------:R-:W-:Y:S01]  /*ec50*/  UMOV UR12, UR8 ;  /* 0x00000008000c7c82 */ /* 0x000fe20008000000 */
[----:B------:R-:W-:Y:S01]  /*ec60*/  UMOV UR13, UR9 ;  /* 0x00000009000d7c82 */ /* 0x000fe20008000000 */
[----:B------:R-:W-:-:S04]  /*ec70*/  UMOV UR15, 0x40000040 ;  /* 0x40000040000f7882 */ /* 0x000fc80000000000 */
[----:B------:R-:W-:Y:S01]  /*ec80*/  UMOV UR14, UR17 ;  /* 0x00000011000e7c82 */ /* 0x000fe20008000000 */
        /* <DEDUP_REMOVED lines=10> */
[----:B------:R-:W-:Y:S01]  /*ed30*/  MOV R176, R232 ;  /* 0x000000e800b07202 */ /* 0x000fe20000000f00 */
[----:B------:R-:W-:Y:S01]  /*ed40*/  IMAD.MOV.U32 R177, RZ, RZ, R23 ;  /* 0x000000ffffb17224 */ /* 0x000fe200078e0017 */
[----:B------:R-:W-:Y:S01]  /*ed50*/  MOV R180, R20 ;  /* 0x0000001400b47202 */ /* 0x000fe20000000f00 */
[----:B------:R-:W-:Y:S02]  /*ed60*/  IMAD.MOV.U32 R178, RZ, RZ, R22 ;  /* 0x000000ffffb27224 */ /* 0x000fe400078e0016 */
[----:B------:R-:W-:Y:S02]  /*ed70*/  IMAD.MOV.U32 R179, RZ, RZ, R21 ;  /* 0x000000ffffb37224 */ /* 0x000fe400078e0015 */
[----:B------:R-:W-:Y:S02]  /*ed80*/  IMAD.MOV.U32 R181, RZ, RZ, R18 ;  /* 0x000000ffffb57224 */ /* 0x000fe400078e0012 */
[----:B------:R-:W-:-:S02]  /*ed90*/  IMAD.MOV.U32 R182, RZ, RZ, R4 ;  /* 0x000000ffffb67224 */ /* 0x000fc400078e0004 */
[----:B------:R-:W-:Y:S01]  /*eda0*/  IMAD.MOV.U32 R183, RZ, RZ, R3 ;  /* 0x000000ffffb77224 */ /* 0x000fe200078e0003 */
        /* <DEDUP_REMOVED lines=8> */
[----:B------:R-:W-:Y:S01]  /*ee30*/  STL.64 [R1+0xc0], R72 ;  /* 0x0000c04801007387 */ /* 0x000fe20000100a00 */
[----:B------:R-:W-:Y:S01]  /*ee40*/  UMOV UR24, UR8 ;  /* 0x0000000800187c82 */ /* 0x000fe20008000000 */
[----:B------:R-:W-:Y:S01]  /*ee50*/  UMOV UR25, UR9 ;  /* 0x0000000900197c82 */ /* 0x000fe20008000000 */
[----:B------:R-:W-:Y:S01]  /*ee60*/  UMOV UR27, 0x40000040 ;  /* 0x40000040001b7882 */ /* 0x000fe20000000000 */
        /* <DEDUP_REMOVED lines=8> */
[----:B---3--:R-:W-:Y:S01]  /*eef0*/  WARPGROUP.ARRIVE ;  /* 0x00000000000079c5 */ /* 0x008fe20000000000 */
[----:B------:R-:W-:Y:S05]  /*ef00*/  STL.64 [R1+0x140], R40 ;  /* 0x0001402801007387 */ /* 0x000fea0000100a00 */
        /* <DEDUP_REMOVED lines=43> */
[----:B------:R0:W-:Y:S01]  /*f1c0*/  STL.64 [R1+0xb8], R182 ;  /* 0x0000b8b601007387 */ /* 0x0001e20000100a00 */
[----:B------:R-:W-:-:S02]  /*f1d0*/  WARPGROUP.DEPBAR.LE gsb0, 0x0 ;  /* 0x00008000000079c5 */ /* 0x000fc40000010000 */
        /* <DEDUP_REMOVED lines=12> */
[----:B------:R-:W3:Y:S04]  /*f2a0*/  LDL.LU.64 R210, [R1+0x508] ;  /* 0x0005080001d27983 */ /* 0x000ee80000300a00 */
[----:B------:R-:W3:Y:S01]  /*f2b0*/  LDL.LU.64 R208, [R1+0x500] ;  /* 0x0005000001d07983 */ /* 0x000ee20000300a00 */
        /* <DEDUP_REMOVED lines=20> */
[----:B---3--:R-:W-:-:S06]  /*f400*/  WARPGROUP.ARRIVE ;  /* 0x00000000000079c5 */ /* 0x008fcc0000000000 */
[----:B------:R-:W-:Y:S03]  /*f410*/  HGMMA.64x16x16.F32 R208, gdesc[UR28], R208, gsb0 ;  /* 0x002000001cd079f0 */ /* 0x000fe600080008d0 */
[----:B------:R-:W-:Y:S02]  /*f420*/  WARPGROUP.DEPBAR.LE gsb0, 0x0 ;  /* 0x00008000000079c5 */ /* 0x000fe40000010000 */
[----:B--2---:R-:W-:-:S06]  /*f430*/  WARPGROUP.ARRIVE ;  /* 0x00000000000079c5 */ /* 0x004fcc0000000000 */
[----:B------:R-:W-:Y:S03]  /*f440*/  HGMMA.64x16x16.F32 R176, gdesc[UR32], R176, gsb0 ;  /* 0x0020000020b079f0 */ /* 0x000fe600080008b0 */
[----:B------:R-:W-:Y:S02]  /*f450*/  WARPGROUP.DEPBAR.LE gsb0, 0x0 ;  /* 0x00008000000079c5 */ /* 0x000fe40000010000 */
        /* <DEDUP_REMOVED lines=131> */
[----:B------:R-:W-:Y:S01]  /*fc90*/  STL [R1+0x48c], R140 ;  /* 0x00048c8c01007387 */ /* 0x000fe20000100800 */
[----:B------:R-:W-:-:S03]  /*fca0*/  WARPGROUP.DEPBAR.LE gsb0, 0x0 ;  /* 0x00008000000079c5 */ /* 0x000fc60000010000 */
[----:B------:R-:W-:Y:S04]  /*fcb0*/  STL [R1+0x488], R141 ;  /* 0x0004888d01007387 */ /* 0x000fe80000100800 */
[----:B------:R-:W-:Y:S04]  /*fcc0*/  STL [R1+0x484], R142 ;  /* 0x0004848e01007387 */ /* 0x000fe80000100800 */
[----:B------:R-:W-:Y:S04]  /*fcd0*/  STL [R1+0x480], R143 ;  /* 0x0004808f01007387 */ /* 0x000fe80000100800 */
        /* <DEDUP_REMOVED lines=46> */
[----:B------:R-:W4:Y:S04]  /*ffc0*/  LDL.LU.64 R148, [R1+0x170] ;  /* 0x0001700001947983 */ /* 0x000f280000300a00 */
[----:B------:R-:W4:Y:S01]  /*ffd0*/  LDL.LU.64 R150, [R1+0x178] ;  /* 0x0001780001967983 */ /* 0x000f220000300a00 */
[----:B--2---:R-:W-:-:S06]  /*ffe0*/  WARPGROUP.ARRIVE ;  /* 0x00000000000079c5 */ /* 0x004fcc0000000000 */
[----:B------:R-:W-:Y:S03]  /*fff0*/  HGMMA.64x16x16.F32 R208, gdesc[UR12], R208, gsb0 ;  /* 0x002000000cd079f0 */ /* 0x000fe600080008d0 */
        /* <DEDUP_REMOVED lines=12> */
[----:B------:R-:W2:Y:S01]  /*100c0*/  LDL.LU.64 R214, [R1+0xf8] ;  /* 0x0000f80001d67983 */ /* 0x000ea20000300a00 */
[----:B---3--:R-:W-:Y:S01]  /*100d0*/  WARPGROUP.ARRIVE ;  /* 0x00000000000079c5 */ /* 0x008fe20000000000 */
[----:B------:R-:W-:Y:S01]  /*100e0*/  UMOV UR8, UR52 ;  /* 0x0000003400087c82 */ /* 0x000fe20008000000 */
[----:B------:R-:W-:-:S04]  /*100f0*/  UMOV UR9, UR53 ;  /* 0x0000003500097c82 */ /* 0x000fc80008000000 */
[----:B------:R-:W-:Y:S01]  /*10100*/  HGMMA.64x16x16.F32 R104, gdesc[UR8], R104, gsb0 ;  /* 0x00200000086879f0 */ /* 0x000fe20008000868 */
[----:B------:R-:W-:Y:S01]  /*10110*/  UIADD3 UR16, UR4, 0x804, URZ ;  /* 0x0000080404107890 */ /* 0x000fe2000fffe03f */
[----:B------:R-:W-:-:S06]  /*10120*/  UMOV UR9, 0x40000040 ;  /* 0x4000004000097882 */ /* 0x000fcc0000000000 */
[----:B------:R-:W-:Y:S01]  /*10130*/  UMOV UR8, UR16 ;  /* 0x0000001000087c82 */ /* 0x000fe20008000000 */
[----:B------:R-:W-:Y:S02]  /*10140*/  WARPGROUP.DEPBAR.LE gsb0, 0x0 ;  /* 0x00008000000079c5 */ /* 0x000fe40000010000 */
[----:B----4-:R-:W-:-:S06]  /*10150*/  WARPGROUP.ARRIVE ;  /* 0x00000000000079c5 */ /* 0x010fcc0000000000 */
        /* <DEDUP_REMOVED lines=9> */
[----:B------:R-:W-:Y:S01]  /*101f0*/  UMOV UR20, UR8 ;  /* 0x0000000800147c82 */ /* 0x000fe20008000000 */
[----:B------:R-:W-:Y:S01]  /*10200*/  UMOV UR21, UR9 ;  /* 0x0000000900157c82 */ /* 0x000fe20008000000 */
[----:B--2---:R-:W-:-:S06]  /*10210*/  WARPGROUP.ARRIVE ;  /* 0x00000000000079c5 */ /* 0x004fcc0000000000 */
        /* <DEDUP_REMOVED lines=47> */
[----:B------:R-:W-:Y:S01]  /*10510*/  STL.64 [R1+0x60], R8 ;  /* 0x0000600801007387 */ /* 0x000fe20000100a00 */
[----:B------:R-:W-:Y:S01]  /*10520*/  IMAD.MOV.U32 R140, RZ, RZ, R148 ;  /* 0x000000ffff8c7224 */ /* 0x000fe200078e0094 */
[----:B------:R-:W-:Y:S02]  /*10530*/  MOV R141, R149 ;  /* 0x00000095008d7202 */ /* 0x000fe40000000f00 */
[----:B------:R-:W-:Y:S01]  /*10540*/  STL.64 [R1+0x68], R10 ;  /* 0x0000680a01007387 */ /* 0x000fe20000100a00 */
[----:B------:R-:W-:Y:S01]  /*10550*/  IMAD.MOV.U32 R72, RZ, RZ, R104 ;  /* 0x000000ffff487224 */ /* 0x000fe200078e0068 */
[----:B------:R-:W-:Y:S01]  /*10560*/  MOV R73, R105 ;  /* 0x0000006900497202 */ /* 0x000fe20000000f00 */
[----:B------:R-:W-:Y:S01]  /*10570*/  IMAD.MOV.U32 R142, RZ, RZ, R150 ;  /* 0x000000ffff8e7224 */ /* 0x000fe200078e0096 */
[----:B------:R-:W-:Y:S01]  /*10580*/  STL.64 [R1+0x70], R12 ;  /* 0x0000700c01007387 */ /* 0x000fe20000100a00 */
[----:B------:R-:W-:Y:S01]  /*10590*/  IMAD.MOV.U32 R143, RZ, RZ, R151 ;  /* 0x000000ffff8f7224 */ /* 0x000fe200078e0097 */
[----:B------:R-:W-:Y:S01]  /*105a0*/  MOV R149, R209 ;  /* 0x000000d100957202 */ /* 0x000fe20000000f00 */
[----:B------:R-:W-:Y:S01]  /*105b0*/  IMAD.MOV.U32 R148, RZ, RZ, R208 ;  /* 0x000000ffff947224 */ /* 0x000fe200078e00d0 */
[----:B------:R-:W-:Y:S01]  /*105c0*/  STL.64 [R1+0x78], R14 ;  /* 0x0000780e01007387 */ /* 0x000fe20000100a00 */
[----:B------:R-:W-:Y:S01]  /*105d0*/  IMAD.MOV.U32 R74, RZ, RZ, R106 ;  /* 0x000000ffff4a7224 */ /* 0x000fe200078e006a */
[----:B------:R-:W-:Y:S01]  /*105e0*/  MOV R105, R113 ;  /* 0x0000007100697202 */ /* 0x000fe20000000f00 */
[----:B------:R-:W-:-:S02]  /*105f0*/  WARPGROUP.DEPBAR.LE gsb0, 0x0 ;  /* 0x00008000000079c5 */ /* 0x000fc40000010000 */
[----:B------:R-:W-:Y:S01]  /*10600*/  WARPGROUP.ARRIVE ;  /* 0x00000000000079c5 */ /* 0x000fe20000000000 */
[----:B------:R-:W-:Y:S01]  /*10610*/  IMAD.MOV.U32 R75, RZ, RZ, R107 ;  /* 0x000000ffff4b7224 */ /* 0x000fe200078e006b */
[----:B------:R-:W2:Y:S04]  /*10620*/  LDL.LU.64 R208, [R1+0x140] ;  /* 0x0001400001d07983 */ /* 0x000ea80000300a00 */
[----:B------:R-:W-:Y:S01]  /*10630*/  HGMMA.64x16x16.F32 R56, gdesc[UR48], R56, gsb0 ;  /* 0x00200000303879f0 */ /* 0x000fe20008000838 */
[----:B------:R-:W-:Y:S01]  /*10640*/  IMAD.MOV.U32 R104, RZ, RZ, R112 ;  /* 0x000000ffff687224 */ /* 0x000fe200078e0070 */
[----:B------:R-:W-:Y:S01]  /*10650*/  MOV R113, R213 ;  /* 0x000000d500717202 */ /* 0x000fe20000000f00 */
[----:B------:R-:W-:Y:S02]  /*10660*/  IMAD.MOV.U32 R150, RZ, RZ, R210 ;  /* 0x000000ffff967224 */ /* 0x000fe400078e00d2 */
[----:B------:R-:W-:-:S02]  /*10670*/  IMAD.MOV.U32 R151, RZ, RZ, R211 ;  /* 0x000000ffff977224 */ /* 0x000fc400078e00d3 */
[----:B------:R-:W-:Y:S01]  /*10680*/  IMAD.MOV.U32 R106, RZ, RZ, R114 ;  /* 0x000000ffff6a7224 */ /* 0x000fe200078e0072 */
[----:B------:R-:W2:Y:S01]  /*10690*/  LDL.LU.64 R210, [R1+0x148] ;  /* 0x0001480001d27983 */ /* 0x000ea20000300a00 */
[----:B------:R-:W-:Y:S02]  /*106a0*/  IMAD.MOV.U32 R107, RZ, RZ, R115 ;  /* 0x000000ffff6b7224 */ /* 0x000fe400078e0073 */
[----:B------:R-:W-:Y:S02]  /*106b0*/  IMAD.MOV.U32 R112, RZ, RZ, R212 ;  /* 0x000000ffff707224 */ /* 0x000fe400078e00d4 */
[----:B------:R-:W-:Y:S01]  /*106c0*/  IMAD.MOV.U32 R114, RZ, RZ, R214 ;  /* 0x000000ffff727224 */ /* 0x000fe200078e00d6 */
[----:B------:R-:W2:Y:S01]  /*106d0*/  LDL.LU.64 R212, [R1+0x150] ;  /* 0x0001500001d47983 */ /* 0x000ea20000300a00 */
[----:B------:R-:W-:-:S03]  /*106e0*/  IMAD.MOV.U32 R115, RZ, RZ, R215 ;  /* 0x000000ffff737224 */ /* 0x000fc600078e00d7 */
[----:B------:R-:W2:Y:S04]  /*106f0*/  LDL.LU.64 R214, [R1+0x158] ;  /* 0x0001580001d67983 */ /* 0x000ea80000300a00 */
[----:B------:R-:W-:Y:S04]  /*10700*/  STL [R1+0x33c], R227 ;  /* 0x00033ce301007387 */ /* 0x000fe80000100800 */
        /* <DEDUP_REMOVED lines=8> */
[----:B------:R-:W-:Y:S04]  /*10790*/  STL.64 [R1+0x358], R198 ;  /* 0x000358c601007387 */ /* 0x000fe80000100a00 */
[----:B------:R-:W-:Y:S04]  /*107a0*/  STL.64 [R1+0x350], R196 ;  /* 0x000350c401007387 */ /* 0x000fe80000100a00 */
[----:B------:R-:W-:Y:S04]  /*107b0*/  STL.64 [R1+0x348], R194 ;  /* 0x000348c201007387 */ /* 0x000fe80000100a00 */
[----:B------:R0:W-:Y:S01]  /*107c0*/  STL.64 [R1+0x340], R192 ;  /* 0x000340c001007387 */ /* 0x0001e20000100a00 */
[----:B------:R-:W-:-:S02]  /*107d0*/  WARPGROUP.DEPBAR.LE gsb0, 0x0 ;  /* 0x00008000000079c5 */ /* 0x000fc40000010000 */
[----:B------:R-:W-:Y:S01]  /*107e0*/  WARPGROUP.ARRIVE ;  /* 0x00000000000079c5 */ /* 0x000fe20000000000 */
[----:B0-----:R-:W4:Y:S04]  /*107f0*/  LDL.LU.64 R192, [R1+0x40] ;  /* 0x0000400001c07983 */ /* 0x001f280000300a00 */
[----:B------:R-:W4:Y:S04]  /*10800*/  LDL.LU.64 R194, [R1+0x48] ;  /* 0x0000480001c27983 */ /* 0x000f280000300a00 */
[----:B------:R-:W4:Y:S04]  /*10810*/  LDL.LU.64 R196, [R1+0x50] ;  /* 0x0000500001c47983 */ /* 0x000f280000300a00 */
[----:B------:R-:W4:Y:S01]  /*10820*/  LDL.LU.64 R198, [R1+0x58] ;  /* 0x0000580001c67983 */ /* 0x000f220000300a00 */
[----:B------:R-:W-:Y:S01]  /*10830*/  UMOV UR44, UR52 ;  /* 0x00000034002c7c82 */ /* 0x000fe20008000000 */
[----:B------:R-:W-:-:S02]  /*10840*/  UMOV UR45, UR53 ;  /* 0x00000035002d7c82 */ /* 0x000fc40008000000 */
        /* <DEDUP_REMOVED lines=24> */
[----:B----4-:R-:W-:-:S06]  /*109d0*/  WARPGROUP.ARRIVE ;  /* 0x00000000000079c5 */ /* 0x010fcc0000000000 */
[----:B------:R-:W-:Y:S01]  /*109e0*/  HGMMA.64x16x16.F32 R192, gdesc[UR20], R192, gsb0 ;  /* 0x0020000014c079f0 */ /* 0x000fe200080008c0 */
[----:B------:R-:W-:Y:S01]  /*109f0*/  UMOV UR16, UR52 ;  /* 0x0000003400107c82 */ /* 0x000fe20008000000 */
[----:B------:R-:W-:Y:S01]  /*10a00*/  UMOV UR17, UR53 ;  /* 0x0000003500117c82 */ /* 0x000fe20008000000 */
[----:B------:R-:W-:Y:S02]  /*10a10*/  WARPGROUP.DEPBAR.LE gsb0, 0x0 ;  /* 0x00008000000079c5 */ /* 0x000fe40000010000 */
[----:B---3--:R-:W-:-:S06]  /*10a20*/  WARPGROUP.ARRIVE ;  /* 0x00000000000079c5 */ /* 0x008fcc0000000000 */
[----:B------:R-:W-:Y:S01]  /*10a30*/  HGMMA.64x16x16.F32 R228, gdesc[UR16], R228, gsb0 ;  /* 0x0020000010e479f0 */ /* 0x000fe200080008e4 */
[----:B------:R-:W-:Y:S01]  /*10a40*/  UMOV UR12, UR52 ;  /* 0x00000034000c7c82 */ /* 0x000fe20008000000 */
[----:B------:R-:W-:Y:S01]  /*10a50*/  UMOV UR13, UR53 ;  /* 0x00000035000d7c82 */ /* 0x000fe20008000000 */
[----:B------:R-:W-:Y:S04]  /*10a60*/  STL.64 [R1+0x378], R166 ;  /* 0x000378a601007387 */ /* 0x000fe80000100a00 */
[----:B------:R-:W-:Y:S04]  /*10a70*/  STL.64 [R1+0x370], R164 ;  /* 0x000370a401007387 */ /* 0x000fe80000100a00 */
[----:B------:R-:W-:Y:S01]  /*10a80*/  STL.64 [R1+0x368], R162 ;  /* 0x000368a201007387 */ /* 0x000fe20000100a00 */
[----:B------:R-:W-:-:S02]  /*10a90*/  WARPGROUP.DEPBAR.LE gsb0, 0x0 ;  /* 0x00008000000079c5 */ /* 0x000fc40000010000 */
[----:B--2---:R-:W-:-:S06]  /*10aa0*/  WARPGROUP.ARRIVE ;  /* 0x00000000000079c5 */ /* 0x004fcc0000000000 */
[----:B------:R-:W-:Y:S01]  /*10ab0*/  HGMMA.64x16x16.F32 R208, gdesc[UR12], R208, gsb0 ;  /* 0x002000000cd079f0 */ /* 0x000fe200080008d0 */
        /* <DEDUP_REMOVED lines=9> */
[----:B------:R-:W-:Y:S04]  /*10b50*/  STL.64 [R1+0x3d8], R70 ;  /* 0x0003d84601007387 */ /* 0x000fe80000100a00 */
[----:B------:R-:W-:Y:S04]  /*10b60*/  STL.64 [R1+0x3d0], R68 ;  /* 0x0003d04401007387 */ /* 0x000fe80000100a00 */
[----:B------:R-:W-:Y:S04]  /*10b70*/  STL.64 [R1+0x3c8], R66 ;  /* 0x0003c84201007387 */ /* 0x000fe80000100a00 */
[----:B------:R2:W-:Y:S04]  /*10b80*/  STL.64 [R1+0x3c0], R64 ;  /* 0x0003c04001007387 */ /* 0x0005e80000100a00 */
[----:B0-----:R-:W3:Y:S01]  /*10b90*/  LDL.LU R160, [R1+0xa0] ;  /* 0x0000a00001a07983 */ /* 0x001ee20000300800 */
        /* <DEDUP_REMOVED lines=11> */
[----:B------:R-:W-:Y:S01]  /*10c50*/  MOV R145, R13 ;  /* 0x0000000d00917202 */ /* 0x000fe20000000f00 */
[----:B------:R-:W-:Y:S01]  /*10c60*/  IMAD.MOV.U32 R118, RZ, RZ, R146 ;  /* 0x000000ffff767224 */ /* 0x000fe200078e0092 */
[----:B------:R-:W3:Y:S01]  /*10c70*/  LDL.LU R165, [R1+0xb4] ;  /* 0x0000b40001a57983 */ /* 0x000ee20000300800 */
[----:B------:R-:W-:Y:S01]  /*10c80*/  IMAD.MOV.U32 R119, RZ, RZ, R147 ;  /* 0x000000ffff777224 */ /* 0x000fe200078e0093 */
[----:B------:R-:W-:-:S02]  /*10c90*/  WARPGROUP.DEPBAR.LE gsb0, 0x0 ;  /* 0x00008000000079c5 */ /* 0x000fc40000010000 */
[----:B------:R-:W3:Y:S01]  /*10ca0*/  LDL.LU R166, [R1+0xb8] ;  /* 0x0000b80001a67983 */ /* 0x000ee20000300800 */
[----:B------:R-:W-:Y:S01]  /*10cb0*/  IMAD.MOV.U32 R146, RZ, RZ, R14 ;  /* 0x000000ffff927224 */ /* 0x000fe200078e000e */
[----:B------:R-:W-:Y:S01]  /*10cc0*/  MOV R16, R209 ;  /* 0x000000d100107202 */ /* 0x000fe20000000f00 */
[----:B------:R-:W-:Y:S01]  /*10cd0*/  IMAD.MOV.U32 R17, RZ, RZ, R208 ;  /* 0x000000ffff117224 */ /* 0x000fe200078e00d0 */
[----:B------:R-:W3:Y:S01]  /*10ce0*/  LDL.LU R167, [R1+0xbc] ;  /* 0x0000bc0001a77983 */ /* 0x000ee20000300800 */
[----:B------:R-:W-:Y:S01]  /*10cf0*/  IMAD.MOV.U32 R147, RZ, RZ, R15 ;  /* 0x000000ffff937224 */ /* 0x000fe200078e000f */
[----:B------:R-:W-:Y:S01]  /*10d00*/  MOV R15, R233 ;  /* 0x000000e9000f7202 */ /* 0x000fe20000000f00 */
[----:B------:R-:W-:Y:S01]  /*10d10*/  IMAD.MOV.U32 R14, RZ, RZ, R234 ;  /* 0x000000ffff0e7224 */ /* 0x000fe200078e00ea */
[----:B------:R-:W4:Y:S01]  /*10d20*/  LDL.LU.64 R208, [R1+0x1c0] ;  /* 0x0001c00001d07983 */ /* 0x000f220000300a00 */
[----:B------:R-:W-:Y:S01]  /*10d30*/  IMAD.MOV.U32 R13, RZ, RZ, R235 ;  /* 0x000000ffff0d7224 */ /* 0x000fe200078e00eb */
[----:B------:R-:W-:Y:S01]  /*10d40*/  MOV R234, R213 ;  /* 0x000000d500ea7202 */ /* 0x000fe20000000f00 */
[----:B------:R-:W-:-:S02]  /*10d50*/  IMAD.MOV.U32 R5, RZ, RZ, R210 ;  /* 0x000000ffff057224 */ /* 0x000fc400078e00d2 */
[----:B------:R-:W-:Y:S02]  /*10d60*/  IMAD.MOV.U32 R2, RZ, RZ, R211 ;  /* 0x000000ffff027224 */ /* 0x000fe400078e00d3 */
[----:B------:R-:W-:Y:S01]  /*10d70*/  IMAD.MOV.U32 R19, RZ, RZ, R232 ;  /* 0x000000ffff137224 */ /* 0x000fe200078e00e8 */
[----:B------:R-:W4:Y:S01]  /*10d80*/  LDL.LU.64 R210, [R1+0x1c8] ;  /* 0x0001c80001d27983 */ /* 0x000f220000300a00 */
[----:B------:R-:W-:Y:S02]  /*10d90*/  IMAD.MOV.U32 R235, RZ, RZ, R212 ;  /* 0x000000ffffeb7224 */ /* 0x000fe400078e00d4 */
[----:B------:R-:W-:Y:S01]  /*10da0*/  IMAD.MOV.U32 R233, RZ, RZ, R214 ;  /* 0x000000ffffe97224 */ /* 0x000fe200078e00d6 */
[----:B------:R-:W4:Y:S01]  /*10db0*/  LDL.LU.64 R212, [R1+0x1d0] ;  /* 0x0001d00001d47983 */ /* 0x000f220000300a00 */
[----:B------:R-:W-:-:S03]  /*10dc0*/  IMAD.MOV.U32 R232, RZ, RZ, R215 ;  /* 0x000000ffffe87224 */ /* 0x000fc600078e00d7 */
[----:B------:R-:W4:Y:S04]  /*10dd0*/  LDL.LU.64 R214, [R1+0x1d8] ;  /* 0x0001d80001d67983 */ /* 0x000f280000300a00 */
[----:B-1----:R-:W3:Y:S04]  /*10de0*/  LDL.LU R96, [R1+0x1a0] ;  /* 0x0001a00001607983 */ /* 0x002ee80000300800 */
[----:B------:R-:W3:Y:S04]  /*10df0*/  LDL.LU R97, [R1+0x1a4] ;  /* 0x0001a40001617983 */ /* 0x000ee80000300800 */
[----:B------:R-:W3:Y:S04]  /*10e00*/  LDL.LU R98, [R1+0x1a8] ;  /* 0x0001a80001627983 */ /* 0x000ee80000300800 */
[----:B------:R-:W3:Y:S04]  /*10e10*/  LDL.LU R99, [R1+0x1ac] ;  /* 0x0001ac0001637983 */ /* 0x000ee80000300800 */
[----:B------:R-:W3:Y:S04]  /*10e20*/  LDL.LU R100, [R1+0x1b0] ;  /* 0x0001b00001647983 */ /* 0x000ee80000300800 */
[----:B------:R-:W3:Y:S04]  /*10e30*/  LDL.LU R101, [R1+0x1b4] ;  /* 0x0001b40001657983 */ /* 0x000ee80000300800 */
[----:B------:R-:W3:Y:S04]  /*10e40*/  LDL.LU R102, [R1+0x1b8] ;  /* 0x0001b80001667983 */ /* 0x000ee80000300800 */
[----:B------:R-:W3:Y:S04]  /*10e50*/  LDL.LU R103, [R1+0x1bc] ;  /* 0x0001bc0001677983 */ /* 0x000ee80000300800 */
[----:B--2---:R-:W2:Y:S04]  /*10e60*/  LDL.LU R64, [R1+0x220] ;  /* 0x0002200001407983 */ /* 0x004ea80000300800 */
[----:B------:R-:W2:Y:S04]  /*10e70*/  LDL.LU R65, [R1+0x224] ;  /* 0x0002240001417983 */ /* 0x000ea80000300800 */
[----:B------:R-:W2:Y:S04]  /*10e80*/  LDL.LU R66, [R1+0x228] ;  /* 0x0002280001427983 */ /* 0x000ea80000300800 */
[----:B------:R-:W2:Y:S04]  /*10e90*/  LDL.LU R67, [R1+0x22c] ;  /* 0x00022c0001437983 */ /* 0x000ea80000300800 */
[----:B------:R-:W2:Y:S04]  /*10ea0*/  LDL.LU R68, [R1+0x230] ;  /* 0x0002300001447983 */ /* 0x000ea80000300800 */
[----:B------:R-:W2:Y:S04]  /*10eb0*/  LDL.LU R69, [R1+0x234] ;  /* 0x0002340001457983 */ /* 0x000ea80000300800 */
[----:B------:R-:W2:Y:S04]  /*10ec0*/  LDL.LU R70, [R1+0x238] ;  /* 0x0002380001467983 */ /* 0x000ea80000300800 */
[----:B------:R-:W2:Y:S04]  /*10ed0*/  LDL.LU R71, [R1+0x23c] ;  /* 0x00023c0001477983 */ /* 0x000ea80000300800 */
[----:B------:R-:W3:Y:S04]  /*10ee0*/  LDL.LU R128, [R1+0x120] ;  /* 0x0001200001807983 */ /* 0x000ee80000300800 */
[----:B------:R-:W3:Y:S04]  /*10ef0*/  LDL.LU R129, [R1+0x124] ;  /* 0x0001240001817983 */ /* 0x000ee80000300800 */
[----:B------:R-:W3:Y:S04]  /*10f00*/  LDL.LU R130, [R1+0x128] ;  /* 0x0001280001827983 */ /* 0x000ee80000300800 */
[----:B------:R-:W3:Y:S04]  /*10f10*/  LDL.LU R131, [R1+0x12c] ;  /* 0x00012c0001837983 */ /* 0x000ee80000300800 */
[----:B------:R-:W3:Y:S04]  /*10f20*/  LDL.LU R132, [R1+0x130] ;  /* 0x0001300001847983 */ /* 0x000ee80000300800 */
[----:B------:R-:W3:Y:S04]  /*10f30*/  LDL.LU R133, [R1+0x134] ;  /* 0x0001340001857983 */ /* 0x000ee80000300800 */
[----:B------:R-:W3:Y:S04]  /*10f40*/  LDL.LU R134, [R1+0x138] ;  /* 0x0001380001867983 */ /* 0x000ee80000300800 */
[----:B------:R-:W3:Y:S01]  /*10f50*/  LDL.LU R135, [R1+0x13c] ;  /* 0x00013c0001877983 */ /* 0x000ee20000300800 */
        /* <DEDUP_REMOVED lines=8> */
[----:B------:R-:W-:Y:S01]  /*10fe0*/  IMAD.MOV.U32 R182, RZ, RZ, R10 ;  /* 0x000000ffffb67224 */ /* 0x000fe200078e000a */
[----:B------:R-:W3:Y:S01]  /*10ff0*/  LDL.LU R192, [R1+0x20] ;  /* 0x0000200001c07983 */ /* 0x000ee20000300800 */
[----:B------:R-:W-:-:S02]  /*11000*/  IMAD.MOV.U32 R10, RZ, RZ, R194 ;  /* 0x000000ffff0a7224 */ /* 0x000fc400078e00c2 */
[----:B------:R-:W-:Y:S01]  /*11010*/  IMAD.MOV.U32 R180, RZ, RZ, R8 ;  /* 0x000000ffffb47224 */ /* 0x000fe200078e0008 */
[----:B------:R-:W3:Y:S01]  /*11020*/  LDL.LU R193, [R1+0x24] ;  /* 0x0000240001c17983 */ /* 0x000ee20000300800 */
[----:B------:R-:W-:Y:S02]  /*11030*/  IMAD.MOV.U32 R9, RZ, RZ, R195 ;  /* 0x000000ffff097224 */ /* 0x000fe400078e00c3 */
[----:B------:R-:W-:Y:S01]  /*11040*/  IMAD.MOV.U32 R8, RZ, RZ, R196 ;  /* 0x000000ffff087224 */ /* 0x000fe200078e00c4 */
[----:B------:R-:W3:Y:S01]  /*11050*/  LDL.LU R194, [R1+0x28] ;  /* 0x0000280001c27983 */ /* 0x000ee20000300800 */
[----:B------:R-:W-:Y:S01]  /*11060*/  UMOV UR8, UR52 ;  /* 0x0000003400087c82 */ /* 0x000fe20008000000 */
[----:B------:R-:W-:Y:S02]  /*11070*/  UMOV UR9, UR53 ;  /* 0x0000003500097c82 */ /* 0x000fe40008000000 */
[----:B------:R-:W3:Y:S04]  /*11080*/  LDL.LU R195, [R1+0x2c] ;  /* 0x00002c0001c37983 */ /* 0x000ee80000300800 */
[----:B------:R-:W3:Y:S01]  /*11090*/  LDL.LU R196, [R1+0x30] ;  /* 0x0000300001c47983 */ /* 0x000ee20000300800 */
[----:B------:R-:W-:Y:S01]  /*110a0*/  MOV R7, R197 ;  /* 0x000000c500077202 */ /* 0x000fe20000000f00 */
[----:B------:R-:W-:-:S02]  /*110b0*/  IMAD.MOV.U32 R0, RZ, RZ, R199 ;  /* 0x000000ffff007224 */ /* 0x000fc400078e00c7 */
        /* <DEDUP_REMOVED lines=8> */
[----:B------:R-:W-:-:S02]  /*11140*/  UIADD3 UR20, UR4, 0x6, URZ ;  /* 0x0000000604147890 */ /* 0x000fc4000fffe03f */
[----:B------:R-:W-:Y:S02]  /*11150*/  UIADD3 UR16, UR5, 0x6, URZ ;  /* 0x0000000605107890 */ /* 0x000fe4000fffe03f */
[----:B------:R-:W-:Y:S01]  /*11160*/  UIADD3 UR14, UR5, 0x86, URZ ;  /* 0x00000086050e7890 */ /* 0x000fe2000fffe03f */
[----:B------:R-:W-:Y:S01]  /*11170*/  UMOV UR15, 0x40000040 ;  /* 0x40000040000f7882 */ /* 0x000fe20000000000 */
[----:B----4-:R-:W-:-:S06]  /*11180*/  WARPGROUP.ARRIVE ;  /* 0x00000000000079c5 */ /* 0x010fcc0000000000 */
[----:B------:R-:W-:Y:S01]  /*11190*/  HGMMA.64x16x16.F32 R208, gdesc[UR8], R208, gsb0 ;  /* 0x0020000008d079f0 */ /* 0x000fe200080008d0 */
[----:B------:R-:W-:Y:S01]  /*111a0*/  UMOV UR8, UR20 ;  /* 0x0000001400087c82 */ /* 0x000fe20008000000 */
[----:B------:R-:W-:Y:S01]  /*111b0*/  UMOV UR9, 0x40000040 ;  /* 0x4000004000097882 */ /* 0x000fe20000000000 */
[----:B------:R-:W-:Y:S01]  /*111c0*/  UMOV UR10, UR16 ;  /* 0x00000010000a7c82 */ /* 0x000fe20008000000 */
[----:B------:R-:W-:Y:S01]  /*111d0*/  UMOV UR11, 0x40000040 ;  /* 0x40000040000b7882 */ /* 0x000fe20000000000 */
[----:B------:R-:W-:Y:S02]  /*111e0*/  WARPGROUP.DEPBAR.LE gsb0, 0x0 ;  /* 0x00008000000079c5 */ /* 0x000fe40000010000 */
[----:B------:R-:W-:Y:S01]  /*111f0*/  MOV R3, R214 ;  /* 0x000000d600037202 */ /* 0x000fe20000000f00 */
[----:B------:R-:W-:Y:S01]  /*11200*/  IMAD.MOV.U32 R18, RZ, RZ, R215 ;  /* 0x000000ffff127224 */ /* 0x000fe200078e00d7 */
[----:B------:R-:W-:Y:S01]  /*11210*/  MOV R229, R210 ;  /* 0x000000d200e57202 */ /* 0x000fe20000000f00 */
[----:B------:R-:W-:Y:S01]  /*11220*/  IMAD.MOV.U32 R231, RZ, RZ, R212 ;  /* 0x000000ffffe77224 */ /* 0x000fe200078e00d4 */
[----:B------:R-:W4:Y:S01]  /*11230*/  LDL.LU.64 R214, [R1+0x4f8] ;  /* 0x0004f80001d67983 */ /* 0x000f220000300a00 */
[----:B------:R-:W-:-:S02]  /*11240*/  IMAD.MOV.U32 R4, RZ, RZ, R213 ;  /* 0x000000ffff047224 */ /* 0x000fc400078e00d5 */
[----:B------:R-:W-:Y:S01]  /*11250*/  IMAD.MOV.U32 R230, RZ, RZ, R211 ;  /* 0x000000ffffe67224 */ /* 0x000fe200078e00d3 */
[----:B------:R-:W4:Y:S01]  /*11260*/  LDL.LU.64 R212, [R1+0x4f0] ;  /* 0x0004f00001d47983 */ /* 0x000f220000300a00 */
[----:B------:R-:W-:Y:S02]  /*11270*/  IMAD.MOV.U32 R227, RZ, RZ, R208 ;  /* 0x000000ffffe37224 */ /* 0x000fe400078e00d0 */
[----:B------:R-:W-:Y:S01]  /*11280*/  IMAD.MOV.U32 R228, RZ, RZ, R209 ;  /* 0x000000ffffe47224 */ /* 0x000fe200078e00d1 */
[----:B------:R-:W4:Y:S04]  /*11290*/  LDL.LU.64 R210, [R1+0x4e8] ;  /* 0x0004e80001d27983 */ /* 0x000f280000300a00 */
[----:B------:R-:W4:Y:S01]  /*112a0*/  LDL.LU.64 R208, [R1+0x4e0] ;  /* 0x0004e00001d07983 */ /* 0x000f220000300a00 */
[----:B--2---:R-:W-:-:S06]  /*112b0*/  WARPGROUP.ARRIVE ;  /* 0x00000000000079c5 */ /* 0x004fcc0000000000 */
[----:B------:R-:W-:Y:S01]  /*112c0*/  HGMMA.64x16x16.F32 R64, gdesc[UR8], R64, gsb0 ;  /* 0x00200000084079f0 */ /* 0x000fe20008000840 */
[----:B------:R-:W-:Y:S01]  /*112d0*/  UMOV UR12, UR8 ;  /* 0x00000008000c7c82 */ /* 0x000fe20008000000 */
[----:B------:R-:W-:Y:S01]  /*112e0*/  UMOV UR13, UR9 ;  /* 0x00000009000d7c82 */ /* 0x000fe20008000000 */
        /* <DEDUP_REMOVED lines=31> */
[----:B----4-:R-:W-:-:S06]  /*114e0*/  WARPGROUP.ARRIVE ;  /* 0x00000000000079c5 */ /* 0x010fcc0000000000 */
        /* <DEDUP_REMOVED lines=24> */
[----:B0-----:R-:W-:Y:S01]  /*11670*/  MOV R210, R182 ;  /* 0x000000b600d27202 */ /* 0x001fe20000000f00 */
[----:B------:R-:W-:-:S02]  /*11680*/  IMAD.MOV.U32 R211, RZ, RZ, R183 ;  /* 0x000000ffffd37224 */ /* 0x000fc400078e00b7 */
[----:B-1----:R-:W-:Y:S02]  /*11690*/  IMAD.MOV.U32 R208, RZ, RZ, R180 ;  /* 0x000000ffffd07224 */ /* 0x002fe400078e00b4 */
        /* <DEDUP_REMOVED lines=24> */
[----:B0-----:R-:W-:Y:S01]  /*11820*/  MOV R178, R150 ;  /* 0x0000009600b27202 */ /* 0x001fe20000000f00 */
[----:B------:R-:W-:-:S02]  /*11830*/  IMAD.MOV.U32 R179, RZ, RZ, R151 ;  /* 0x000000ffffb37224 */ /* 0x000fc400078e0097 */
[----:B-1----:R-:W-:Y:S02]  /*11840*/  IMAD.MOV.U32 R176, RZ, RZ, R148 ;  /* 0x000000ffffb07224 */ /* 0x002fe400078e0094 */
        /* <DEDUP_REMOVED lines=47> */
[----:B------:R-:W-:Y:S02]  /*11b40*/  IMAD.MOV.U32 R195, RZ, RZ, R75 ;  /* 0x000000ffffc37224 */ /* 0x000fe400078e004b */
[----:B------:R-:W-:Y:S01]  /*11b50*/  IMAD.MOV.U32 R196, RZ, RZ, R76 ;  /* 0x000000ffffc47224 */ /* 0x000fe200078e004c */
[----:B------:R-:W-:Y:S01]  /*11b60*/  MOV R198, R78 ;  /* 0x0000004e00c67202 */ /* 0x000fe20000000f00 */
[----:B------:R-:W-:Y:S02]  /*11b70*/  IMAD.MOV.U32 R197, RZ, RZ, R77 ;  /* 0x000000ffffc57224 */ /* 0x000fe400078e004d */
[----:B------:R-:W-:Y:S02]  /*11b80*/  IMAD.MOV.U32 R199, RZ, RZ, R40 ;  /* 0x000000ffffc77224 */ /* 0x000fe400078e0028 */
        /* <DEDUP_REMOVED lines=20> */
[----:B------:R-:W-:Y:S02]  /*11cd0*/  IMAD.MOV.U32 R100, RZ, RZ, R54 ;  /* 0x000000ffff647224 */ /* 0x000fe400078e0036 */
[----:B------:R-:W-:Y:S01]  /*11ce0*/  IMAD.MOV.U32 R101, RZ, RZ, R55 ;  /* 0x000000ffff657224 */ /* 0x000fe200078e0037 */
[----:B------:R-:W-:Y:S01]  /*11cf0*/  MOV R102, R47 ;  /* 0x0000002f00667202 */ /* 0x000fe20000000f00 */
[----:B--2---:R-:W-:-:S06]  /*11d00*/  WARPGROUP.ARRIVE ;  /* 0x00000000000079c5 */ /* 0x004fcc0000000000 */
[----:B------:R-:W-:Y:S03]  /*11d10*/  HGMMA.64x16x16.F32 R112, gdesc[UR44], R112, gsb0 ;  /* 0x002000002c7079f0 */ /* 0x000fe60008000870 */
[----:B------:R-:W-:Y:S02]  /*11d20*/  WARPGROUP.DEPBAR.LE gsb0, 0x0 ;  /* 0x00008000000079c5 */ /* 0x000fe40000010000 */
[----:B------:R0:W-:Y:S04]  /*11d30*/  STL.64 [R1+0x308], R118 ;  /* 0x0003087601007387 */ /* 0x0001e80000100a00 */
[----:B------:R1:W-:Y:S04]  /*11d40*/  STL.64 [R1+0x300], R116 ;  /* 0x0003007401007387 */ /* 0x0003e80000100a00 */
[----:B------:R2:W-:Y:S04]  /*11d50*/  STL.64 [R1+0x2f8], R114 ;  /* 0x0002f87201007387 */ /* 0x0005e80000100a00 */
[----:B------:R4:W-:Y:S01]  /*11d60*/  STL.64 [R1+0x2f0], R112 ;  /* 0x0002f07001007387 */ /* 0x0009e20000100a00 */
[----:B0-----:R-:W-:Y:S01]  /*11d70*/  MOV R118, R110 ;  /* 0x0000006e00767202 */ /* 0x001fe20000000f00 */
[----:B-1----:R-:W-:Y:S01]  /*11d80*/  IMAD.MOV.U32 R116, RZ, RZ, R108 ;  /* 0x000000ffff747224 */ /* 0x002fe200078e006c */
[----:B--2---:R-:W-:Y:S01]  /*11d90*/  MOV R114, R106 ;  /* 0x0000006a00727202 */ /* 0x004fe20000000f00 */
[----:B------:R-:W-:-:S02]  /*11da0*/  IMAD.MOV.U32 R115, RZ, RZ, R107 ;  /* 0x000000ffff737224 */ /* 0x000fc400078e006b */
[----:B----4-:R-:W-:Y:S02]  /*11db0*/  IMAD.MOV.U32 R112, RZ, RZ, R104 ;  /* 0x000000ffff707224 */ /* 0x010fe400078e0068 */
[----:B------:R-:W2:Y:S01]  /*11dc0*/  LDL.LU R104, [R1+0x47c] ;  /* 0x00047c0001687983 */ /* 0x000ea20000300800 */
[----:B------:R-:W-:-:S03]  /*11dd0*/  IMAD.MOV.U32 R113, RZ, RZ, R105 ;  /* 0x000000ffff717224 */ /* 0x000fc600078e0069 */
[----:B------:R-:W2:Y:S01]  /*11de0*/  LDL.LU R105, [R1+0x478] ;  /* 0x0004780001697983 */ /* 0x000ea20000300800 */
[----:B------:R-:W-:-:S03]  /*11df0*/  IMAD.MOV.U32 R117, RZ, RZ, R109 ;  /* 0x000000ffff757224 */ /* 0x000fc600078e006d */
        /* <DEDUP_REMOVED lines=195> */
[----:B0-----:R-:W-:-:S02]  /*12a30*/  IMAD.MOV.U32 R208, RZ, RZ, R227 ;  /* 0x000000ffffd07224 */ /* 0x001fc400078e00e3 */
[----:B------:R-:W-:Y:S01]  /*12a40*/  IMAD.MOV.U32 R209, RZ, RZ, R228 ;  /* 0x000000ffffd17224 */ /* 0x000fe200078e00e4 */
[----:B------:R-:W4:Y:S01]  /*12a50*/  LDL.LU R227, [R1+0x33c] ;  /* 0x00033c0001e37983 */ /* 0x000f220000300800 */
[----:B-1----:R-:W-:Y:S01]  /*12a60*/  MOV R210, R229 ;  /* 0x000000e500d27202 */ /* 0x002fe20000000f00 */
[----:B------:R-:W-:Y:S02]  /*12a70*/  IMAD.MOV.U32 R211, RZ, RZ, R230 ;  /* 0x000000ffffd37224 */ /* 0x000fe400078e00e6 */
        /* <DEDUP_REMOVED lines=163> */
[----:B------:R-:W-:Y:S01]  /*134b0*/  BPT.TRAP 0x1 ;  /* 0x000000040000795c */ /* 0x000fe20000300000 */
.L_x_23:
[----:B------:R-:W2:Y:S01]  /*134c0*/  LDL R0, [R1+0x25c] ;  /* 0x00025c0001007983 */ /* 0x000ea20000100800 */
[----:B------:R-:W-:-:S04]  /*134d0*/  ULEA UR4, UR7, UR60, 0x3 ;  /* 0x0000003c07047291 */ /* 0x000fc8000f8e183f */
[----:B------:R-:W-:-:S04]  /*134e0*/  UIADD3 UR4, UR4, 0x10, URZ ;  /* 0x0000001004047890 */ /* 0x000fc8000fffe03f */
[----:B------:R-:W-:-:S09]  /*134f0*/  UPRMT UR4, URZ, 0x654, UR4 ;  /* 0x000006543f047896 */ /* 0x000fd20008000004 */
[----:B------:R-:W-:Y:S01]  /*13500*/  SYNCS.ARRIVE.TRANS64.RED.A1T0 RZ, [UR4], RZ ;  /* 0x000000ffffff79a7 */ /* 0x000fe20008100404 */
[----:B--2---:R-:W-:-:S13]  /*13510*/  R2UR UR5, R0 ;  /* 0x00000000000572ca */ /* 0x004fda00000e0000 */
[----:B------:R-:W-:-:S06]  /*13520*/  UISETP.GT.U32.AND UP0, UPT, UR5, 0x1, UPT ;  /* 0x000000010500788c */ /* 0x000fcc000bf04070 */
[----:B------:R-:W-:-:S13]  /*13530*/  PLOP3.LUT P1, PT, PT, PT, UP0, 0x80, 0x0 ;  /* 0x000000000000781c */ /* 0x000fda0003f2f008 */
[----:B------:R-:W-:Y:S05]  /*13540*/  @P1 BRA `(.L_x_24) ;  /* 0x0000000000041947 */ /* 0x000fea0003800000 */
[----:B------:R-:W-:Y:S01]  /*13550*/  BPT.TRAP 0x1 ;  /* 0x000000040000795c */ /* 0x000fe20000300000 */
.L_x_24:
[----:B------:R-:W-:Y:S02]  /*13560*/  UISETP.GT.AND UP2, UPT, UR39, 0x1, UPT ;  /* 0x000000012700788c */ /* 0x000fe4000bf44270 */
[----:B------:R-:W-:Y:S02]  /*13570*/  UIADD3 UR6, UR6, 0x1, URZ ;  /* 0x0000000106067890 */ /* 0x000fe4000fffe03f */
[----:B------:R-:W-:Y:S02]  /*13580*/  UIADD3 UR7, UR7, 0x1, URZ ;  /* 0x0000000107077890 */ /* 0x000fe4000fffe03f */
[----:B------:R-:W-:Y:S01]  /*13590*/  PLOP3.LUT P1, PT, PT, PT, UP2, 0x80, 0x0 ;  /* 0x000000000000781c */ /* 0x000fe20003f2f028 */
[----:B------:R-:W-:Y:S02]  /*135a0*/  UISETP.NE.AND UP0, UPT, UR6, 0x2, UPT ;  /* 0x000000020600788c */ /* 0x000fe4000bf05270 */
[----:B------:R-:W-:Y:S02]  /*135b0*/  UIADD3 UR4, UR39, -0x1, URZ ;  /* 0xffffffff27047890 */ /* 0x000fe4000fffe03f */
[----:B------:R-:W-:-:S02]  /*135c0*/  UISETP.NE.AND UP1, UPT, UR7, 0x2, UPT ;  /* 0x000000020700788c */ /* 0x000fc4000bf25270 */
[----:B------:R-:W-:Y:S02]  /*135d0*/  USEL UR5, URZ, 0x1, UP0 ;  /* 0x000000013f057887 */ /* 0x000fe40008000000 */
[----:B------:R-:W-:Y:S02]  /*135e0*/  USEL UR6, UR6, URZ, UP0 ;  /* 0x0000003f06067287 */ /* 0x000fe40008000000 */
[----:B------:R-:W-:Y:S02]  /*135f0*/  USEL UR7, UR7, URZ, UP1 ;  /* 0x0000003f07077287 */ /* 0x000fe40008800000 */
[----:B------:R-:W-:Y:S01]  /*13600*/  ULOP3.LUT UR38, UR38, UR5, URZ, 0x3c, !UPT ;  /* 0x0000000526267292 */ /* 0x000fe2000f8e3c3f */
[----:B------:R-:W-:Y:S01]  /*13610*/  UMOV UR39, UR4 ;  /* 0x0000000400277c82 */ /* 0x000fe20008000000 */
[----:B------:R-:W-:Y:S10]  /*13620*/  @P1 BRA `(.L_x_25) ;  /* 0xffffff70003c1947 */ /* 0x000ff4000383ffff */
.L_x_18:
[----:B------:R-:W1:Y:S02]  /*13630*/  LDC R0, c[0x0][0x28c] ;  /* 0x0000a300ff007b82 */ /* 0x000e640000000800 */
[----:B-1----:R-:W-:-:S13]  /*13640*/  ISETP.GE.AND P1, PT, R0, 0x1, PT ;  /* 0x000000010000780c */ /* 0x002fda0003f26270 */
[----:B------:R-:W-:Y:S05]  /*13650*/  @!P1 BRA `(.L_x_26) ;  /* 0x00000000003c9947 */ /* 0x000fea0003800000 */
[----:B------:R-:W-:Y:S05]  /*13660*/  @!P0 BRA `(.L_x_27) ;  /* 0x0000000000048947 */ /* 0x000fea0003800000 */
[----:B------:R-:W-:Y:S01]  /*13670*/  BPT.TRAP 0x1 ;  /* 0x000000040000795c */ /* 0x000fe20000300000 */
.L_x_27:
[----:B------:R-:W2:Y:S01]  /*13680*/  LDL R0, [R1+0x25c] ;  /* 0x00025c0001007983 */ /* 0x000ea20000100800 */
[----:B-----5:R-:W-:-:S13]  /*13690*/  R2UR UR4, R5 ;  /* 0x00000000050472ca */ /* 0x020fda00000e0000 */
[----:B------:R-:W-:-:S04]  /*136a0*/  UIADD3 UR4, UR4, UR61, URZ ;  /* 0x0000003d04047290 */ /* 0x000fc8000fffe03f */
[----:B------:R-:W-:-:S04]  /*136b0*/  USHF.L.U32 UR4, UR4, 0x3, URZ ;  /* 0x0000000304047899 */ /* 0x000fc8000800063f */
[----:B------:R-:W-:-:S04]  /*136c0*/  ULOP3.LUT UR4, UR4, 0x8, URZ, 0xc0, !UPT ;  /* 0x0000000804047892 */ /* 0x000fc8000f8ec03f */
[----:B------:R-:W-:-:S04]  /*136d0*/  UIADD3 UR4, UR60, 0x10, UR4 ;  /* 0x000000103c047890 */ /* 0x000fc8000fffe004 */
[----:B------:R-:W-:-:S09]  /*136e0*/  UPRMT UR4, URZ, 0x654, UR4 ;  /* 0x000006543f047896 */ /* 0x000fd20008000004 */
[----:B------:R-:W-:Y:S01]  /*136f0*/  SYNCS.ARRIVE.TRANS64.RED.A1T0 RZ, [UR4], RZ ;  /* 0x000000ffffff79a7 */ /* 0x000fe20008100404 */
[----:B--2---:R-:W-:-:S13]  /*13700*/  R2UR UR5, R0 ;  /* 0x00000000000572ca */ /* 0x004fda00000e0000 */
[----:B------:R-:W-:-:S06]  /*13710*/  UISETP.GT.U32.AND UP0, UPT, UR5, 0x1, UPT ;  /* 0x000000010500788c */ /* 0x000fcc000bf04070 */
[----:B------:R-:W-:-:S13]  /*13720*/  PLOP3.LUT P0, PT, PT, PT, UP0, 0x80, 0x0 ;  /* 0x000000000000781c */ /* 0x000fda0003f0f008 */
[----:B------:R-:W-:Y:S05]  /*13730*/  @P0 BRA `(.L_x_26) ;  /* 0x0000000000040947 */ /* 0x000fea0003800000 */
[----:B------:R-:W-:Y:S01]  /*13740*/  BPT.TRAP 0x1 ;  /* 0x000000040000795c */ /* 0x000fe20000300000 */
.L_x_26:
[----:B------:R-:W2:Y:S01]  /*13750*/  LDL R0, [R1+0x28c] ;  /* 0x00028c0001007983 */ /* 0x000ea20000100800 */
[----:B-----5:R-:W1:Y:S01]  /*13760*/  S2R R3, SR_TID.X ;  /* 0x0000000000037919 */ /* 0x020e620000002100 */
[----:B------:R-:W3:Y:S01]  /*13770*/  S2R R8, SR_TID.X ;  /* 0x0000000000087919 */ /* 0x000ee20000002100 */
[----:B------:R-:W-:Y:S01]  /*13780*/  R2UR UR4, R17 ;  /* 0x00000000110472ca */ /* 0x000fe200000e0000 */
[----:B------:R-:W-:Y:S01]  /*13790*/  ULDC.64 UR6, c[0x0][0x5d0] ;  /* 0x0001740000067ab9 */ /* 0x000fe20000000a00 */
[----:B------:R-:W4:Y:S04]  /*137a0*/  LDL.LU R5, [R1+0x288] ;  /* 0x0002880001057983 */ /* 0x000f280000300800 */
[----:B------:R-:W4:Y:S01]  /*137b0*/  LDL R20, [R1+0x260] ;  /* 0x0002600001147983 */ /* 0x000f220000100800 */
[----:B------:R-:W-:-:S06]  /*137c0*/  R2UR UR10, R18 ;  /* 0x00000000120a72ca */ /* 0x000fcc00000e0000 */
[----:B------:R-:W-:-:S06]  /*137d0*/  UIMAD UR5, UR4, 0xb0, URZ ;  /* 0x000000b0040578a4 */ /* 0x000fcc000f8e023f */
[----:B------:R-:W-:Y:S01]  /*137e0*/  MOV R6, UR5 ;  /* 0x0000000500067c02 */ /* 0x000fe20008000f00 */
[----:B------:R-:W-:Y:S01]  /*137f0*/  UIMAD.WIDE UR8, UR10, 0x200, URZ ;  /* 0x000002000a0878a5 */ /* 0x000fe2000f8e023f */
[----:B-1----:R-:W-:-:S04]  /*13800*/  SHF.R.U32.HI R3, RZ, 0x7, R3 ;  /* 0x00000007ff037819 */ /* 0x002fc80000011603 */
[----:B------:R-:W-:Y:S01]  /*13810*/  LOP3.LUT R3, R3, 0x1, RZ, 0xc0, !PT ;  /* 0x0000000103037812 */ /* 0x000fe200078ec0ff */
[C---:B---3--:R-:W-:Y:S01]  /*13820*/  IMAD.SHL.U32 R7, R8.reuse, 0x2, RZ ;  /* 0x0000000208077824 */ /* 0x048fe200078e00ff */
[----:B------:R-:W-:-:S03]  /*13830*/  LOP3.LUT R4, R8, 0x60, RZ, 0xc0, !PT ;  /* 0x0000006008047812 */ /* 0x000fc600078ec0ff */
[----:B------:R-:W-:Y:S01]  /*13840*/  IMAD.SHL.U32 R17, R3, 0x40, RZ ;  /* 0x0000004003117824 */ /* 0x000fe200078e00ff */
[----:B------:R-:W-:Y:S02]  /*13850*/  SHF.R.U32.HI R4, RZ, 0x1, R4 ;  /* 0x00000001ff047819 */ /* 0x000fe40000011604 */
[----:B------:R-:W-:-:S04]  /*13860*/  LOP3.LUT R6, R6, 0x6, R7, 0xf8, !PT ;  /* 0x0000000606067812 */ /* 0x000fc800078ef807 */
[----:B------:R-:W-:Y:S02]  /*13870*/  SHF.R.S32.HI R7, RZ, 0x1f, R6 ;  /* 0x0000001fff077819 */ /* 0x000fe40000011406 */
[----:B--2---:R-:W-:Y:S02]  /*13880*/  R2UR UR13, R0 ;  /* 0x00000000000d72ca */ /* 0x004fe400000e0000 */
[----:B------:R-:W-:-:S04]  /*13890*/  SHF.R.U32.HI R0, RZ, 0x2, R8 ;  /* 0x00000002ff007819 */ /* 0x000fc80000011608 */
[----:B------:R-:W-:-:S04]  /*138a0*/  LOP3.LUT R0, R0, 0x7, RZ, 0xc0, !PT ;  /* 0x0000000700007812 */ /* 0x000fc800078ec0ff */
[--C-:B------:R-:W-:Y:S02]  /*138b0*/  LOP3.LUT R17, R17, 0x40, R0.reuse, 0xe2, !PT ;  /* 0x0000004011117812 */ /* 0x100fe400078ee200 */
[----:B------:R-:W-:Y:S01]  /*138c0*/  IADD3 R0, RZ, -R4, -R0 ;  /* 0x80000004ff007210 */ /* 0x000fe20007ffe800 */
[----:B------:R-:W-:Y:S01]  /*138d0*/  UIADD3 UR61, UR13, UR61, URZ ;  /* 0x0000003d0d3d7290 */ /* 0x000fe2000fffe03f */
[----:B------:R-:W-:Y:S01]  /*138e0*/  LOP3.LUT R17, R17, UR8, R4, 0xfe, !PT ;  /* 0x0000000811117c12 */ /* 0x000fe2000f8efe04 */
[----:B------:R-:W-:Y:S01]  /*138f0*/  IMAD.U32 R4, RZ, RZ, UR6 ;  /* 0x00000006ff047e24 */ /* 0x000fe2000f8e00ff */
[----:B----4-:R-:W-:Y:S01]  /*13900*/  R2UR UR14, R20 ;  /* 0x00000000140e72ca */ /* 0x010fe200000e0000 */
[----:B------:R-:W-:Y:S01]  /*13910*/  UISETP.GT.U32.AND UP0, UPT, UR61, 0x1, UPT ;  /* 0x000000013d00788c */ /* 0x000fe2000bf04070 */
[----:B------:R-:W-:Y:S01]  /*13920*/  R2UR UR11, R5 ;  /* 0x00000000050b72ca */ /* 0x000fe200000e0000 */
[----:B------:R-:W-:Y:S02]  /*13930*/  IMAD R0, R3, -0x40, R0 ;  /* 0xffffffc003007824 */ /* 0x000fe400078e0200 */
[----:B------:R-:W-:-:S08]  /*13940*/  UISETP.LT.U32.AND UP0, UPT, UR13, 0x2, UP0 ;  /* 0x000000020d00788c */ /* 0x000fd00008701070 */
[----:B------:R-:W-:Y:S02]  /*13950*/  USHF.R.S32.HI UR12, URZ, 0x1f, UR14 ;  /* 0x0000001f3f0c7899 */ /* 0x000fe4000801140e */
[----:B------:R-:W-:Y:S02]  /*13960*/  IMAD.WIDE.U32 R4, R4, UR14, R6 ;  /* 0x0000000e04047c25 */ /* 0x000fe4000f8e0006 */
[----:B------:R-:W-:Y:S02]  /*13970*/  UIMAD UR4, UR12, UR6, URZ ;  /* 0x000000060c0472a4 */ /* 0x000fe4000f8e023f */
[----:B------:R-:W-:Y:S02]  /*13980*/  USHF.L.U32 UR6, UR10, 0x9, URZ ;  /* 0x000000090a067899 */ /* 0x000fe4000800063f */
[----:B------:R-:W-:Y:S01]  /*13990*/  UIMAD UR4, UR14, UR7, UR4 ;  /* 0x000000070e0472a4 */ /* 0x000fe2000f8e0204 */
[----:B------:R-:W-:Y:S02]  /*139a0*/  ULDC UR10, c[0x0][0x288] ;  /* 0x0000a200000a7ab9 */ /* 0x000fe40000000800 */
[----:B------:R-:W-:Y:S01]  /*139b0*/  ULDC UR7, c[0x0][0x284] ;  /* 0x0000a10000077ab9 */ /* 0x000fe20000000800 */
[----:B------:R-:W-:Y:S01]  /*139c0*/  UISETP.GE.AND UP1, UPT, UR5, UR10, UPT ;  /* 0x0000000a0500728c */ /* 0x000fe2000bf26270 */
[----:B------:R-:W-:-:S02]  /*139d0*/  IMAD.U32 R3, RZ, RZ, UR7 ;  /* 0x00000007ff037e24 */ /* 0x000fc4000f8e00ff */
[----:B------:R-:W-:Y:S01]  /*139e0*/  VIADD R5, R5, UR4 ;  /* 0x0000000405057c36 */ /* 0x000fe20008000000 */
[----:B------:R-:W-:Y:S02]  /*139f0*/  USHF.R.U32.HI UR4, URZ, 0x1, UR61 ;  /* 0x000000013f047899 */ /* 0x000fe4000801163d */
[----:B------:R-:W-:Y:S01]  /*13a00*/  IADD3 R0, R3, -UR6, R0 ;  /* 0x8000000603007c10 */ /* 0x000fe2000fffe000 */
[----:B------:R-:W-:Y:S01]  /*13a10*/  UISETP.GE.OR UP1, UPT, UR6, UR7, UP1 ;  /* 0x000000070600728c */ /* 0x000fe20008f26670 */
[----:B------:R-:W-:Y:S01]  /*13a20*/  LOP3.LUT R3, R8, 0x3, RZ, 0xc0, !PT ;  /* 0x0000000308037812 */ /* 0x000fe200078ec0ff */
[----:B------:R-:W-:Y:S01]  /*13a30*/  ULOP3.LUT UR4, UR4, 0x1, URZ, 0xc0, !UPT ;  /* 0x0000000104047892 */ /* 0x000fe2000f8ec03f */
[----:B------:R-:W-:Y:S01]  /*13a40*/  MOV R8, 0xfffffffe ;  /* 0xfffffffe00087802 */ /* 0x000fe20000000f00 */
[----:B------:R-:W-:Y:S02]  /*13a50*/  USEL UR6, URZ, 0x1, !UP0 ;  /* 0x000000013f067887 */ /* 0x000fe4000c000000 */
[----:B------:R-:W-:Y:S01]  /*13a60*/  UISETP.NE.U32.AND UP2, UPT, UR4, 0x1, UPT ;  /* 0x000000010400788c */ /* 0x000fe2000bf45070 */
[----:B------:R-:W-:Y:S01]  /*13a70*/  PLOP3.LUT P0, PT, PT, PT, UP1, 0x80, 0x0 ;  /* 0x000000000000781c */ /* 0x000fe20003f0f018 */
[----:B------:R-:W-:Y:S01]  /*13a80*/  IMAD R3, R3, R8, UR10 ;  /* 0x0000000a03037e24 */ /* 0x000fe2000f8e0208 */
[----:B------:R-:W-:-:S02]  /*13a90*/  ULOP3.LUT UR61, UR61, 0x1, URZ, 0xc0, !UPT ;  /* 0x000000013d3d7892 */ /* 0x000fc4000f8ec03f */
[----:B------:R-:W-:Y:S01]  /*13aa0*/  UISETP.GT.U32.AND UP2, UPT, UR13, 0x1, !UP2 ;  /* 0x000000010d00788c */ /* 0x000fe2000d744070 */
[----:B------:R-:W-:-:S03]  /*13ab0*/  VIADD R3, R3, -UR5 ;  /* 0x8000000503037c36 */ /* 0x000fc60008000000 */
[----:B------:R-:W-:-:S04]  /*13ac0*/  USEL UR4, URZ, 0x1, !UP2 ;  /* 0x000000013f047887 */ /* 0x000fc8000d000000 */
[----:B------:R-:W-:-:S03]  /*13ad0*/  ULOP3.LUT UR11, UR4, UR11, UR6, 0x96, !UPT ;  /* 0x0000000b040b7292 */ /* 0x000fc6000f8e9606 */
[----:B------:R-:W-:-:S03]  /*13ae0*/  UMOV UR6, 0xffffffff ;  /* 0xffffffff00067882 */ /* 0x000fc60000000000 */
[----:B------:R-:W-:-:S05]  /*13af0*/  IMAD.U32 R8, RZ, RZ, UR11 ;  /* 0x0000000bff087e24 */ /* 0x000fca000f8e00ff */
[----:B------:R1:W-:Y:S01]  /*13b00*/  STL [R1+0x288], R8 ;  /* 0x0002880801007387 */ /* 0x0003e20000100800 */
[----:B------:R-:W-:Y:S05]  /*13b10*/  @P0 BRA `(.L_x_28) ;  /* 0x000001b800d80947 */ /* 0x000fea0003800000 */
[----:B------:R-:W-:Y:S01]  /*13b20*/  FSETP.NEU.AND P2, PT, R16, RZ, PT ;  /* 0x000000ff1000720b */ /* 0x000fe20003f4d000 */
[----:B------:R-:W-:Y:S01]  /*13b30*/  ULDC.64 UR10, c[0x0][0x5c8] ;  /* 0x00017200000a7ab9 */ /* 0x000fe20000000a00 */
[----:B------:R-:W-:Y:S01]  /*13b40*/  ISETP.GT.AND P0, PT, R3, RZ, PT ;  /* 0x000000ff0300720c */ /* 0x000fe20003f04270 */
[----:B------:R-:W-:Y:S01]  /*13b50*/  UIMAD UR4, UR9, UR10, URZ ;  /* 0x0000000a090472a4 */ /* 0x000fe2000f8e023f */
[----:B------:R-:W-:Y:S01]  /*13b60*/  IMAD.U32 R14, RZ, RZ, UR11 ;  /* 0x0000000bff0e7e24 */ /* 0x000fe2000f8e00ff */
[----:B------:R-:W-:Y:S01]  /*13b70*/  BSSY B0, `(.L_x_28) ;  /* 0x0001bb0000007945 */ /* 0x000fe20003800000 */
[----:B------:R-:W-:Y:S01]  /*13b80*/  IMAD.WIDE.U32 R4, R17, UR10, R4 ;  /* 0x0000000a11047c25 */ /* 0x000fe2000f8e0004 */
[----:B------:R-:W-:-:S03]  /*13b90*/  ISETP.GT.AND P1, PT, R0, RZ, P0 ;  /* 0x000000ff0000720c */ /* 0x000fc60000724270 */
[----:B------:R-:W-:-:S05]  /*13ba0*/  IMAD R14, R17, R14, UR4 ;  /* 0x00000004110e7e24 */ /* 0x000fca000f8e020e */
[----:B------:R-:W-:Y:S01]  /*13bb0*/  IADD3 R14, R5, R14, RZ ;  /* 0x0000000e050e7210 */ /* 0x000fe20007ffe0ff */
[----:B------:R-:W-:Y:S06]  /*13bc0*/  @!P2 BRA `(.L_x_29) ;  /* 0x000001500070a947 */ /* 0x000fec0003800000 */
[----:B------:R-:W1:Y:S01]  /*13bd0*/  LDC.64 R10, c[0x0][0x5b8] ;  /* 0x00016e00ff0a7b82 */ /* 0x000e620000000a00 */
[----:B------:R-:W2:Y:S01]  /*13be0*/  LDL.LU R21, [R1+0x220] ;  /* 0x0002200001157983 */ /* 0x000ea20000300800 */
[----:B------:R-:W-:-:S03]  /*13bf0*/  R2UR UR7, R20 ;  /* 0x00000000140772ca */ /* 0x000fc600000e0000 */
[----:B------:R-:W-:Y:S03]  /*13c00*/  STL.64 [R1+0x290], R24 ;  /* 0x0002901801007387 */ /* 0x000fe60000100a00 */
[----:B------:R-:W3:Y:S01]  /*13c10*/  LDC.64 R22, c[0x0][0x5b0] ;  /* 0x00016c00ff167b82 */ /* 0x000ee20000000a00 */
[----:B-1----:R-:W-:Y:S01]  /*13c20*/  IMAD.MOV.U32 R8, RZ, RZ, R11 ;  /* 0x000000ffff087224 */ /* 0x002fe200078e000b */
[----:B------:R1:W-:Y:S01]  /*13c30*/  STL [R1+0x250], R10 ;  /* 0x0002500a01007387 */ /* 0x0003e20000100800 */
[----:B------:R-:W-:-:S04]  /*13c40*/  IMAD.MOV.U32 R235, RZ, RZ, R10 ;  /* 0x000000ffffeb7224 */ /* 0x000fc800078e000a */
[C---:B------:R-:W-:Y:S01]  /*13c50*/  IMAD R5, R235.reuse, UR12, RZ ;  /* 0x0000000ceb057c24 */ /* 0x040fe2000f8e02ff */
[----:B---3--:R-:W-:Y:S01]  /*13c60*/  R2UR UR4, R22 ;  /* 0x00000000160472ca */ /* 0x008fe200000e0000 */
[----:B------:R-:W-:Y:S01]  /*13c70*/  IMAD.WIDE.U32 R232, R235, UR7, R6 ;  /* 0x00000007ebe87c25 */ /* 0x000fe2000f8e0006 */
[----:B-1----:R-:W1:Y:S03]  /*13c80*/  LDC.64 R10, c[0x0][0x5a8] ;  /* 0x00016a00ff0a7b82 */ /* 0x002e660000000a00 */
[----:B------:R-:W-:Y:S01]  /*13c90*/  IMAD R234, R8, UR7, R5 ;  /* 0x0000000708ea7c24 */ /* 0x000fe2000f8e0205 */
[----:B------:R-:W-:-:S03]  /*13ca0*/  MOV R236, R232 ;  /* 0x000000e800ec7202 */ /* 0x000fc60000000f00 */
[----:B------:R-:W-:Y:S01]  /*13cb0*/  IMAD.IADD R237, R233, 0x1, R234 ;  /* 0x00000001e9ed7824 */ /* 0x000fe200078e02ea */
[----:B------:R-:W-:Y:S03]  /*13cc0*/  STL [R1+0x264], R234 ;  /* 0x000264ea01007387 */ /* 0x000fe60000100800 */
[----:B------:R-:W-:Y:S01]  /*13cd0*/  UIMAD UR4, UR9, UR4, URZ ;  /* 0x00000004090472a4 */ /* 0x000fe2000f8e023f */
[C---:B------:R-:W-:Y:S01]  /*13ce0*/  IMAD.WIDE.U32 R8, R17.reuse, R22, R236 ;  /* 0x0000001611087225 */ /* 0x040fe200078e00ec */
[----:B------:R-:W-:Y:S04]  /*13cf0*/  STL.64 [R1+0x248], R232 ;  /* 0x000248e801007387 */ /* 0x000fe80000100a00 */
[----:B------:R-:W-:Y:S01]  /*13d00*/  IMAD R19, R17, R23, UR4 ;  /* 0x0000000411137e24 */ /* 0x000fe2000f8e0217 */
[----:B------:R-:W-:-:S03]  /*13d10*/  ULDC.64 UR4, c[0x0][0x5c0] ;  /* 0x0001700000047ab9 */ /* 0x000fc60000000a00 */
[----:B------:R-:W-:Y:S01]  /*13d20*/  IMAD.IADD R5, R9, 0x1, R19 ;  /* 0x0000000109057824 */ /* 0x000fe200078e0213 */
[----:B------:R-:W-:Y:S01]  /*13d30*/  STL [R1+0x268], R19 ;  /* 0x0002681301007387 */ /* 0x000fe20000100800 */
[----:B-1----:R-:W-:-:S04]  /*13d40*/  LEA R12, P2, R8, R10, 0x1 ;  /* 0x0000000a080c7211 */ /* 0x002fc800078408ff */
[----:B------:R-:W-:-:S05]  /*13d50*/  LEA.HI.X R13, R8, R11, R5, 0x1, P2 ;  /* 0x0000000b080d7211 */ /* 0x000fca00010f0c05 */
[----:B------:R1:W3:Y:S01]  /*13d60*/  @P1 LDG.E.LTC128B.U16 R18, desc[UR36][R12.64] ;  /* 0x000000240c121981 */ /* 0x0002e2000c1e1520 */
[C---:B------:R-:W-:Y:S02]  /*13d70*/  LEA R8, P2, R4.reuse, UR4, 0x1 ;  /* 0x0000000404087c11 */ /* 0x040fe4000f8408ff */
[----:B------:R-:W-:Y:S02]  /*13d80*/  ISETP.GT.AND P3, PT, R3, 0x1, PT ;  /* 0x000000010300780c */ /* 0x000fe40003f64270 */
[----:B------:R-:W-:Y:S01]  /*13d90*/  LEA.HI.X R9, R4, UR5, R14, 0x1, P2 ;  /* 0x0000000504097c11 */ /* 0x000fe200090f0c0e */
[----:B-1----:R-:W-:-:S04]  /*13da0*/  IMAD.WIDE.U32 R12, R17, R22, R6 ;  /* 0x00000016110c7225 */ /* 0x002fc800078e0006 */
[----:B------:R-:W-:Y:S02]  /*13db0*/  IMAD.IADD R13, R19, 0x1, R13 ;  /* 0x00000001130d7824 */ /* 0x000fe400078e020d */
[----:B------:R-:W-:-:S04]  /*13dc0*/  IMAD.WIDE.U32 R12, R235, UR7, R12 ;  /* 0x00000007eb0c7c25 */ /* 0x000fc8000f8e000c */
[----:B------:R-:W-:Y:S01]  /*13dd0*/  IMAD.IADD R5, R234, 0x1, R13 ;  /* 0x00000001ea057824 */ /* 0x000fe200078e020d */
[----:B------:R-:W-:-:S04]  /*13de0*/  LEA R24, P4, R12, R10, 0x1 ;  /* 0x0000000a0c187211 */ /* 0x000fc800078808ff */
[----:B------:R-:W-:Y:S01]  /*13df0*/  MOV R14, R24 ;  /* 0x00000018000e7202 */ /* 0x000fe20000000f00 */
[----:B------:R1:W-:Y:S01]  /*13e00*/  STL [R1+0x240], R24 ;  /* 0x0002401801007387 */ /* 0x0003e20000100800 */
[----:B------:R-:W-:Y:S01]  /*13e10*/  ISETP.GT.AND P2, PT, R0, RZ, P3 ;  /* 0x000000ff0000720c */ /* 0x000fe20001f44270 */
[----:B------:R-:W-:Y:S01]  /*13e20*/  BSSY B1, `(.L_x_30) ;  /* 0x000000c000017945 */ /* 0x000fe20003800000 */
[----:B---3--:R-:W-:-:S05]  /*13e30*/  HADD2.F32 R15, -RZ, R18.H0_H0 ;  /* 0x20000012ff0f7230 */ /* 0x008fca0000004100 */
[----:B------:R-:W-:-:S04]  /*13e40*/  FMUL R15, R15, R16 ;  /* 0x000000100f0f7220 */ /* 0x000fc80000400000 */
[----:B--2---:R-:W-:-:S05]  /*13e50*/  FFMA R15, R21, R2, R15 ;  /* 0x00000002150f7223 */ /* 0x004fca000000000f */
[----:B------:R-:W-:Y:S01]  /*13e60*/  F2FP.F16.F32.PACK_AB R4, RZ, R15 ;  /* 0x0000000fff04723e */ /* 0x000fe200000000ff */
[----:B------:R-:W-:Y:S01]  /*13e70*/  IMAD.MOV.U32 R15, RZ, RZ, R25 ;  /* 0x000000ffff0f7224 */ /* 0x000fe200078e0019 */
[----:B------:R-:W-:Y:S01]  /*13e80*/  LEA.HI.X R15, R12, R11, R5, 0x1, P4 ;  /* 0x0000000b0c0f7211 */ /* 0x000fe200020f0c05 */
[----:B-1----:R1:W5:Y:S04]  /*13e90*/  LDL.LU.64 R24, [R1+0x290] ;  /* 0x0002900001187983 */ /* 0x0023680000300a00 */
[----:B------:R1:W-:Y:S04]  /*13ea0*/  @P1 STG.E.U16 desc[UR36][R8.64], R4 ;  /* 0x0000000408001986 */ /* 0x0003e8000c101524 */
[----:B------:R1:W-:Y:S01]  /*13eb0*/  STL [R1+0x244], R15 ;  /* 0x0002440f01007387 */ /* 0x0003e20000100800 */
[----:B------:R-:W-:Y:S05]  /*13ec0*/  @!P2 BRA `(.L_x_31) ;  /* 0x000000000004a947 */ /* 0x000fea0003800000 */
[----:B------:R2:W5:Y:S02]  /*13ed0*/  LDG.E.LTC128B.U16 R18, desc[UR36][R14.64+0x2] ;  /* 0x000002240e127981 */ /* 0x000564000c1e1520 */
.L_x_31:
[----:B------:R-:W-:Y:S05]  /*13ee0*/  BSYNC B1 ;  /* 0x0000000000017941 */ /* 0x000fea0003800000 */
.L_x_30:
[----:B------:R-:W3:Y:S01]  /*13ef0*/  LDL.LU R5, [R1+0x224] ;  /* 0x0002240001057983 */ /* 0x000ee20000300800 */
[----:B-1---5:R-:W-:Y:S01]  /*13f00*/  HADD2.F32 R4, -RZ, R18.H0_H0 ;  /* 0x20000012ff047230 */ /* 0x022fe20000004100 */
[----:B------:R-:W-:Y:S02]  /*13f10*/  R2UR UR4, R20 ;  /* 0x00000000140472ca */ /* 0x000fe400000e0000 */
[----:B------:R-:W-:Y:S02]  /*13f20*/  ISETP.GT.AND P1, PT, R0, 0x8, P0 ;  /* 0x000000080000780c */ /* 0x000fe40000724270 */
[----:B------:R-:W-:-:S04]  /*13f30*/  FMUL R4, R4, R16 ;  /* 0x0000001004047220 */ /* 0x000fc80000400000 */
[----:B---3--:R-:W-:Y:S01]  /*13f40*/  FFMA R20, R5, R2, R4 ;  /* 0x0000000205147223 */ /* 0x008fe20000000004 */
[C---:B------:R-:W-:Y:S01]  /*13f50*/  SHF.L.U64.HI R5, R22.reuse, 0x3, R23 ;  /* 0x0000000316057819 */ /* 0x040fe20000010217 */
[----:B------:R-:W-:-:S03]  /*13f60*/  IMAD.SHL.U32 R4, R22, 0x8, RZ ;  /* 0x0000000816047824 */ /* 0x000fc600078e00ff */
[----:B------:R-:W-:Y:S01]  /*13f70*/  F2FP.F16.F32.PACK_AB R20, RZ, R20 ;  /* 0x00000014ff14723e */ /* 0x000fe200000000ff */
[----:B--2---:R-:W-:-:S04]  /*13f80*/  IMAD.WIDE.U32 R14, R17, R22, R4 ;  /* 0x00000016110e7225 */ /* 0x004fc800078e0004 */
[----:B------:R-:W-:Y:S01]  /*13f90*/  IMAD.IADD R19, R19, 0x1, R15 ;  /* 0x0000000113137824 */ /* 0x000fe200078e020f */
[----:B------:R-:W-:-:S04]  /*13fa0*/  IADD3 R13, P4, R232, R14, RZ ;  /* 0x0000000ee80d7210 */ /* 0x000fc80007f9e0ff */
[----:B------:R-:W-:Y:S02]  /*13fb0*/  IADD3.X R21, R19, R237, RZ, P4, !PT ;  /* 0x000000ed13157210 */ /* 0x000fe400027fe4ff */
[----:B------:R-:W-:-:S04]  /*13fc0*/  LEA R12, P4, R13, R10, 0x1 ;  /* 0x0000000a0d0c7211 */ /* 0x000fc800078808ff */
[----:B------:R-:W-:Y:S01]  /*13fd0*/  LEA.HI.X R13, R13, R11, R21, 0x1, P4 ;  /* 0x0000000b0d0d7211 */ /* 0x000fe200020f0c15 */
[----:B------:R1:W-:Y:S04]  /*13fe0*/  @P2 STG.E.U16 desc[UR36][R8.64+0x2], R20 ;  /* 0x0000021408002986 */ /* 0x0003e8000c101524 */
[----:B------:R2:W3:Y:S04]  /*13ff0*/  @P1 LDG.E.LTC128B.U16 R18, desc[UR36][R12.64] ;  /* 0x000000240c121981 */ /* 0x0004e8000c1e1520 */
[----:B------:R-:W4:Y:S01]  /*14000*/  LDL.LU R21, [R1+0x228] ;  /* 0x0002280001157983 */ /* 0x000f220000300800 */
[----:B--2---:R-:W-:-:S05]  /*14010*/  IADD3 R12, P2, R6, R14, RZ ;  /* 0x0000000e060c7210 */ /* 0x004fca0007f5e0ff */
[----:B------:R-:W-:Y:S02]  /*14020*/  IMAD.X R13, R7, 0x1, R19, P2 ;  /* 0x00000001070d7824 */ /* 0x000fe400010e0613 */
[----:B------:R-:W-:-:S04]  /*14030*/  IMAD.WIDE.U32 R12, R235, UR4, R12 ;  /* 0x00000004eb0c7c25 */ /* 0x000fc8000f8e000c */
[----:B------:R-:W-:Y:S01]  /*14040*/  IMAD.IADD R13, R234, 0x1, R13 ;  /* 0x00000001ea0d7824 */ /* 0x000fe200078e020d */
[----:B------:R-:W-:-:S04]  /*14050*/  LEA R232, P2, R12, R10, 0x1 ;  /* 0x0000000a0ce87211 */ /* 0x000fc800078408ff */
[----:B------:R-:W-:Y:S01]  /*14060*/  LEA.HI.X R233, R12, R11, R13, 0x1, P2 ;  /* 0x0000000b0ce97211 */ /* 0x000fe200010f0c0d */
[----:B-1----:R-:W-:-:S04]  /*14070*/  IMAD.U32 R20, RZ, RZ, UR11 ;  /* 0x0000000bff147e24 */ /* 0x002fc8000f8e00ff */
[----:B------:R-:W-:Y:S01]  /*14080*/  STL.64 [R1+0x220], R232 ;  /* 0x000220e801007387 */ /* 0x000fe20000100a00 */
[----:B------:R-:W-:Y:S01]  /*14090*/  ISETP.GT.AND P5, PT, R0, 0x8, P3 ;  /* 0x000000080000780c */ /* 0x000fe20001fa4270 */
[----:B------:R-:W-:Y:S01]  /*140a0*/  BSSY B1, `(.L_x_32) ;  /* 0x0000011000017945 */ /* 0x000fe20003800000 */
[----:B---3--:R-:W-:-:S05]  /*140b0*/  HADD2.F32 R12, -RZ, R18.H0_H0 ;  /* 0x20000012ff0c7230 */ /* 0x008fca0000004100 */
[----:B------:R-:W-:-:S04]  /*140c0*/  FMUL R12, R12, R16 ;  /* 0x000000100c0c7220 */ /* 0x000fc80000400000 */
[----:B----4-:R-:W-:Y:S01]  /*140d0*/  FFMA R13, R21, R2, R12 ;  /* 0x00000002150d7223 */ /* 0x010fe2000000000c */
[----:B------:R-:W-:Y:S01]  /*140e0*/  IMAD.U32 R12, RZ, RZ, UR10 ;  /* 0x0000000aff0c7e24 */ /* 0x000fe2000f8e00ff */
[----:B------:R-:W-:-:S03]  /*140f0*/  MOV R21, UR10 ;  /* 0x0000000a00157c02 */ /* 0x000fc60008000f00 */
[----:B------:R-:W-:Y:S01]  /*14100*/  IMAD.SHL.U32 R12, R12, 0x10, RZ ;  /* 0x000000100c0c7824 */ /* 0x000fe200078e00ff */
[--C-:B------:R-:W-:Y:S02]  /*14110*/  SHF.L.U64.HI R21, R21, 0x4, R20.reuse ;  /* 0x0000000415157819 */ /* 0x100fe40000010214 */
[----:B------:R-:W-:Y:S02]  /*14120*/  F2FP.F16.F32.PACK_AB R13, RZ, R13 ;  /* 0x0000000dff0d723e */ /* 0x000fe400000000ff */
[----:B------:R1:W-:Y:S02]  /*14130*/  STL [R1+0x258], R12 ;  /* 0x0002580c01007387 */ /* 0x0003e40000100800 */
[----:B------:R-:W-:Y:S02]  /*14140*/  PRMT R20, R13, 0x7610, R20 ;  /* 0x000076100d147816 */ /* 0x000fe40000000014 */
[----:B-1----:R-:W-:-:S05]  /*14150*/  IADD3 R12, P2, R12, R8, RZ ;  /* 0x000000080c0c7210 */ /* 0x002fca0007f5e0ff */
[----:B------:R-:W-:Y:S01]  /*14160*/  IMAD.X R13, R21, 0x1, R9, P2 ;  /* 0x00000001150d7824 */ /* 0x000fe200010e0609 */
[----:B------:R1:W-:Y:S04]  /*14170*/  STL [R1+0x254], R21 ;  /* 0x0002541501007387 */ /* 0x0003e80000100800 */
[----:B------:R1:W-:Y:S01]  /*14180*/  @P1 STG.E.U16 desc[UR36][R12.64], R20 ;  /* 0x000000140c001986 */ /* 0x0003e2000c101524 */
[----:B------:R-:W-:Y:S05]  /*14190*/  @!P5 BRA `(.L_x_33) ;  /* 0x000000000004d947 */ /* 0x000fea0003800000 */
[----:B------:R2:W5:Y:S02]  /*141a0*/  LDG.E.LTC128B.U16 R18, desc[UR36][R232.64+0x2] ;  /* 0x00000224e8127981 */ /* 0x000564000c1e1520 */
.L_x_33:
[----:B------:R-:W-:Y:S05]  /*141b0*/  BSYNC B1 ;  /* 0x0000000000017941 */ /* 0x000fea0003800000 */
.L_x_32:
[----:B-1----:R-:W3:Y:S01]  /*141c0*/  LDL.LU R21, [R1+0x22c] ;  /* 0x00022c0001157983 */ /* 0x002ee20000300800 */
[----:B-----5:R-:W-:Y:S01]  /*141d0*/  HADD2.F32 R20, -RZ, R18.H0_H0 ;  /* 0x20000012ff147230 */ /* 0x020fe20000004100 */
[----:B------:R-:W-:Y:S02]  /*141e0*/  ISETP.GT.AND P2, PT, R3, 0x8, PT ;  /* 0x000000080300780c */ /* 0x000fe40003f44270 */
[----:B------:R1:W-:Y:S02]  /*141f0*/  STL.64 [R1+0x290], R4 ;  /* 0x0002900401007387 */ /* 0x0003e40000100a00 */
[----:B------:R-:W-:Y:S01]  /*14200*/  FMUL R20, R20, R16 ;  /* 0x0000001014147220 */ /* 0x000fe20000400000 */
[----:B------:R-:W-:Y:S02]  /*14210*/  ISETP.GT.AND P4, PT, R0, RZ, P2 ;  /* 0x000000ff0000720c */ /* 0x000fe40001784270 */
[----:B-1----:R-:W-:Y:S01]  /*14220*/  MOV R4, R12 ;  /* 0x0000000c00047202 */ /* 0x002fe20000000f00 */
[----:B------:R-:W-:-:S05]  /*14230*/  IMAD.MOV.U32 R5, RZ, RZ, R13 ;  /* 0x000000ffff057224 */ /* 0x000fca00078e000d */
[----:B------:R-:W-:Y:S01]  /*14240*/  STL.64 [R1+0x228], R4 ;  /* 0x0002280401007387 */ /* 0x000fe20000100a00 */
[----:B---3--:R-:W-:-:S05]  /*14250*/  FFMA R20, R21, R2, R20 ;  /* 0x0000000215147223 */ /* 0x008fca0000000014 */
[----:B------:R-:W-:-:S05]  /*14260*/  F2FP.F16.F32.PACK_AB R20, RZ, R20 ;  /* 0x00000014ff14723e */ /* 0x000fca00000000ff */
[----:B------:R1:W-:Y:S04]  /*14270*/  @P5 STG.E.U16 desc[UR36][R4.64+0x2], R20 ;  /* 0x0000021404005986 */ /* 0x0003e8000c101524 */
[----:B-1----:R1:W5:Y:S01]  /*14280*/  LDL.LU.64 R4, [R1+0x290] ;  /* 0x0002900001047983 */ /* 0x0023620000300a00 */
[----:B------:R-:W-:Y:S04]  /*14290*/  BSSY B1, `(.L_x_34) ;  /* 0x0000004000017945 */ /* 0x000fe80003800000 */
[----:B------:R-:W-:Y:S05]  /*142a0*/  @!P4 BRA `(.L_x_35) ;  /* 0x000000000008c947 */ /* 0x000fea0003800000 */
[----:B------:R-:W3:Y:S04]  /*142b0*/  LDL.64 R20, [R1+0x240] ;  /* 0x0002400001147983 */ /* 0x000ee80000100a00 */
[----:B---3--:R3:W5:Y:S02]  /*142c0*/  LDG.E.LTC128B.U16 R18, desc[UR36][R20.64+0x10] ;  /* 0x0000102414127981 */ /* 0x008764000c1e1520 */
.L_x_35:
[----:B------:R-:W-:Y:S05]  /*142d0*/  BSYNC B1 ;  /* 0x0000000000017941 */ /* 0x000fea0003800000 */
.L_x_34:
[----:B---3--:R-:W3:Y:S01]  /*142e0*/  LDL.LU R21, [R1+0x230] ;  /* 0x0002300001157983 */ /* 0x008ee20000300800 */
[----:B-----5:R-:W-:Y:S01]  /*142f0*/  HADD2.F32 R20, -RZ, R18.H0_H0 ;  /* 0x20000012ff147230 */ /* 0x020fe20000004100 */
[----:B------:R-:W-:Y:S01]  /*14300*/  ISETP.GT.AND P1, PT, R3, 0x9, PT ;  /* 0x000000090300780c */ /* 0x000fe20003f24270 */
[----:B------:R-:W-:Y:S03]  /*14310*/  BSSY B1, `(.L_x_36) ;  /* 0x0000009000017945 */ /* 0x000fe60003800000 */
[----:B------:R-:W-:Y:S01]  /*14320*/  FMUL R20, R20, R16 ;  /* 0x0000001014147220 */ /* 0x000fe20000400000 */
[----:B------:R-:W-:-:S03]  /*14330*/  ISETP.GT.AND P5, PT, R0, RZ, P1 ;  /* 0x000000ff0000720c */ /* 0x000fc60000fa4270 */
[----:B---3--:R-:W-:-:S05]  /*14340*/  FFMA R20, R21, R2, R20 ;  /* 0x0000000215147223 */ /* 0x008fca0000000014 */
[----:B------:R-:W-:-:S05]  /*14350*/  F2FP.F16.F32.PACK_AB R20, RZ, R20 ;  /* 0x00000014ff14723e */ /* 0x000fca00000000ff */
[----:B------:R3:W-:Y:S01]  /*14360*/  @P4 STG.E.U16 desc[UR36][R8.64+0x10], R20 ;  /* 0x0000101408004986 */ /* 0x0007e2000c101524 */
[----:B------:R-:W-:Y:S05]  /*14370*/  @!P5 BRA `(.L_x_37) ;  /* 0x000000000008d947 */ /* 0x000fea0003800000 */
[----:B---3--:R-:W3:Y:S04]  /*14380*/  LDL.64 R20, [R1+0x240] ;  /* 0x0002400001147983 */ /* 0x008ee80000100a00 */
[----:B---3--:R4:W5:Y:S02]  /*14390*/  LDG.E.LTC128B.U16 R18, desc[UR36][R20.64+0x12] ;  /* 0x0000122414127981 */ /* 0x008964000c1e1520 */
.L_x_37:
[----:B------:R-:W-:Y:S05]  /*143a0*/  BSYNC B1 ;  /* 0x0000000000017941 */ /* 0x000fea0003800000 */
.L_x_36:
[----:B----4-:R-:W4:Y:S01]  /*143b0*/  LDL.LU R21, [R1+0x234] ;  /* 0x0002340001157983 */ /* 0x010f220000300800 */
[----:B---3-5:R-:W-:Y:S01]  /*143c0*/  HADD2.F32 R20, -RZ, R18.H0_H0 ;  /* 0x20000012ff147230 */ /* 0x028fe20000004100 */
[----:B------:R-:W-:Y:S01]  /*143d0*/  ISETP.GT.AND P4, PT, R0, 0x8, P2 ;  /* 0x000000080000780c */ /* 0x000fe20001784270 */
[----:B------:R-:W-:Y:S03]  /*143e0*/  BSSY B1, `(.L_x_38) ;  /* 0x0000007000017945 */ /* 0x000fe60003800000 */
[----:B------:R-:W-:-:S04]  /*143f0*/  FMUL R20, R20, R16 ;  /* 0x0000001014147220 */ /* 0x000fc80000400000 */
[----:B----4-:R-:W-:-:S05]  /*14400*/  FFMA R20, R21, R2, R20 ;  /* 0x0000000215147223 */ /* 0x010fca0000000014 */
[----:B------:R-:W-:-:S05]  /*14410*/  F2FP.F16.F32.PACK_AB R20, RZ, R20 ;  /* 0x00000014ff14723e */ /* 0x000fca00000000ff */
[----:B------:R3:W-:Y:S01]  /*14420*/  @P5 STG.E.U16 desc[UR36][R8.64+0x12], R20 ;  /* 0x0000121408005986 */ /* 0x0007e2000c101524 */
[----:B------:R-:W-:Y:S05]  /*14430*/  @!P4 BRA `(.L_x_39) ;  /* 0x000000000004c947 */ /* 0x000fea0003800000 */
[----:B------:R4:W5:Y:S02]  /*14440*/  LDG.E.LTC128B.U16 R18, desc[UR36][R232.64+0x10] ;  /* 0x00001024e8127981 */ /* 0x000964000c1e1520 */
.L_x_39:
[----:B------:R-:W-:Y:S05]  /*14450*/  BSYNC B1 ;  /* 0x0000000000017941 */ /* 0x000fea0003800000 */
.L_x_38:
[----:B------:R-:W2:Y:S01]  /*14460*/  LDL.LU R21, [R1+0x238] ;  /* 0x0002380001157983 */ /* 0x000ea20000300800 */
[----:B---3-5:R-:W-:Y:S01]  /*14470*/  HADD2.F32 R20, -RZ, R18.H0_H0 ;  /* 0x20000012ff147230 */ /* 0x028fe20000004100 */
[----:B------:R-:W-:Y:S01]  /*14480*/  ISETP.GT.AND P5, PT, R0, 0x8, P1 ;  /* 0x000000080000780c */ /* 0x000fe20000fa4270 */
[----:B------:R-:W-:Y:S03]  /*14490*/  BSSY B1, `(.L_x_40) ;  /* 0x0000007000017945 */ /* 0x000fe60003800000 */
[----:B------:R-:W-:-:S04]  /*144a0*/  FMUL R20, R20, R16 ;  /* 0x0000001014147220 */ /* 0x000fc80000400000 */
[----:B--2---:R-:W-:-:S05]  /*144b0*/  FFMA R20, R21, R2, R20 ;  /* 0x0000000215147223 */ /* 0x004fca0000000014 */
[----:B------:R-:W-:-:S05]  /*144c0*/  F2FP.F16.F32.PACK_AB R20, RZ, R20 ;  /* 0x00000014ff14723e */ /* 0x000fca00000000ff */
[----:B------:R2:W-:Y:S01]  /*144d0*/  @P4 STG.E.U16 desc[UR36][R12.64+0x10], R20 ;  /* 0x000010140c004986 */ /* 0x0005e2000c101524 */
[----:B------:R-:W-:Y:S05]  /*144e0*/  @!P5 BRA `(.L_x_41) ;  /* 0x000000000004d947 */ /* 0x000fea0003800000 */
[----:B------:R3:W5:Y:S02]  /*144f0*/  LDG.E.LTC128B.U16 R18, desc[UR36][R232.64+0x12] ;  /* 0x00001224e8127981 */ /* 0x000764000c1e1520 */
.L_x_41:
[----:B------:R-:W-:Y:S05]  /*14500*/  BSYNC B1 ;  /* 0x0000000000017941 */ /* 0x000fea0003800000 */
.L_x_40:
[----:B--2---:R-:W2:Y:S04]  /*14510*/  LDL R20, [R1+0x260] ;  /* 0x0002600001147983 */ /* 0x004ea80000100800 */
[----:B---34-:R-:W3:Y:S01]  /*14520*/  LDL.LU R233, [R1+0x23c] ;  /* 0x00023c0001e97983 */ /* 0x018ee20000300800 */
[----:B------:R-:W-:-:S03]  /*14530*/  IMAD.MOV.U32 R15, RZ, RZ, R19 ;  /* 0x000000ffff0f7224 */ /* 0x000fc600078e0013 */
[----:B------:R-:W4:Y:S04]  /*14540*/  LDL.LU R21, [R1+0x200] ;  /* 0x0002000001157983 */ /* 0x000f280000300800 */
[----:B------:R0:W-:Y:S04]  /*14550*/  STL [R1+0x298], R3 ;  /* 0x0002980301007387 */ /* 0x0001e80000100800 */
[----:B------:R1:W-:Y:S01]  /*14560*/  STL.64 [R1+0x290], R8 ;  /* 0x0002900801007387 */ /* 0x0003e20000100a00 */
[----:B------:R-:W-:Y:S01]  /*14570*/  IMAD R23, R23, 0x78, RZ ;  /* 0x0000007817177824 */ /* 0x000fe200078e02ff */
[----:B------:R-:W-:-:S02]  /*14580*/  ISETP.GT.AND P4, PT, R0, 0x80, P0 ;  /* 0x000000800000780c */ /* 0x000fc40000784270 */
[----:B-----5:R-:W-:Y:S01]  /*14590*/  PRMT R232, R18, 0x7610, R232 ;  /* 0x0000761012e87816 */ /* 0x020fe200000000e8 */
[----:B0-----:R-:W4:Y:S01]  /*145a0*/  LDL R3, [R1+0x268] ;  /* 0x0002680001037983 */ /* 0x001f220000100800 */
[----:B-1----:R-:W-:-:S03]  /*145b0*/  IMAD.WIDE.U32 R8, R22, 0x78, R14 ;  /* 0x0000007816087825 */ /* 0x002fc600078e000e */
[----:B------:R-:W4:Y:S01]  /*145c0*/  LDL.64 R14, [R1+0x248] ;  /* 0x00024800010e7983 */ /* 0x000f220000100a00 */
[----:B--2---:R-:W-:Y:S01]  /*145d0*/  R2UR UR4, R20 ;  /* 0x00000000140472ca */ /* 0x004fe200000e0000 */
[----:B------:R-:W-:-:S05]  /*145e0*/  HADD2.F32 R20, -RZ, R18.H0_H0 ;  /* 0x20000012ff147230 */ /* 0x000fca0000004100 */
[----:B------:R-:W-:-:S04]  /*145f0*/  FMUL R20, R20, R16 ;  /* 0x0000001014147220 */ /* 0x000fc80000400000 */
[----:B---3--:R-:W-:-:S05]  /*14600*/  FFMA R20, R233, R2, R20 ;  /* 0x00000002e9147223 */ /* 0x008fca0000000014 */
[----:B------:R-:W-:Y:S01]  /*14610*/  F2FP.F16.F32.PACK_AB R20, RZ, R20 ;  /* 0x00000014ff14723e */ /* 0x000fe200000000ff */
[----:B------:R-:W-:-:S04]  /*14620*/  IMAD.IADD R233, R9, 0x1, R23 ;  /* 0x0000000109e97824 */ /* 0x000fc800078e0217 */
[----:B------:R0:W-:Y:S01]  /*14630*/  @P5 STG.E.U16 desc[UR36][R12.64+0x12], R20 ;  /* 0x000012140c005986 */ /* 0x0001e2000c101524 */
[----:B----4-:R-:W-:-:S04]  /*14640*/  IADD3 R15, P5, R14, R8, RZ ;  /* 0x000000080e0f7210 */ /* 0x010fc80007fbe0ff */
[----:B------:R-:W-:Y:S02]  /*14650*/  IADD3.X R19, R233, R237, RZ, P5, !PT ;  /* 0x000000ede9137210 */ /* 0x000fe40002ffe4ff */
[----:B------:R-:W-:-:S04]  /*14660*/  LEA R14, P5, R15, R10, 0x1 ;  /* 0x0000000a0f0e7211 */ /* 0x000fc800078a08ff */
[----:B------:R-:W-:-:S05]  /*14670*/  LEA.HI.X R15, R15, R11, R19, 0x1, P5 ;  /* 0x0000000b0f0f7211 */ /* 0x000fca00028f0c13 */
[----:B------:R-:W2:Y:S01]  /*14680*/  @P4 LDG.E.LTC128B.U16 R232, desc[UR36][R14.64] ;  /* 0x000000240ee84981 */ /* 0x000ea2000c1e1520 */
[----:B0-----:R-:W-:-:S03]  /*14690*/  IMAD.U32 R20, RZ, RZ, UR10 ;  /* 0x0000000aff147e24 */ /* 0x001fc6000f8e00ff */
[----:B------:R0:W-:Y:S02]  /*146a0*/  STL [R1+0x234], R233 ;  /* 0x000234e901007387 */ /* 0x0001e40000100800 */
[----:B0-----:R-:W-:-:S04]  /*146b0*/  IMAD.U32 R233, RZ, RZ, UR11 ;  /* 0x0000000bffe97e24 */ /* 0x001fc8000f8e00ff */
[----:B------:R-:W-:Y:S01]  /*146c0*/  IMAD R233, R233, 0xf0, RZ ;  /* 0x000000f0e9e97824 */ /* 0x000fe200078e02ff */
[----:B------:R-:W-:Y:S01]  /*146d0*/  BSSY B1, `(.L_x_42) ;  /* 0x000001b000017945 */ /* 0x000fe20003800000 */
[----:B--2---:R-:W-:-:S05]  /*146e0*/  HADD2.F32 R14, -RZ, R232.H0_H0 ;  /* 0x200000e8ff0e7230 */ /* 0x004fca0000004100 */
[----:B------:R-:W-:-:S04]  /*146f0*/  FMUL R14, R14, R16 ;  /* 0x000000100e0e7220 */ /* 0x000fc80000400000 */
[----:B------:R-:W-:Y:S01]  /*14700*/  FFMA R14, R21, R2, R14 ;  /* 0x00000002150e7223 */ /* 0x000fe2000000000e */
[----:B------:R-:W-:-:S04]  /*14710*/  IMAD.WIDE.U32 R20, R20, 0xf0, R12 ;  /* 0x000000f014147825 */ /* 0x000fc800078e000c */
[----:B------:R-:W-:Y:S01]  /*14720*/  F2FP.F16.F32.PACK_AB R12, RZ, R14 ;  /* 0x0000000eff0c723e */ /* 0x000fe200000000ff */
[----:B------:R-:W-:Y:S01]  /*14730*/  IMAD.IADD R15, R21, 0x1, R233 ;  /* 0x00000001150f7824 */ /* 0x000fe200078e02e9 */
[----:B------:R-:W-:-:S05]  /*14740*/  @P4 MOV R14, R20 ;  /* 0x00000014000e4202 */ /* 0x000fca0000000f00 */
[----:B------:R0:W-:Y:S02]  /*14750*/  @P4 STG.E.U16 desc[UR36][R14.64], R12 ;  /* 0x0000000c0e004986 */ /* 0x0001e4000c101524 */
[----:B0-----:R-:W-:-:S04]  /*14760*/  IMAD.WIDE.U32 R12, R22, 0x78, R4 ;  /* 0x00000078160c7825 */ /* 0x001fc800078e0004 */
[----:B------:R-:W-:Y:S02]  /*14770*/  IMAD.IADD R19, R23, 0x1, R13 ;  /* 0x0000000117137824 */ /* 0x000fe400078e020d */
[----:B------:R-:W-:Y:S01]  /*14780*/  IMAD.MOV.U32 R18, RZ, RZ, R12 ;  /* 0x000000ffff127224 */ /* 0x000fe200078e000c */
[----:B------:R0:W-:Y:S03]  /*14790*/  STL.64 [R1+0x278], R12 ;  /* 0x0002780c01007387 */ /* 0x0001e60000100a00 */
[----:B0-----:R-:W-:-:S03]  /*147a0*/  IMAD.WIDE.U32 R12, R17, R22, R18 ;  /* 0x00000016110c7225 */ /* 0x001fc600078e0012 */
[----:B------:R-:W-:-:S04]  /*147b0*/  IADD3 R12, P4, R6, R12, RZ ;  /* 0x0000000c060c7210 */ /* 0x000fc80007f9e0ff */
[----:B------:R-:W-:Y:S02]  /*147c0*/  IADD3.X R13, R7, R3, R13, P4, !PT ;  /* 0x00000003070d7210 */ /* 0x000fe400027fe40d */
[----:B------:R0:W5:Y:S01]  /*147d0*/  LDL.LU R3, [R1+0x298] ;  /* 0x0002980001037983 */ /* 0x0001620000300800 */
[----:B------:R-:W-:-:S04]  /*147e0*/  IMAD.WIDE.U32 R12, R235, UR4, R12 ;  /* 0x00000004eb0c7c25 */ /* 0x000fc8000f8e000c */
[----:B------:R-:W-:Y:S01]  /*147f0*/  IMAD.IADD R13, R234, 0x1, R13 ;  /* 0x00000001ea0d7824 */ /* 0x000fe200078e020d */
[----:B------:R-:W-:-:S04]  /*14800*/  LEA R234, P4, R12, R10, 0x1 ;  /* 0x0000000a0cea7211 */ /* 0x000fc800078808ff */
[----:B------:R-:W-:Y:S02]  /*14810*/  LEA.HI.X R235, R12, R11, R13, 0x1, P4 ;  /* 0x0000000b0ceb7211 */ /* 0x000fe400020f0c0d */
[----:B------:R-:W-:Y:S02]  /*14820*/  IADD3 R12, P5, R4, R8, RZ ;  /* 0x00000008040c7210 */ /* 0x000fe40007fbe0ff */
[----:B------:R0:W5:Y:S04]  /*14830*/  LDL.LU.64 R8, [R1+0x290] ;  /* 0x0002900001087983 */ /* 0x0001680000300a00 */
[----:B------:R0:W-:Y:S01]  /*14840*/  STL [R1+0x200], R12 ;  /* 0x0002000c01007387 */ /* 0x0001e20000100800 */
[----:B------:R-:W-:-:S13]  /*14850*/  ISETP.GT.AND P4, PT, R0, 0x80, P3 ;  /* 0x000000800000780c */ /* 0x000fda0001f84270 */
[----:B0-----:R-:W-:Y:S05]  /*14860*/  @!P4 BRA `(.L_x_43) ;  /* 0x000000000004c947 */ /* 0x001fea0003800000 */
[----:B------:R0:W5:Y:S02]  /*14870*/  LDG.E.LTC128B.U16 R232, desc[UR36][R234.64+0x2] ;  /* 0x00000224eae87981 */ /* 0x000164000c1e1520 */
.L_x_43:
[----:B------:R-:W-:Y:S05]  /*14880*/  BSYNC B1 ;  /* 0x0000000000017941 */ /* 0x000fea0003800000 */
.L_x_42:
[----:B------:R-:W2:Y:S04]  /*14890*/  LDL R13, [R1+0x204] ;  /* 0x00020400010d7983 */ /* 0x000ea80000100800 */
[----:B------:R1:W-:Y:S04]  /*148a0*/  STL.64 [R1+0x2a8], R14 ;  /* 0x0002a80e01007387 */ /* 0x0003e80000100a00 */
[----:B-1----:R-:W3:Y:S04]  /*148b0*/  LDL.64 R14, [R1+0x200] ;  /* 0x00020000010e7983 */ /* 0x002ee80000100a00 */
[----:B-----5:R1:W-:Y:S04]  /*148c0*/  STL.64 [R1+0x2a0], R8 ;  /* 0x0002a00801007387 */ /* 0x0203e80000100a00 */
[----:B-1----:R1:W4:Y:S01]  /*148d0*/  LDL.64 R8, [R1+0x200] ;  /* 0x0002000001087983 */ /* 0x0023220000100a00 */
[----:B------:R-:W-:-:S05]  /*148e0*/  HADD2.F32 R12, -RZ, R232.H0_H0 ;  /* 0x200000e8ff0c7230 */ /* 0x000fca0000004100 */
[----:B------:R-:W-:Y:S01]  /*148f0*/  FMUL R12, R12, R16 ;  /* 0x000000100c0c7220 */ /* 0x000fe20000400000 */
[----:B----4-:R-:W4:Y:S04]  /*14900*/  LDL.LU R9, [R1+0x234] ;  /* 0x0002340001097983 */ /* 0x010f280000300800 */
[----:B------:R2:W-:Y:S04]  /*14910*/  STL [R1+0x298], R3 ;  /* 0x0002980301007387 */ /* 0x0005e80000100800 */
[----:B------:R0:W-:Y:S01]  /*14920*/  STL.64 [R1+0x290], R6 ;  /* 0x0002900601007387 */ /* 0x0001e20000100a00 */
[----:B--2---:R-:W-:-:S03]  /*14930*/  FFMA R3, R13, R2, R12 ;  /* 0x000000020d037223 */ /* 0x004fc6000000000c */
[----:B------:R-:W2:Y:S04]  /*14940*/  LDL.64 R12, [R1+0x248] ;  /* 0x00024800010c7983 */ /* 0x000ea80000100a00 */
[----:B0-----:R-:W2:Y:S01]  /*14950*/  LDL.64 R6, [R1+0x228] ;  /* 0x0002280001067983 */ /* 0x001ea20000100a00 */
[----:B---3--:R-:W-:-:S03]  /*14960*/  MOV R8, R14 ;  /* 0x0000000e00087202 */ /* 0x008fc60000000f00 */
[----:B------:R1:W5:Y:S01]  /*14970*/  LDL.LU.64 R14, [R1+0x2a8] ;  /* 0x0002a800010e7983 */ /* 0x0003620000300a00 */
[----:B------:R-:W-:Y:S01]  /*14980*/  BSSY B1, `(.L_x_44) ;  /* 0x0000019000017945 */ /* 0x000fe20003800000 */
[----:B----4-:R-:W-:-:S05]  /*14990*/  IMAD.X R9, R9, 0x1, R5, P5 ;  /* 0x0000000109097824 */ /* 0x010fca00028e0605 */
[----:B------:R0:W-:Y:S01]  /*149a0*/  STL [R1+0x204], R9 ;  /* 0x0002040901007387 */ /* 0x0001e20000100800 */
[----:B--2---:R-:W-:-:S05]  /*149b0*/  IADD3 R12, P5, R8, R12, RZ ;  /* 0x0000000c080c7210 */ /* 0x004fca0007fbe0ff */
[----:B------:R-:W-:Y:S01]  /*149c0*/  IMAD.X R13, R9, 0x1, R237, P5 ;  /* 0x00000001090d7824 */ /* 0x000fe200028e06ed */
[----:B------:R-:W-:-:S04]  /*149d0*/  LEA R8, P5, R12, R10, 0x1 ;  /* 0x0000000a0c087211 */ /* 0x000fc800078a08ff */
[----:B0-----:R-:W-:Y:S01]  /*149e0*/  LEA.HI.X R9, R12, R11, R13, 0x1, P5 ;  /* 0x0000000b0c097211 */ /* 0x001fe200028f0c0d */
[----:B------:R-:W-:Y:S01]  /*149f0*/  IMAD.U32 R13, RZ, RZ, UR10 ;  /* 0x0000000aff0d7e24 */ /* 0x000fe2000f8e00ff */
[----:B------:R-:W-:-:S03]  /*14a00*/  F2FP.F16.F32.PACK_AB R12, RZ, R3 ;  /* 0x00000003ff0c723e */ /* 0x000fc600000000ff */
[----:B------:R-:W-:Y:S01]  /*14a10*/  IMAD.WIDE.U32 R6, R13, 0xf0, R6 ;  /* 0x000000f00d067825 */ /* 0x000fe200078e0006 */
[----:B------:R0:W-:Y:S04]  /*14a20*/  STL.64 [R1+0x238], R8 ;  /* 0x0002380801007387 */ /* 0x0001e80000100a00 */
[----:B------:R-:W-:Y:S02]  /*14a30*/  IADD3 R13, R233, R7, RZ ;  /* 0x00000007e90d7210 */ /* 0x000fe40007ffe0ff */
[----:B------:R-:W-:Y:S01]  /*14a40*/  PRMT R233, R12, 0x7610, R233 ;  /* 0x000076100ce97816 */ /* 0x000fe200000000e9 */
[----:B------:R-:W-:Y:S01]  /*14a50*/  IMAD.MOV.U32 R12, RZ, RZ, R6 ;  /* 0x000000ffff0c7224 */ /* 0x000fe200078e0006 */
[----:B0-----:R1:W5:Y:S04]  /*14a60*/  LDL.LU.64 R8, [R1+0x2a0] ;  /* 0x0002a00001087983 */ /* 0x0013680000300a00 */
[----:B------:R1:W5:Y:S04]  /*14a70*/  LDL.LU R3, [R1+0x298] ;  /* 0x0002980001037983 */ /* 0x0003680000300800 */
[----:B------:R0:W-:Y:S04]  /*14a80*/  STL.64 [R1+0x230], R6 ;  /* 0x0002300601007387 */ /* 0x0001e80000100a00 */
[----:B------:R1:W-:Y:S01]  /*14a90*/  @P4 STG.E.U16 desc[UR36][R12.64+0x2], R233 ;  /* 0x000002e90c004986 */ /* 0x0003e2000c101524 */
[----:B------:R-:W-:-:S03]  /*14aa0*/  ISETP.GT.AND P5, PT, R0, 0x88, P0 ;  /* 0x000000880000780c */ /* 0x000fc600007a4270 */
[----:B0-----:R1:W5:Y:S04]  /*14ab0*/  LDL.LU.64 R6, [R1+0x290] ;  /* 0x0002900001067983 */ /* 0x0013680000300a00 */
[----:B------:R1:W-:Y:S06]  /*14ac0*/  STL.S16 [R1+0x284], R232 ;  /* 0x000284e801007387 */ /* 0x0003ec0000100600 */
[----:B------:R-:W-:Y:S05]  /*14ad0*/  @!P5 BRA `(.L_x_45) ;  /* 0x00000000000cd947 */ /* 0x000fea0003800000 */
[----:B-1----:R-:W2:Y:S04]  /*14ae0*/  LDL.LU.64 R232, [R1+0x238] ;  /* 0x0002380001e87983 */ /* 0x002ea80000300a00 */
[----:B--2---:R-:W2:Y:S04]  /*14af0*/  LDG.E.LTC128B.U16 R232, desc[UR36][R232.64] ;  /* 0x00000024e8e87981 */ /* 0x004ea8000c1e1520 */
[----:B--2---:R0:W-:Y:S02]  /*14b00*/  STL [R1+0x284], R232 ;  /* 0x000284e801007387 */ /* 0x0041e40000100800 */
.L_x_45:
[----:B------:R-:W-:Y:S05]  /*14b10*/  BSYNC B1 ;  /* 0x0000000000017941 */ /* 0x000fea0003800000 */
.L_x_44:
[----:B01----:R-:W2:Y:S04]  /*14b20*/  LDL R232, [R1+0x260] ;  /* 0x0002600001e87983 */ /* 0x003ea80000100800 */
[----:B------:R-:W3:Y:S04]  /*14b30*/  LDL R233, [R1+0x254] ;  /* 0x0002540001e97983 */ /* 0x000ee80000100800 */
[----:B------:R0:W-:Y:S04]  /*14b40*/  STL.64 [R1+0x2a0], R24 ;  /* 0x0002a01801007387 */ /* 0x0001e80000100a00 */
[----:B0-----:R-:W4:Y:S04]  /*14b50*/  LDL.LU R24, [R1+0x208] ;  /* 0x0002080001187983 */ /* 0x001f280000300800 */
[----:B------:R-:W3:Y:S04]  /*14b60*/  LDL R25, [R1+0x258] ;  /* 0x0002580001197983 */ /* 0x000ee80000100800 */
[----:B------:R0:W-:Y:S04]  /*14b70*/  STL.64 [R1+0x298], R12 ;  /* 0x0002980c01007387 */ /* 0x0001e80000100a00 */
[----:B0-----:R-:W3:Y:S04]  /*14b80*/  LDL R12, [R1+0x268] ;  /* 0x00026800010c7983 */ /* 0x001ee80000100800 */
[----:B------:R-:W3:Y:S04]  /*14b90*/  LDL R13, [R1+0x250] ;  /* 0x00025000010d7983 */ /* 0x000ee80000100800 */
[----:B-----5:R0:W-:Y:S04]  /*14ba0*/  STL [R1+0x294], R8 ;  /* 0x0002940801007387 */ /* 0x0201e80000100800 */
[----:B0-----:R-:W4:Y:S04]  /*14bb0*/  LDL.LU R8, [R1+0x284] ;  /* 0x0002840001087983 */ /* 0x001f280000300800 */
[----:B------:R-:W-:Y:S01]  /*14bc0*/  STL [R1+0x290], R3 ;  /* 0x0002900301007387 */ /* 0x000fe20000100800 */
[----:B--2---:R-:W-:Y:S01]  /*14bd0*/  R2UR UR4, R232 ;  /* 0x00000000e80472ca */ /* 0x004fe200000e0000 */
[----:B----4-:R-:W-:-:S05]  /*14be0*/  HADD2.F32 R232, -RZ, R8.H0_H0 ;  /* 0x20000008ffe87230 */ /* 0x010fca0000004100 */
[----:B------:R-:W-:-:S04]  /*14bf0*/  FMUL R232, R232, R16 ;  /* 0x00000010e8e87220 */ /* 0x000fc80000400000 */
[----:B------:R-:W-:Y:S01]  /*14c00*/  FFMA R232, R24, R2, R232 ;  /* 0x0000000218e87223 */ /* 0x000fe200000000e8 */
[----:B---3--:R-:W-:-:S04]  /*14c10*/  IADD3 R24, P4, R25, R20, RZ ;  /* 0x0000001419187210 */ /* 0x008fc80007f9e0ff */
[----:B------:R-:W-:Y:S01]  /*14c20*/  F2FP.F16.F32.PACK_AB R232, RZ, R232 ;  /* 0x000000e8ffe8723e */ /* 0x000fe200000000ff */
[----:B------:R-:W-:-:S05]  /*14c30*/  IMAD.X R25, R15, 0x1, R233, P4 ;  /* 0x000000010f197824 */ /* 0x000fca00020e06e9 */
[----:B------:R-:W-:Y:S04]  /*14c40*/  STL.64 [R1+0x270], R24 ;  /* 0x0002701801007387 */ /* 0x000fe80000100a00 */
[----:B------:R0:W-:Y:S04]  /*14c50*/  @P5 STG.E.U16 desc[UR36][R24.64], R232 ;  /* 0x000000e818005986 */ /* 0x0001e8000c101524 */
[----:B0-----:R0:W5:Y:S04]  /*14c60*/  LDL.LU.64 R24, [R1+0x2a0] ;  /* 0x0002a00001187983 */ /* 0x0011680000300a00 */
[----:B------:R-:W2:Y:S02]  /*14c70*/  LDL.LU.64 R232, [R1+0x278] ;  /* 0x0002780001e87983 */ /* 0x000ea40000300a00 */
[----:B--2---:R-:W-:-:S05]  /*14c80*/  IADD3 R232, P4, R4, R232, RZ ;  /* 0x000000e804e87210 */ /* 0x004fca0007f9e0ff */
[----:B------:R-:W-:-:S05]  /*14c90*/  IMAD.X R233, R19, 0x1, R5, P4 ;  /* 0x0000000113e97824 */ /* 0x000fca00020e0605 */
[----:B------:R1:W-:Y:S02]  /*14ca0*/  STL.64 [R1+0x278], R232 ;  /* 0x000278e801007387 */ /* 0x0003e40000100a00 */
[----:B-1----:R-:W-:-:S03]  /*14cb0*/  IMAD.WIDE.U32 R232, R17, R22, R232 ;  /* 0x0000001611e87225 */ /* 0x002fc600078e00e8 */
[----:B------:R-:W-:-:S04]  /*14cc0*/  IADD3 R232, P4, R6, R232, RZ ;  /* 0x000000e806e87210 */ /* 0x000fc80007f9e0ff */
[----:B------:R-:W-:-:S03]  /*14cd0*/  IADD3.X R233, R7, R12, R233, P4, !PT ;  /* 0x0000000c07e97210 */ /* 0x000fc600027fe4e9 */
[----:B------:R-:W-:-:S03]  /*14ce0*/  IMAD.WIDE.U32 R12, R13, UR4, R232 ;  /* 0x000000040d0c7c25 */ /* 0x000fc6000f8e00e8 */
[----:B------:R-:W2:Y:S01]  /*14cf0*/  LDL R233, [R1+0x264] ;  /* 0x0002640001e97983 */ /* 0x000ea20000100800 */
[----:B------:R-:W-:Y:S02]  /*14d00*/  PRMT R3, R8, 0x7610, R3 ;  /* 0x0000761008037816 */ /* 0x000fe40000000003 */
[----:B------:R-:W-:Y:S02]  /*14d10*/  LEA R232, P4, R12, R10, 0x1 ;  /* 0x0000000a0ce87211 */ /* 0x000fe400078808ff */
[----:B------:R-:W-:Y:S02]  /*14d20*/  ISETP.GT.AND P5, PT, R0, 0x88, P3 ;  /* 0x000000880000780c */ /* 0x000fe40001fa4270 */
[----:B--2---:R-:W-:-:S04]  /*14d30*/  IADD3 R233, R233, R13, RZ ;  /* 0x0000000de9e97210 */ /* 0x004fc80007ffe0ff */
[----:B------:R-:W-:Y:S02]  /*14d40*/  LEA.HI.X R233, R12, R11, R233, 0x1, P4 ;  /* 0x0000000b0ce97211 */ /* 0x000fe400020f0ce9 */
[----:B------:R0:W5:Y:S04]  /*14d50*/  LDL.LU.64 R12, [R1+0x298] ;  /* 0x00029800010c7983 */ /* 0x0001680000300a00 */
[----:B------:R0:W5:Y:S04]  /*14d60*/  LDL.LU R8, [R1+0x294] ;  /* 0x0002940001087983 */ /* 0x0001680000300800 */
[----:B------:R1:W-:Y:S04]  /*14d70*/  STL.S16 [R1+0x208], R3 ;  /* 0x0002080301007387 */ /* 0x0003e80000100600 */
[----:B-1----:R0:W5:Y:S01]  /*14d80*/  LDL.LU R3, [R1+0x290] ;  /* 0x0002900001037983 */ /* 0x0021620000300800 */
[----:B------:R-:W-:Y:S04]  /*14d90*/  BSSY B1, `(.L_x_46) ;  /* 0x0000006000017945 */ /* 0x000fe80003800000 */
[----:B------:R-:W-:Y:S05]  /*14da0*/  @!P5 BRA `(.L_x_47) ;  /* 0x000000000010d947 */ /* 0x000fea0003800000 */
[----:B------:R1:W-:Y:S04]  /*14db0*/  STL [R1+0x290], R0 ;  /* 0x0002900001007387 */ /* 0x0003e80000100800 */
[----:B-1----:R-:W2:Y:S04]  /*14dc0*/  LDG.E.LTC128B.U16 R0, desc[UR36][R232.64+0x2] ;  /* 0x00000224e8007981 */ /* 0x002ea8000c1e1520 */
[----:B--2---:R1:W-:Y:S04]  /*14dd0*/  STL [R1+0x208], R0 ;  /* 0x0002080001007387 */ /* 0x0043e80000100800 */
[----:B-1----:R1:W5:Y:S02]  /*14de0*/  LDL.LU R0, [R1+0x290] ;  /* 0x0002900001007983 */ /* 0x0023640000300800 */
.L_x_47:
[----:B------:R-:W-:Y:S05]  /*14df0*/  BSYNC B1 ;  /* 0x0000000000017941 */ /* 0x000fea0003800000 */
.L_x_46:
[----:B------:R2:W-:Y:S04]  /*14e00*/  STL.64 [R1+0x2b8], R14 ;  /* 0x0002b80e01007387 */ /* 0x0005e80000100a00 */
[----:B--2---:R-:W2:Y:S04]  /*14e10*/  LDL.64 R14, [R1+0x230] ;  /* 0x00023000010e7983 */ /* 0x004ea80000100a00 */
[----:B------:R3:W-:Y:S04]  /*14e20*/  STL [R1+0x2b0], R10 ;  /* 0x0002b00a01007387 */ /* 0x0007e80000100800 */
[----:B---3--:R-:W3:Y:S04]  /*14e30*/  LDL.LU R10, [R1+0x20c] ;  /* 0x00020c00010a7983 */ /* 0x008ee80000300800 */
[----:B------:R-:W-:Y:S04]  /*14e40*/  STL [R1+0x2ac], R9 ;  /* 0x0002ac0901007387 */ /* 0x000fe80000100800 */
[----:B-----5:R-:W-:Y:S04]  /*14e50*/  STL [R1+0x2a8], R8 ;  /* 0x0002a80801007387 */ /* 0x020fe80000100800 */
[----:B------:R4:W-:Y:S04]  /*14e60*/  STL.64 [R1+0x2a0], R6 ;  /* 0x0002a00601007387 */ /* 0x0009e80000100a00 */
[----:B----4-:R-:W2:Y:S04]  /*14e70*/  LDL R7, [R1+0x258] ;  /* 0x0002580001077983 */ /* 0x010ea80000100800 */
[----:B------:R-:W-:Y:S04]  /*14e80*/  STL [R1+0x298], R5 ;  /* 0x0002980501007387 */ /* 0x000fe80000100800 */
[----:B------:R4:W-:Y:S04]  /*14e90*/  STL [R1+0x294], R4 ;  /* 0x0002940401007387 */ /* 0x0009e80000100800 */
[----:B----4-:R-:W4:Y:S04]  /*14ea0*/  LDL.LU R4, [R1+0x208] ;  /* 0x0002080001047983 */ /* 0x010f280000300800 */
[----:B------:R0:W-:Y:S01]  /*14eb0*/  STL [R1+0x290], R3 ;  /* 0x0002900301007387 */ /* 0x0001e20000100800 */
[----:B----4-:R-:W-:-:S05]  /*14ec0*/  HADD2.F32 R6, -RZ, R4.H0_H0 ;  /* 0x20000004ff067230 */ /* 0x010fca0000004100 */
[----:B------:R-:W-:-:S04]  /*14ed0*/  FMUL R6, R6, R16 ;  /* 0x0000001006067220 */ /* 0x000fc80000400000 */
[----:B---3--:R-:W-:Y:S01]  /*14ee0*/  FFMA R10, R10, R2, R6 ;  /* 0x000000020a0a7223 */ /* 0x008fe20000000006 */
[----:B--2---:R-:W-:Y:S02]  /*14ef0*/  IADD3 R6, P4, R7, R14, RZ ;  /* 0x0000000e07067210 */ /* 0x004fe40007f9e0ff */
[----:B------:R2:W5:Y:S04]  /*14f00*/  LDL.LU.64 R14, [R1+0x2b8] ;  /* 0x0002b800010e7983 */ /* 0x0005680000300a00 */
[----:B------:R-:W3:Y:S01]  /*14f10*/  LDL R7, [R1+0x254] ;  /* 0x0002540001077983 */ /* 0x000ee20000100800 */
[----:B------:R-:W-:-:S03]  /*14f20*/  F2FP.F16.F32.PACK_AB R9, RZ, R10 ;  /* 0x0000000aff09723e */ /* 0x000fc600000000ff */
[----:B------:R2:W5:Y:S01]  /*14f30*/  LDL.LU R10, [R1+0x2b0] ;  /* 0x0002b000010a7983 */ /* 0x0005620000300800 */
[----:B------:R-:W-:Y:S02]  /*14f40*/  PRMT R8, R9, 0x7610, R8 ;  /* 0x0000761009087816 */ /* 0x000fe40000000008 */
[----:B0-----:R-:W-:Y:S01]  /*14f50*/  PRMT R3, R4, 0x7610, R3 ;  /* 0x0000761004037816 */ /* 0x001fe20000000003 */
[----:B------:R2:W5:Y:S01]  /*14f60*/  LDL.LU R9, [R1+0x2ac] ;  /* 0x0002ac0001097983 */ /* 0x0005620000300800 */
[----:B------:R-:W-:-:S03]  /*14f70*/  PRMT R5, R8, 0x7610, R5 ;  /* 0x0000761008057816 */ /* 0x000fc60000000005 */
[----:B------:R2:W5:Y:S01]  /*14f80*/  LDL.LU R8, [R1+0x2a8] ;  /* 0x0002a80001087983 */ /* 0x0005620000300800 */
[----:B---3--:R-:W-:Y:S01]  /*14f90*/  IMAD.X R7, R7, 0x1, R13, P4 ;  /* 0x0000000107077824 */ /* 0x008fe200020e060d */
[----:B------:R-:W-:-:S04]  /*14fa0*/  ISETP.GT.AND P4, PT, R0, 0x80, P2 ;  /* 0x000000800000780c */ /* 0x000fc80001784270 */
[----:B------:R-:W-:Y:S04]  /*14fb0*/  STL.64 [R1+0x238], R6 ;  /* 0x0002380601007387 */ /* 0x000fe80000100a00 */
[----:B------:R0:W-:Y:S04]  /*14fc0*/  @P5 STG.E.U16 desc[UR36][R6.64+0x2], R5 ;  /* 0x0000020506005986 */ /* 0x0001e8000c101524 */
[----:B0-----:R2:W5:Y:S04]  /*14fd0*/  LDL.LU.64 R6, [R1+0x2a0] ;  /* 0x0002a00001067983 */ /* 0x0015680000300a00 */
[----:B------:R2:W5:Y:S04]  /*14fe0*/  LDL.LU R5, [R1+0x298] ;  /* 0x0002980001057983 */ /* 0x0005680000300800 */
[----:B------:R2:W5:Y:S04]  /*14ff0*/  LDL.LU R4, [R1+0x294] ;  /* 0x0002940001047983 */ /* 0x0005680000300800 */
[----:B------:R0:W-:Y:S04]  /*15000*/  STL.S16 [R1+0x208], R3 ;  /* 0x0002080301007387 */ /* 0x0001e80000100600 */
[----:B0-----:R2:W5:Y:S01]  /*15010*/  LDL.LU R3, [R1+0x290] ;  /* 0x0002900001037983 */ /* 0x0015620000300800 */
[----:B------:R-:W-:Y:S04]  /*15020*/  BSSY B1, `(.L_x_48) ;  /* 0x0000006000017945 */ /* 0x000fe80003800000 */
[----:B------:R-:W-:Y:S05]  /*15030*/  @!P4 BRA `(.L_x_49) ;  /* 0x000000000010c947 */ /* 0x000fea0003800000 */
[----:B------:R0:W-:Y:S04]  /*15040*/  STL [R1+0x290], R0 ;  /* 0x0002900001007387 */ /* 0x0001e80000100800 */
[----:B0-----:R-:W3:Y:S04]  /*15050*/  LDG.E.LTC128B.U16 R0, desc[UR36][R234.64+0x10] ;  /* 0x00001024ea007981 */ /* 0x001ee8000c1e1520 */
[----:B---3--:R0:W-:Y:S04]  /*15060*/  STL [R1+0x208], R0 ;  /* 0x0002080001007387 */ /* 0x0081e80000100800 */
[----:B0-----:R0:W5:Y:S02]  /*15070*/  LDL.LU R0, [R1+0x290] ;  /* 0x0002900001007983 */ /* 0x0011640000300800 */
.L_x_49:
[----:B------:R-:W-:Y:S05]  /*15080*/  BSYNC B1 ;  /* 0x0000000000017941 */ /* 0x000fea0003800000 */
.L_x_48:
[----:B-----5:R-:W3:Y:S04]  /*15090*/  LDL R14, [R1+0x208] ;  /* 0x00020800010e7983 */ /* 0x020ee80000100800 */
[----:B------:R4:W-:Y:S04]  /*150a0*/  STL [R1+0x290], R3 ;  /* 0x0002900301007387 */ /* 0x0009e80000100800 */
[----:B----4-:R-:W4:Y:S01]  /*150b0*/  LDL.LU R3, [R1+0x210] ;  /* 0x0002100001037983 */ /* 0x010f220000300800 */
[----:B---3--:R-:W-:-:S05]  /*150c0*/  HADD2.F32 R14, -RZ, R14.H0_H0 ;  /* 0x2000000eff0e7230 */ /* 0x008fca0000004100 */
[----:B------:R-:W-:-:S04]  /*150d0*/  FMUL R14, R14, R16 ;  /* 0x000000100e0e7220 */ /* 0x000fc80000400000 */
[----:B----4-:R-:W-:Y:S02]  /*150e0*/  FFMA R14, R3, R2, R14 ;  /* 0x00000002030e7223 */ /* 0x010fe4000000000e */
[----:B------:R3:W5:Y:S01]  /*150f0*/  LDL.LU R3, [R1+0x290] ;  /* 0x0002900001037983 */ /* 0x0007620000300800 */
[----:B------:R-:W-:Y:S02]  /*15100*/  ISETP.GT.AND P5, PT, R0, 0x80, P1 ;  /* 0x000000800000780c */ /* 0x000fe40000fa4270 */
[----:B------:R-:W-:-:S04]  /*15110*/  F2FP.F16.F32.PACK_AB R14, RZ, R14 ;  /* 0x0000000eff0e723e */ /* 0x000fc800000000ff */
[----:B------:R-:W-:Y:S01]  /*15120*/  PRMT R21, R14, 0x7610, R21 ;  /* 0x000076100e157816 */ /* 0x000fe20000000015 */
[----:B------:R-:W-:Y:S02]  /*15130*/  @P4 IMAD.MOV.U32 R14, RZ, RZ, R20 ;  /* 0x000000ffff0e4224 */ /* 0x000fe400078e0014 */
[----:B------:R-:W4:Y:S01]  /*15140*/  LDL.LU R20, [R1+0x208] ;  /* 0x0002080001147983 */ /* 0x000f220000300800 */
[----:B------:R-:W-:Y:S03]  /*15150*/  BSSY B1, `(.L_x_50) ;  /* 0x0000005000017945 */ /* 0x000fe60003800000 */
[----:B------:R4:W-:Y:S02]  /*15160*/  @P4 STG.E.U16 desc[UR36][R14.64+0x10], R21 ;  /* 0x000010150e004986 */ /* 0x0009e4000c101524 */
[----:B----4-:R-:W-:Y:S01]  /*15170*/  PRMT R14, R20, 0x7610, R14 ;  /* 0x00007610140e7816 */ /* 0x010fe2000000000e */
[----:B---3--:R-:W-:Y:S06]  /*15180*/  @!P5 BRA `(.L_x_51) ;  /* 0x000000000004d947 */ /* 0x008fec0003800000 */
[----:B------:R3:W5:Y:S02]  /*15190*/  LDG.E.LTC128B.U16 R14, desc[UR36][R234.64+0x12] ;  /* 0x00001224ea0e7981 */ /* 0x000764000c1e1520 */
.L_x_51:
[----:B------:R-:W-:Y:S05]  /*151a0*/  BSYNC B1 ;  /* 0x0000000000017941 */ /* 0x000fea0003800000 */
.L_x_50:
[----:B------:R-:W4:Y:S01]  /*151b0*/  LDL.LU R20, [R1+0x214] ;  /* 0x0002140001147983 */ /* 0x000f220000300800 */
[----:B-----5:R-:W-:Y:S01]  /*151c0*/  HADD2.F32 R15, -RZ, R14.H0_H0 ;  /* 0x2000000eff0f7230 */ /* 0x020fe20000004100 */
        /* <DEDUP_REMOVED lines=8> */
.L_x_53:
[----:B------:R-:W-:Y:S05]  /*15250*/  BSYNC B1 ;  /* 0x0000000000017941 */ /* 0x000fea0003800000 */
.L_x_52:
[----:B------:R1:W-:Y:S04]  /*15260*/  STL [R1+0x290], R3 ;  /* 0x0002900301007387 */ /* 0x0003e80000100800 */
[----:B-1----:R-:W2:Y:S01]  /*15270*/  LDL.LU R3, [R1+0x218] ;  /* 0x0002180001037983 */ /* 0x002ea20000300800 */
[----:B----45:R-:W-:-:S03]  /*15280*/  HADD2.F32 R15, -RZ, R14.H0_H0 ;  /* 0x2000000eff0f7230 */ /* 0x030fc60000004100 */
[----:B------:R-:W4:Y:S02]  /*15290*/  LDL.LU.64 R20, [R1+0x270] ;  /* 0x0002700001147983 */ /* 0x000f240000300a00 */
[----:B------:R-:W-:Y:S01]  /*152a0*/  FMUL R15, R15, R16 ;  /* 0x000000100f0f7220 */ /* 0x000fe20000400000 */
[----:B------:R-:W-:-:S03]  /*152b0*/  ISETP.GT.AND P5, PT, R0, 0x88, P1 ;  /* 0x000000880000780c */ /* 0x000fc60000fa4270 */
[----:B--2---:R-:W-:Y:S02]  /*152c0*/  FFMA R15, R3, R2, R15 ;  /* 0x00000002030f7223 */ /* 0x004fe4000000000f */
[----:B------:R1:W5:Y:S01]  /*152d0*/  LDL.LU R3, [R1+0x290] ;  /* 0x0002900001037983 */ /* 0x0003620000300800 */
[----:B------:R-:W-:Y:S02]  /*152e0*/  BSSY B1, `(.L_x_54) ;  /* 0x0000006000017945 */ /* 0x000fe40003800000 */
[----:B------:R-:W-:-:S05]  /*152f0*/  F2FP.F16.F32.PACK_AB R15, RZ, R15 ;  /* 0x0000000fff0f723e */ /* 0x000fca00000000ff */
[----:B----4-:R2:W-:Y:S02]  /*15300*/  @P4 STG.E.U16 desc[UR36][R20.64+0x10], R15 ;  /* 0x0000100f14004986 */ /* 0x0105e4000c101524 */
[----:B--2---:R-:W-:Y:S01]  /*15310*/  PRMT R20, R14, 0x7610, R20 ;  /* 0x000076100e147816 */ /* 0x004fe20000000014 */
[----:B-1----:R-:W-:Y:S06]  /*15320*/  @!P5 BRA `(.L_x_55) ;  /* 0x000000000004d947 */ /* 0x002fec0003800000 */
[----:B------:R1:W5:Y:S02]  /*15330*/  LDG.E.LTC128B.U16 R20, desc[UR36][R232.64+0x12] ;  /* 0x00001224e8147981 */ /* 0x000364000c1e1520 */
.L_x_55:
[----:B------:R-:W-:Y:S05]  /*15340*/  BSYNC B1 ;  /* 0x0000000000017941 */ /* 0x000fea0003800000 */
.L_x_54:
[----:B------:R-:W2:Y:S04]  /*15350*/  LDL R14, [R1+0x260] ;  /* 0x00026000010e7983 */ /* 0x000ea80000100800 */
[----:B------:R-:W4:Y:S04]  /*15360*/  LDL.LU R15, [R1+0x21c] ;  /* 0x00021c00010f7983 */ /* 0x000f280000300800 */
[----:B------:R0:W-:Y:S04]  /*15370*/  STL.64 [R1+0x2a8], R26 ;  /* 0x0002a81a01007387 */ /* 0x0001e80000100a00 */
[----:B0-----:R-:W3:Y:S04]  /*15380*/  LDL.LU.64 R26, [R1+0x238] ;  /* 0x00023800011a7983 */ /* 0x001ee80000300a00 */
[----:B------:R0:W-:Y:S04]  /*15390*/  STL.64 [R1+0x2a0], R24 ;  /* 0x0002a01801007387 */ /* 0x0001e80000100a00 */
[----:B0-----:R-:W3:Y:S04]  /*153a0*/  LDL.LU.64 R24, [R1+0x200] ;  /* 0x0002000001187983 */ /* 0x001ee80000300a00 */
[----:B------:R0:W-:Y:S04]  /*153b0*/  STL.64 [R1+0x298], R12 ;  /* 0x0002980c01007387 */ /* 0x0001e80000100a00 */
[----:B0-----:R-:W3:Y:S04]  /*153c0*/  LDL.LU R13, [R1+0x1e0] ;  /* 0x0001e000010d7983 */ /* 0x001ee80000300800 */
[----:B-----5:R0:W-:Y:S04]  /*153d0*/  STL [R1+0x290], R3 ;  /* 0x0002900301007387 */ /* 0x0201e80000100800 */
[----:B0-----:R-:W3:Y:S01]  /*153e0*/  LDL R3, [R1+0x268] ;  /* 0x0002680001037983 */ /* 0x001ee20000100800 */
[----:B--2---:R-:W-:Y:S01]  /*153f0*/  R2UR UR5, R14 ;  /* 0x000000000e0572ca */ /* 0x004fe200000e0000 */
[----:B------:R-:W-:-:S05]  /*15400*/  HADD2.F32 R14, -RZ, R20.H0_H0 ;  /* 0x20000014ff0e7230 */ /* 0x000fca0000004100 */
[----:B------:R-:W-:-:S04]  /*15410*/  FMUL R14, R14, R16 ;  /* 0x000000100e0e7220 */ /* 0x000fc80000400000 */
[----:B----4-:R-:W-:-:S05]  /*15420*/  FFMA R14, R15, R2, R14 ;  /* 0x000000020f0e7223 */ /* 0x010fca000000000e */
[----:B------:R-:W-:Y:S01]  /*15430*/  F2FP.F16.F32.PACK_AB R14, RZ, R14 ;  /* 0x0000000eff0e723e */ /* 0x000fe200000000ff */
[----:B---3--:R-:W-:Y:S04]  /*15440*/  STL.64 [R1+0x200], R26 ;  /* 0x0002001a01007387 */ /* 0x008fe80000100a00 */
[----:B------:R0:W-:Y:S04]  /*15450*/  @P5 STG.E.U16 desc[UR36][R26.64+0x12], R14 ;  /* 0x0000120e1a005986 */ /* 0x0001e8000c101524 */
[----:B0-----:R0:W5:Y:S04]  /*15460*/  LDL.LU.64 R26, [R1+0x2a8] ;  /* 0x0002a800011a7983 */ /* 0x0011680000300a00 */
[----:B------:R-:W2:Y:S01]  /*15470*/  LDL.64 R14, [R1+0x248] ;  /* 0x00024800010e7983 */ /* 0x000ea20000100a00 */
[----:B------:R-:W-:Y:S01]  /*15480*/  IMAD.WIDE.U32 R24, R22, 0x78, R24 ;  /* 0x0000007816187825 */ /* 0x000fe200078e0018 */
[----:B------:R-:W-:-:S03]  /*15490*/  ISETP.GT.AND P4, PT, R0, 0x100, P0 ;  /* 0x000001000000780c */ /* 0x000fc60000784270 */
[----:B------:R-:W-:Y:S01]  /*154a0*/  IMAD.IADD R21, R23, 0x1, R25 ;  /* 0x0000000117157824 */ /* 0x000fe200078e0219 */
[----:B------:R3:W-:Y:S01]  /*154b0*/  STL.64 [R1+0x208], R24 ;  /* 0x0002081801007387 */ /* 0x0007e20000100a00 */
[----:B------:R-:W-:Y:S02]  /*154c0*/  PRMT R12, R20, 0x7610, R12 ;  /* 0x00007610140c7816 */ /* 0x000fe4000000000c */
[----:B--2---:R-:W-:Y:S02]  /*154d0*/  IADD3 R15, P5, R14, R24, RZ ;  /* 0x000000180e0f7210 */ /* 0x004fe40007fbe0ff */
[----:B---3--:R0:W5:Y:S04]  /*154e0*/  LDL.LU.64 R24, [R1+0x2a0] ;  /* 0x0002a00001187983 */ /* 0x0081680000300a00 */
[----:B------:R2:W-:Y:S02]  /*154f0*/  STL [R1+0x214], R21 ;  /* 0x0002141501007387 */ /* 0x0005e40000100800 */
[----:B--2---:R-:W-:-:S02]  /*15500*/  IADD3.X R21, R21, R237, RZ, P5, !PT ;  /* 0x000000ed15157210 */ /* 0x004fc40002ffe4ff */
[----:B------:R-:W-:-:S04]  /*15510*/  LEA R14, P5, R15, R10, 0x1 ;  /* 0x0000000a0f0e7211 */ /* 0x000fc800078a08ff */
[----:B------:R-:W-:Y:S01]  /*15520*/  LEA.HI.X R15, R15, R11, R21, 0x1, P5 ;  /* 0x0000000b0f0f7211 */ /* 0x000fe200028f0c15 */
[----:B------:R-:W-:Y:S01]  /*15530*/  USHF.L.U64.HI UR4, UR10, 0x9, UR11 ;  /* 0x000000090a047899 */ /* 0x000fe2000801020b */
[----:B------:R-:W2:Y:S04]  /*15540*/  LDL R21, [R1+0x264] ;  /* 0x0002640001157983 */ /* 0x000ea80000100800 */
[----:B------:R-:W3:Y:S01]  /*15550*/  @P4 LDG.E.LTC128B.U16 R12, desc[UR36][R14.64] ;  /* 0x000000240e0c4981 */ /* 0x000ee2000c1e1520 */
[----:B------:R-:W-:-:S04]  /*15560*/  IMAD.WIDE.U32 R18, R22, 0x78, R18 ;  /* 0x0000007816127825 */ /* 0x000fc800078e0012 */
[----:B---3--:R-:W-:-:S05]  /*15570*/  HADD2.F32 R14, -RZ, R12.H0_H0 ;  /* 0x2000000cff0e7230 */ /* 0x008fca0000004100 */
[----:B------:R-:W-:-:S04]  /*15580*/  FMUL R14, R14, R16 ;  /* 0x000000100e0e7220 */ /* 0x000fc80000400000 */
[----:B------:R-:W-:Y:S01]  /*15590*/  FFMA R20, R13, R2, R14 ;  /* 0x000000020d147223 */ /* 0x000fe2000000000e */
[----:B------:R-:W-:-:S05]  /*155a0*/  IMAD.U32 R14, RZ, RZ, UR10 ;  /* 0x0000000aff0e7e24 */ /* 0x000fca000f8e00ff */
[----:B------:R-:W-:Y:S02]  /*155b0*/  LEA R14, P5, R14, R8, 0x9 ;  /* 0x000000080e0e7211 */ /* 0x000fe400078a48ff */
[----:B------:R-:W-:Y:S02]  /*155c0*/  F2FP.F16.F32.PACK_AB R20, RZ, R20 ;  /* 0x00000014ff14723e */ /* 0x000fe400000000ff */
[----:B------:R-:W-:Y:S01]  /*155d0*/  IADD3.X R15, R9, UR4, RZ, P5, !PT ;  /* 0x00000004090f7c10 */ /* 0x000fe2000affe4ff */
[----:B------:R-:W-:Y:S04]  /*155e0*/  STL [R1+0x210], R12 ;  /* 0x0002100c01007387 */ /* 0x000fe80000100800 */
[----:B------:R3:W-:Y:S04]  /*155f0*/  @P4 STG.E.U16 desc[UR36][R14.64], R20 ;  /* 0x000000140e004986 */ /* 0x0007e8000c101524 */
[----:B---3--:R-:W3:Y:S01]  /*15600*/  LDL R20, [R1+0x250] ;  /* 0x0002500001147983 */ /* 0x008ee20000100800 */
[----:B------:R-:W-:-:S04]  /*15610*/  IADD3 R12, P4, R4, R18, RZ ;  /* 0x00000012040c7210 */ /* 0x000fc80007f9e0ff */
[----:B------:R-:W-:-:S03]  /*15620*/  IADD3.X R13, R5, R23, R19, P4, !PT ;  /* 0x00000017050d7210 */ /* 0x000fc600027fe413 */
[----:B------:R-:W-:Y:S02]  /*15630*/  IMAD.WIDE.U32 R18, R17, R22, R12 ;  /* 0x0000001611127225 */ /* 0x000fe400078e000c */
[----:B------:R4:W-:Y:S01]  /*15640*/  STL.64 [R1+0x238], R12 ;  /* 0x0002380c01007387 */ /* 0x0009e20000100a00 */
[----:B------:R-:W-:-:S04]  /*15650*/  IADD3 R18, P4, R6, R18, RZ ;  /* 0x0000001206127210 */ /* 0x000fc80007f9e0ff */
[----:B------:R-:W-:Y:S01]  /*15660*/  IADD3.X R19, R7, R3, R19, P4, !PT ;  /* 0x0000000307137210 */ /* 0x000fe200027fe413 */
[----:B----4-:R0:W5:Y:S04]  /*15670*/  LDL.LU.64 R12, [R1+0x298] ;  /* 0x00029800010c7983 */ /* 0x0101680000300a00 */
[----:B------:R0:W5:Y:S01]  /*15680*/  LDL.LU R3, [R1+0x290] ;  /* 0x0002900001037983 */ /* 0x0001620000300800 */
[----:B------:R-:W-:Y:S01]  /*15690*/  BSSY B1, `(.L_x_56) ;  /* 0x0000009000017945 */ /* 0x000fe20003800000 */
[----:B---3--:R-:W-:-:S04]  /*156a0*/  IMAD.WIDE.U32 R18, R20, UR5, R18 ;  /* 0x0000000514127c25 */ /* 0x008fc8000f8e0012 */
[----:B--2---:R-:W-:Y:S01]  /*156b0*/  IMAD.IADD R19, R21, 0x1, R19 ;  /* 0x0000000115137824 */ /* 0x004fe200078e0213 */
[----:B------:R-:W-:-:S04]  /*156c0*/  LEA R20, P4, R18, R10, 0x1 ;  /* 0x0000000a12147211 */ /* 0x000fc800078808ff */
[----:B------:R-:W-:Y:S02]  /*156d0*/  LEA.HI.X R21, R18, R11, R19, 0x1, P4 ;  /* 0x0000000b12157211 */ /* 0x000fe400020f0c13 */
[----:B------:R-:W-:-:S13]  /*156e0*/  ISETP.GT.AND P4, PT, R0, 0x100, P3 ;  /* 0x000001000000780c */ /* 0x000fda0001f84270 */
[----:B0-----:R-:W-:Y:S05]  /*156f0*/  @!P4 BRA `(.L_x_57) ;  /* 0x000000000008c947 */ /* 0x001fea0003800000 */
[----:B------:R-:W2:Y:S04]  /*15700*/  LDG.E.LTC128B.U16 R18, desc[UR36][R20.64+0x2] ;  /* 0x0000022414127981 */ /* 0x000ea8000c1e1520 */
[----:B--2---:R0:W-:Y:S02]  /*15710*/  STL [R1+0x210], R18 ;  /* 0x0002101201007387 */ /* 0x0041e40000100800 */
.L_x_57:
[----:B------:R-:W-:Y:S05]  /*15720*/  BSYNC B1 ;  /* 0x0000000000017941 */ /* 0x000fea0003800000 */
.L_x_56:
[----:B------:R-:W2:Y:S04]  /*15730*/  LDL.LU R19, [R1+0x1e4] ;  /* 0x0001e40001137983 */ /* 0x000ea80000300800 */
[----:B------:R3:W-:Y:S04]  /*15740*/  STL.64 [R1+0x2a0], R8 ;  /* 0x0002a00801007387 */ /* 0x0007e80000100a00 */
[----:B---3--:R-:W3:Y:S04]  /*15750*/  LDL.LU.64 R8, [R1+0x208] ;  /* 0x0002080001087983 */ /* 0x008ee80000300a00 */
[----:B------:R4:W-:Y:S04]  /*15760*/  STL [R1+0x298], R7 ;  /* 0x0002980701007387 */ /* 0x0009e80000100800 */
[----:B----4-:R-:W4:Y:S04]  /*15770*/  LDL.LU R7, [R1+0x214] ;  /* 0x0002140001077983 */ /* 0x010f280000300800 */
[----:B------:R1:W-:Y:S04]  /*15780*/  STL [R1+0x294], R6 ;  /* 0x0002940601007387 */ /* 0x0003e80000100800 */
[----:B-1----:R-:W0:Y:S04]  /*15790*/  LDL.LU R6, [R1+0x210] ;  /* 0x0002100001067983 */ /* 0x002e280000300800 */
[----:B-----5:R-:W-:Y:S01]  /*157a0*/  STL [R1+0x290], R3 ;  /* 0x0002900301007387 */ /* 0x020fe20000100800 */
[----:B0-----:R-:W-:-:S05]  /*157b0*/  HADD2.F32 R18, -RZ, R6.H0_H0 ;  /* 0x20000006ff127230 */ /* 0x001fca0000004100 */
[----:B------:R-:W-:-:S04]  /*157c0*/  FMUL R18, R18, R16 ;  /* 0x0000001012127220 */ /* 0x000fc80000400000 */
[----:B--2---:R-:W-:-:S05]  /*157d0*/  FFMA R18, R19, R2, R18 ;  /* 0x0000000213127223 */ /* 0x004fca0000000012 */
[----:B------:R-:W-:-:S05]  /*157e0*/  F2FP.F16.F32.PACK_AB R18, RZ, R18 ;  /* 0x00000012ff12723e */ /* 0x000fca00000000ff */
[----:B------:R0:W-:Y:S04]  /*157f0*/  @P4 STG.E.U16 desc[UR36][R14.64+0x2], R18 ;  /* 0x000002120e004986 */ /* 0x0001e8000c101524 */
[----:B0-----:R-:W2:Y:S01]  /*15800*/  LDL.64 R18, [R1+0x248] ;  /* 0x0002480001127983 */ /* 0x001ea20000100a00 */
[----:B---3--:R-:W-:-:S05]  /*15810*/  IADD3 R8, P4, R4, R8, RZ ;  /* 0x0000000804087210 */ /* 0x008fca0007f9e0ff */
[----:B----4-:R-:W-:Y:S01]  /*15820*/  IMAD.X R9, R7, 0x1, R5, P4 ;  /* 0x0000000107097824 */ /* 0x010fe200020e0605 */
[----:B------:R-:W-:Y:S02]  /*15830*/  PRMT R3, R6, 0x7610, R3 ;  /* 0x0000761006037816 */ /* 0x000fe40000000003 */
[----:B------:R-:W-:Y:S02]  /*15840*/  ISETP.GT.AND P4, PT, R0, 0x108, P0 ;  /* 0x000001080000780c */ /* 0x000fe40000784270 */
[----:B------:R0:W-:Y:S01]  /*15850*/  STL.64 [R1+0x1e0], R8 ;  /* 0x0001e00801007387 */ /* 0x0001e20000100a00 */
[----:B--2---:R-:W-:-:S04]  /*15860*/  IADD3 R19, P5, R8, R18, RZ ;  /* 0x0000001208137210 */ /* 0x004fc80007fbe0ff */
[----:B------:R-:W-:Y:S02]  /*15870*/  IADD3.X R7, R9, R237, RZ, P5, !PT ;  /* 0x000000ed09077210 */ /* 0x000fe40002ffe4ff */
[C---:B------:R-:W-:Y:S01]  /*15880*/  LEA R18, P5, R19.reuse, R10, 0x1 ;  /* 0x0000000a13127211 */ /* 0x040fe200078a08ff */
[----:B0-----:R0:W5:Y:S03]  /*15890*/  LDL.LU.64 R8, [R1+0x2a0] ;  /* 0x0002a00001087983 */ /* 0x0011660000300a00 */
[----:B------:R-:W-:Y:S02]  /*158a0*/  LEA.HI.X R19, R19, R11, R7, 0x1, P5 ;  /* 0x0000000b13137211 */ /* 0x000fe400028f0c07 */
[----:B------:R0:W5:Y:S04]  /*158b0*/  LDL.LU R7, [R1+0x298] ;  /* 0x0002980001077983 */ /* 0x0001680000300800 */
[----:B------:R0:W5:Y:S04]  /*158c0*/  LDL.LU R6, [R1+0x294] ;  /* 0x0002940001067983 */ /* 0x0001680000300800 */
[----:B------:R1:W-:Y:S04]  /*158d0*/  STL.S16 [R1+0x270], R3 ;  /* 0x0002700301007387 */ /* 0x0003e80000100600 */
[----:B-1----:R0:W5:Y:S01]  /*158e0*/  LDL.LU R3, [R1+0x290] ;  /* 0x0002900001037983 */ /* 0x0021620000300800 */
[----:B------:R-:W-:Y:S04]  /*158f0*/  BSSY B1, `(.L_x_58) ;  /* 0x0000004000017945 */ /* 0x000fe80003800000 */
[----:B------:R-:W-:Y:S05]  /*15900*/  @!P4 BRA `(.L_x_59) ;  /* 0x000000000008c947 */ /* 0x000fea0003800000 */
[----:B------:R-:W2:Y:S04]  /*15910*/  LDG.E.LTC128B.U16 R18, desc[UR36][R18.64] ;  /* 0x0000002412127981 */ /* 0x000ea8000c1e1520 */
[----:B--2---:R1:W-:Y:S02]  /*15920*/  STL [R1+0x270], R18 ;  /* 0x0002701201007387 */ /* 0x0043e40000100800 */
.L_x_59:
[----:B------:R-:W-:Y:S05]  /*15930*/  BSYNC B1 ;  /* 0x0000000000017941 */ /* 0x000fea0003800000 */
.L_x_58:
[----:B-1----:R-:W2:Y:S04]  /*15940*/  LDL R18, [R1+0x260] ;  /* 0x0002600001127983 */ /* 0x002ea80000100800 */
[----:B------:R-:W3:Y:S04]  /*15950*/  LDL R19, [R1+0x254] ;  /* 0x0002540001137983 */ /* 0x000ee80000100800 */
[----:B------:R1:W-:Y:S04]  /*15960*/  STL.64 [R1+0x2a8], R24 ;  /* 0x0002a81801007387 */ /* 0x0003e80000100a00 */
[----:B-1----:R-:W4:Y:S04]  /*15970*/  LDL.LU R24, [R1+0x1e8] ;  /* 0x0001e80001187983 */ /* 0x002f280000300800 */
[----:B------:R-:W3:Y:S04]  /*15980*/  LDL R25, [R1+0x258] ;  /* 0x0002580001197983 */ /* 0x000ee80000100800 */
[----:B------:R1:W-:Y:S04]  /*15990*/  STL.64 [R1+0x2a0], R20 ;  /* 0x0002a01401007387 */ /* 0x0003e80000100a00 */
[----:B-1----:R-:W3:Y:S04]  /*159a0*/  LDL.LU.64 R20, [R1+0x278] ;  /* 0x0002780001147983 */ /* 0x002ee80000300a00 */
[----:B------:R1:W-:Y:S04]  /*159b0*/  STL.64 [R1+0x298], R12 ;  /* 0x0002980c01007387 */ /* 0x0003e80000100a00 */
[----:B-1----:R-:W3:Y:S04]  /*159c0*/  LDL R12, [R1+0x268] ;  /* 0x00026800010c7983 */ /* 0x002ee80000100800 */
[----:B------:R-:W3:Y:S04]  /*159d0*/  LDL R13, [R1+0x250] ;  /* 0x00025000010d7983 */ /* 0x000ee80000100800 */
[----:B-----5:R1:W-:Y:S04]  /*159e0*/  STL [R1+0x294], R8 ;  /* 0x0002940801007387 */ /* 0x0203e80000100800 */
[----:B-1----:R-:W4:Y:S04]  /*159f0*/  LDL.LU R8, [R1+0x270] ;  /* 0x0002700001087983 */ /* 0x002f280000300800 */
        /* <DEDUP_REMOVED lines=8> */
[----:B------:R1:W-:Y:S04]  /*15a80*/  @P4 STG.E.U16 desc[UR36][R24.64], R18 ;  /* 0x0000001218004986 */ /* 0x0003e8000c101524 */
[----:B------:R2:W-:Y:S01]  /*15a90*/  STL.64 [R1+0x218], R24 ;  /* 0x0002181801007387 */ /* 0x0005e20000100a00 */
[----:B-1----:R-:W-:-:S03]  /*15aa0*/  IMAD.WIDE.U32 R18, R22, 0x78, R20 ;  /* 0x0000007816127825 */ /* 0x002fc600078e0014 */
[----:B--2---:R1:W5:Y:S01]  /*15ab0*/  LDL.LU.64 R24, [R1+0x2a8] ;  /* 0x0002a80001187983 */ /* 0x0043620000300a00 */
[----:B------:R-:W-:-:S04]  /*15ac0*/  IADD3 R20, P4, R4, R18, RZ ;  /* 0x0000001204147210 */ /* 0x000fc80007f9e0ff */
[----:B------:R-:W-:-:S03]  /*15ad0*/  IADD3.X R21, R5, R23, R19, P4, !PT ;  /* 0x0000001705157210 */ /* 0x000fc600027fe413 */
[----:B------:R-:W-:Y:S02]  /*15ae0*/  IMAD.WIDE.U32 R18, R17, R22, R20 ;  /* 0x0000001611127225 */ /* 0x000fe400078e0014 */
[----:B------:R2:W-:Y:S01]  /*15af0*/  STL.64 [R1+0x210], R20 ;  /* 0x0002101401007387 */ /* 0x0005e20000100a00 */
[----:B------:R-:W-:-:S04]  /*15b00*/  IADD3 R18, P4, R6, R18, RZ ;  /* 0x0000001206127210 */ /* 0x000fc80007f9e0ff */
[----:B------:R-:W-:Y:S01]  /*15b10*/  IADD3.X R19, R7, R12, R19, P4, !PT ;  /* 0x0000000c07137210 */ /* 0x000fe200027fe413 */
[----:B--2---:R1:W5:Y:S02]  /*15b20*/  LDL.LU.64 R20, [R1+0x2a0] ;  /* 0x0002a00001147983 */ /* 0x0043640000300a00 */
[----:B------:R-:W-:-:S03]  /*15b30*/  IMAD.WIDE.U32 R12, R13, UR4, R18 ;  /* 0x000000040d0c7c25 */ /* 0x000fc6000f8e0012 */
[----:B------:R-:W2:Y:S01]  /*15b40*/  LDL R19, [R1+0x264] ;  /* 0x0002640001137983 */ /* 0x000ea20000100800 */
[----:B------:R-:W-:Y:S02]  /*15b50*/  LEA R18, P4, R12, R10, 0x1 ;  /* 0x0000000a0c127211 */ /* 0x000fe400078808ff */
[----:B------:R-:W-:Y:S02]  /*15b60*/  PRMT R3, R8, 0x7610, R3 ;  /* 0x0000761008037816 */ /* 0x000fe40000000003 */
[----:B------:R-:W-:Y:S01]  /*15b70*/  ISETP.GT.AND P5, PT, R0, 0x108, P3 ;  /* 0x000001080000780c */ /* 0x000fe20001fa4270 */
[----:B--2---:R-:W-:-:S05]  /*15b80*/  IMAD.IADD R19, R19, 0x1, R13 ;  /* 0x0000000113137824 */ /* 0x004fca00078e020d */
[----:B------:R-:W-:Y:S02]  /*15b90*/  LEA.HI.X R19, R12, R11, R19, 0x1, P4 ;  /* 0x0000000b0c137211 */ /* 0x000fe400020f0c13 */
[----:B------:R1:W5:Y:S04]  /*15ba0*/  LDL.LU.64 R12, [R1+0x298] ;  /* 0x00029800010c7983 */ /* 0x0003680000300a00 */
[----:B------:R1:W5:Y:S04]  /*15bb0*/  LDL.LU R8, [R1+0x294] ;  /* 0x0002940001087983 */ /* 0x0003680000300800 */
[----:B------:R2:W-:Y:S04]  /*15bc0*/  STL.S16 [R1+0x208], R3 ;  /* 0x0002080301007387 */ /* 0x0005e80000100600 */
[----:B--2---:R1:W5:Y:S01]  /*15bd0*/  LDL.LU R3, [R1+0x290] ;  /* 0x0002900001037983 */ /* 0x0043620000300800 */
[----:B------:R-:W-:Y:S04]  /*15be0*/  BSSY B1, `(.L_x_60) ;  /* 0x0000006000017945 */ /* 0x000fe80003800000 */
[----:B------:R-:W-:Y:S05]  /*15bf0*/  @!P5 BRA `(.L_x_61) ;  /* 0x000000000010d947 */ /* 0x000fea0003800000 */
[----:B------:R2:W-:Y:S04]  /*15c00*/  STL [R1+0x290], R0 ;  /* 0x0002900001007387 */ /* 0x0005e80000100800 */
[----:B--2---:R-:W2:Y:S04]  /*15c10*/  LDG.E.LTC128B.U16 R0, desc[UR36][R18.64+0x2] ;  /* 0x0000022412007981 */ /* 0x004ea8000c1e1520 */
[----:B--2---:R2:W-:Y:S04]  /*15c20*/  STL [R1+0x208], R0 ;  /* 0x0002080001007387 */ /* 0x0045e80000100800 */
[----:B--2---:R2:W5:Y:S02]  /*15c30*/  LDL.LU R0, [R1+0x290] ;  /* 0x0002900001007983 */ /* 0x0045640000300800 */
.L_x_61:
[----:B------:R-:W-:Y:S05]  /*15c40*/  BSYNC B1 ;  /* 0x0000000000017941 */ /* 0x000fea0003800000 */
.L_x_60:
[----:B------:R3:W-:Y:S04]  /*15c50*/  STL [R1+0x2b0], R10 ;  /* 0x0002b00a01007387 */ /* 0x0007e80000100800 */
[----:B---3--:R-:W3:Y:S04]  /*15c60*/  LDL.LU R10, [R1+0x1ec] ;  /* 0x0001ec00010a7983 */ /* 0x008ee80000300800 */
[----:B------:R-:W-:Y:S04]  /*15c70*/  STL [R1+0x2ac], R9 ;  /* 0x0002ac0901007387 */ /* 0x000fe80000100800 */
[----:B-----5:R-:W-:Y:S04]  /*15c80*/  STL [R1+0x2a8], R8 ;  /* 0x0002a80801007387 */ /* 0x020fe80000100800 */
[----:B------:R4:W-:Y:S04]  /*15c90*/  STL.64 [R1+0x2a0], R6 ;  /* 0x0002a00601007387 */ /* 0x0009e80000100a00 */
[----:B----4-:R-:W4:Y:S04]  /*15ca0*/  LDL R7, [R1+0x258] ;  /* 0x0002580001077983 */ /* 0x010f280000100800 */
[----:B------:R-:W-:Y:S04]  /*15cb0*/  STL [R1+0x298], R5 ;  /* 0x0002980501007387 */ /* 0x000fe80000100800 */
[----:B------:R0:W-:Y:S04]  /*15cc0*/  STL [R1+0x294], R4 ;  /* 0x0002940401007387 */ /* 0x0001e80000100800 */
[----:B0-----:R-:W2:Y:S04]  /*15cd0*/  LDL.LU R4, [R1+0x208] ;  /* 0x0002080001047983 */ /* 0x001ea80000300800 */
[----:B------:R0:W-:Y:S01]  /*15ce0*/  STL [R1+0x290], R3 ;  /* 0x0002900301007387 */ /* 0x0001e20000100800 */
[----:B--2---:R-:W-:-:S05]  /*15cf0*/  HADD2.F32 R6, -RZ, R4.H0_H0 ;  /* 0x20000004ff067230 */ /* 0x004fca0000004100 */
[----:B------:R-:W-:-:S04]  /*15d00*/  FMUL R6, R6, R16 ;  /* 0x0000001006067220 */ /* 0x000fc80000400000 */
[----:B---3--:R-:W-:Y:S01]  /*15d10*/  FFMA R10, R10, R2, R6 ;  /* 0x000000020a0a7223 */ /* 0x008fe20000000006 */
[----:B----4-:R-:W-:Y:S02]  /*15d20*/  IADD3 R6, P4, R14, R7, RZ ;  /* 0x000000070e067210 */ /* 0x010fe40007f9e0ff */
[----:B------:R-:W2:Y:S02]  /*15d30*/  LDL R7, [R1+0x254] ;  /* 0x0002540001077983 */ /* 0x000ea40000100800 */
[----:B------:R-:W-:Y:S02]  /*15d40*/  F2FP.F16.F32.PACK_AB R9, RZ, R10 ;  /* 0x0000000aff09723e */ /* 0x000fe400000000ff */
[----:B------:R3:W5:Y:S02]  /*15d50*/  LDL.LU R10, [R1+0x2b0] ;  /* 0x0002b000010a7983 */ /* 0x0007640000300800 */
[----:B------:R-:W-:Y:S02]  /*15d60*/  PRMT R8, R9, 0x7610, R8 ;  /* 0x0000761009087816 */ /* 0x000fe40000000008 */
[----:B------:R3:W5:Y:S02]  /*15d70*/  LDL.LU R9, [R1+0x2ac] ;  /* 0x0002ac0001097983 */ /* 0x0007640000300800 */
[----:B------:R-:W-:-:S02]  /*15d80*/  PRMT R5, R8, 0x7610, R5 ;  /* 0x0000761008057816 */ /* 0x000fc40000000005 */
[----:B------:R3:W5:Y:S01]  /*15d90*/  LDL.LU R8, [R1+0x2a8] ;  /* 0x0002a80001087983 */ /* 0x0007620000300800 */
[----:B0-----:R-:W-:Y:S01]  /*15da0*/  PRMT R3, R4, 0x7610, R3 ;  /* 0x0000761004037816 */ /* 0x001fe20000000003 */
[----:B--2---:R-:W-:Y:S01]  /*15db0*/  IMAD.X R7, R15, 0x1, R7, P4 ;  /* 0x000000010f077824 */ /* 0x004fe200020e0607 */
        /* <DEDUP_REMOVED lines=11> */
[----:B0-----:R-:W2:Y:S04]  /*15e70*/  LDG.E.LTC128B.U16 R0, desc[UR36][R20.64+0x10] ;  /* 0x0000102414007981 */ /* 0x001ea8000c1e1520 */
[----:B--2---:R0:W-:Y:S04]  /*15e80*/  STL [R1+0x208], R0 ;  /* 0x0002080001007387 */ /* 0x0041e80000100800 */
[----:B0-----:R0:W5:Y:S02]  /*15e90*/  LDL.LU R0, [R1+0x290] ;  /* 0x0002900001007983 */ /* 0x0011640000300800 */
.L_x_63:
[----:B------:R-:W-:Y:S05]  /*15ea0*/  BSYNC B1 ;  /* 0x0000000000017941 */ /* 0x000fea0003800000 */
.L_x_62:
[----:B-----5:R-:W-:Y:S04]  /*15eb0*/  STL [R1+0x2a8], R9 ;  /* 0x0002a80901007387 */ /* 0x020fe80000100800 */
[----:B------:R2:W-:Y:S04]  /*15ec0*/  STL [R1+0x2a4], R8 ;  /* 0x0002a40801007387 */ /* 0x0005e80000100800 */
[----:B--2---:R-:W2:Y:S04]  /*15ed0*/  LDL.LU R8, [R1+0x1f0] ;  /* 0x0001f00001087983 */ /* 0x004ea80000300800 */
[----:B------:R-:W-:Y:S04]  /*15ee0*/  STL [R1+0x2a0], R7 ;  /* 0x0002a00701007387 */ /* 0x000fe80000100800 */
[----:B------:R-:W-:Y:S04]  /*15ef0*/  STL [R1+0x29c], R6 ;  /* 0x00029c0601007387 */ /* 0x000fe80000100800 */
[----:B------:R-:W-:Y:S04]  /*15f00*/  STL [R1+0x298], R5 ;  /* 0x0002980501007387 */ /* 0x000fe80000100800 */
[----:B------:R4:W-:Y:S04]  /*15f10*/  STL [R1+0x294], R4 ;  /* 0x0002940401007387 */ /* 0x0009e80000100800 */
[----:B----4-:R-:W4:Y:S04]  /*15f20*/  LDL.LU R4, [R1+0x208] ;  /* 0x0002080001047983 */ /* 0x010f280000300800 */
[----:B------:R1:W-:Y:S01]  /*15f30*/  STL [R1+0x290], R3 ;  /* 0x0002900301007387 */ /* 0x0003e20000100800 */
[----:B----4-:R-:W-:-:S05]  /*15f40*/  HADD2.F32 R9, -RZ, R4.H0_H0 ;  /* 0x20000004ff097230 */ /* 0x010fca0000004100 */
[----:B------:R-:W-:-:S04]  /*15f50*/  FMUL R9, R9, R16 ;  /* 0x0000001009097220 */ /* 0x000fc80000400000 */
[----:B--2---:R-:W-:Y:S01]  /*15f60*/  FFMA R8, R8, R2, R9 ;  /* 0x0000000208087223 */ /* 0x004fe20000000009 */
[----:B-1----:R-:W-:Y:S01]  /*15f70*/  PRMT R3, R4, 0x7610, R3 ;  /* 0x0000761004037816 */ /* 0x002fe20000000003 */
[----:B------:R1:W5:Y:S03]  /*15f80*/  LDL.LU R9, [R1+0x2a8] ;  /* 0x0002a80001097983 */ /* 0x0003660000300800 */
[----:B------:R-:W-:Y:S02]  /*15f90*/  F2FP.F16.F32.PACK_AB R7, RZ, R8 ;  /* 0x00000008ff07723e */ /* 0x000fe400000000ff */
[----:B------:R1:W5:Y:S02]  /*15fa0*/  LDL.LU R8, [R1+0x2a4] ;  /* 0x0002a40001087983 */ /* 0x0003640000300800 */
[----:B------:R-:W-:Y:S02]  /*15fb0*/  PRMT R6, R7, 0x7610, R6 ;  /* 0x0000761007067816 */ /* 0x000fe40000000006 */
[----:B------:R1:W5:Y:S01]  /*15fc0*/  LDL.LU R7, [R1+0x2a0] ;  /* 0x0002a00001077983 */ /* 0x0003620000300800 */
[----:B------:R-:W-:-:S02]  /*15fd0*/  ISETP.GT.AND P5, PT, R0, 0x100, P1 ;  /* 0x000001000000780c */ /* 0x000fc40000fa4270 */
[----:B------:R-:W-:Y:S02]  /*15fe0*/  PRMT R5, R6, 0x7610, R5 ;  /* 0x0000761006057816 */ /* 0x000fe40000000005 */
[----:B------:R1:W5:Y:S04]  /*15ff0*/  LDL.LU R6, [R1+0x29c] ;  /* 0x00029c0001067983 */ /* 0x0003680000300800 */
[----:B------:R2:W-:Y:S04]  /*16000*/  @P4 STG.E.U16 desc[UR36][R14.64+0x10], R5 ;  /* 0x000010050e004986 */ /* 0x0005e8000c101524 */
[----:B--2---:R1:W5:Y:S04]  /*16010*/  LDL.LU R5, [R1+0x298] ;  /* 0x0002980001057983 */ /* 0x0043680000300800 */
        /* <DEDUP_REMOVED lines=9> */
.L_x_65:
[----:B------:R-:W-:Y:S05]  /*160b0*/  BSYNC B1 ;  /* 0x0000000000017941 */ /* 0x000fea0003800000 */
.L_x_64:
[----:B-----5:R4:W-:Y:S04]  /*160c0*/  STL [R1+0x2a0], R7 ;  /* 0x0002a00701007387 */ /* 0x0209e80000100800 */
[----:B----4-:R-:W4:Y:S04]  /*160d0*/  LDL R7, [R1+0x1f0] ;  /* 0x0001f00001077983 */ /* 0x010f280000100800 */
[----:B------:R0:W-:Y:S04]  /*160e0*/  STL [R1+0x29c], R6 ;  /* 0x00029c0601007387 */ /* 0x0001e80000100800 */
[----:B0-----:R-:W3:Y:S04]  /*160f0*/  LDL.LU R6, [R1+0x1f4] ;  /* 0x0001f40001067983 */ /* 0x001ee80000300800 */
[----:B------:R0:W-:Y:S04]  /*16100*/  STL [R1+0x298], R5 ;  /* 0x0002980501007387 */ /* 0x0001e80000100800 */
[----:B------:R1:W-:Y:S04]  /*16110*/  STL [R1+0x294], R4 ;  /* 0x0002940401007387 */ /* 0x0003e80000100800 */
[----:B------:R2:W-:Y:S01]  /*16120*/  STL [R1+0x290], R3 ;  /* 0x0002900301007387 */ /* 0x0005e20000100800 */
[----:B----4-:R-:W-:-:S05]  /*16130*/  HADD2.F32 R7, -RZ, R7.H0_H0 ;  /* 0x20000007ff077230 */ /* 0x010fca0000004100 */
[----:B------:R-:W-:-:S04]  /*16140*/  FMUL R7, R7, R16 ;  /* 0x0000001007077220 */ /* 0x000fc80000400000 */
[----:B---3--:R-:W-:Y:S02]  /*16150*/  FFMA R6, R6, R2, R7 ;  /* 0x0000000206067223 */ /* 0x008fe40000000007 */
[----:B------:R3:W5:Y:S03]  /*16160*/  LDL.LU R7, [R1+0x2a0] ;  /* 0x0002a00001077983 */ /* 0x0007660000300800 */
[----:B0-----:R-:W-:Y:S02]  /*16170*/  F2FP.F16.F32.PACK_AB R5, RZ, R6 ;  /* 0x00000006ff05723e */ /* 0x001fe400000000ff */
[----:B------:R3:W5:Y:S02]  /*16180*/  LDL.LU R6, [R1+0x29c] ;  /* 0x00029c0001067983 */ /* 0x0007640000300800 */
[----:B-1----:R-:W-:Y:S02]  /*16190*/  PRMT R4, R5, 0x7610, R4 ;  /* 0x0000761005047816 */ /* 0x002fe40000000004 */
[----:B------:R3:W5:Y:S01]  /*161a0*/  LDL.LU R5, [R1+0x298] ;  /* 0x0002980001057983 */ /* 0x0007620000300800 */
[----:B------:R-:W-:-:S02]  /*161b0*/  ISETP.GT.AND P4, PT, R0, 0x108, P2 ;  /* 0x000001080000780c */ /* 0x000fc40001784270 */
[----:B--2---:R-:W-:Y:S02]  /*161c0*/  PRMT R3, R4, 0x7610, R3 ;  /* 0x0000761004037816 */ /* 0x004fe40000000003 */
[----:B------:R3:W5:Y:S04]  /*161d0*/  LDL.LU R4, [R1+0x294] ;  /* 0x0002940001047983 */ /* 0x0007680000300800 */
[----:B------:R0:W-:Y:S04]  /*161e0*/  @P5 STG.E.U16 desc[UR36][R14.64+0x12], R3 ;  /* 0x000012030e005986 */ /* 0x0001e8000c101524 */
[----:B0-----:R3:W5:Y:S04]  /*161f0*/  LDL.LU R3, [R1+0x290] ;  /* 0x0002900001037983 */ /* 0x0017680000300800 */
[----:B------:R-:W2:Y:S01]  /*16200*/  LDL.LU R15, [R1+0x1f0] ;  /* 0x0001f000010f7983 */ /* 0x000ea20000300800 */
[----:B------:R-:W-:Y:S01]  /*16210*/  BSSY B1, `(.L_x_66) ;  /* 0x0000004000017945 */ /* 0x000fe20003800000 */
[----:B--2---:R-:W-:-:S03]  /*16220*/  PRMT R14, R15, 0x7610, R14 ;  /* 0x000076100f0e7816 */ /* 0x004fc6000000000e */
[----:B---3--:R-:W-:Y:S05]  /*16230*/  @!P4 BRA `(.L_x_67) ;  /* 0x000000000004c947 */ /* 0x008fea0003800000 */
[----:B------:R0:W5:Y:S02]  /*16240*/  LDG.E.LTC128B.U16 R14, desc[UR36][R18.64+0x10] ;  /* 0x00001024120e7981 */ /* 0x000164000c1e1520 */
.L_x_67:
[----:B------:R-:W-:Y:S05]  /*16250*/  BSYNC B1 ;  /* 0x0000000000017941 */ /* 0x000fea0003800000 */
.L_x_66:
[----:B-----5:R1:W-:Y:S04]  /*16260*/  STL [R1+0x298], R3 ;  /* 0x0002980301007387 */ /* 0x0203e80000100800 */
[----:B-1----:R-:W2:Y:S04]  /*16270*/  LDL.LU R3, [R1+0x1f8] ;  /* 0x0001f80001037983 */ /* 0x002ea80000300800 */
[----:B------:R1:W-:Y:S04]  /*16280*/  STL.64 [R1+0x290], R4 ;  /* 0x0002900401007387 */ /* 0x0003e80000100a00 */
[----:B-1----:R-:W3:Y:S01]  /*16290*/  LDL.LU.64 R4, [R1+0x218] ;  /* 0x0002180001047983 */ /* 0x002ee20000300a00 */
[----:B------:R-:W-:-:S05]  /*162a0*/  HADD2.F32 R15, -RZ, R14.H0_H0 ;  /* 0x2000000eff0f7230 */ /* 0x000fca0000004100 */
[----:B------:R-:W-:Y:S01]  /*162b0*/  FMUL R15, R15, R16 ;  /* 0x000000100f0f7220 */ /* 0x000fe20000400000 */
[----:B------:R-:W-:Y:S01]  /*162c0*/  ISETP.GT.AND P5, PT, R0, 0x108, P1 ;  /* 0x000001080000780c */ /* 0x000fe20000fa4270 */
[----:B------:R-:W-:Y:S02]  /*162d0*/  BSSY B1, `(.L_x_68) ;  /* 0x000000a000017945 */ /* 0x000fe40003800000 */
[----:B--2---:R-:W-:Y:S02]  /*162e0*/  FFMA R15, R3, R2, R15 ;  /* 0x00000002030f7223 */ /* 0x004fe4000000000f */
[----:B------:R1:W5:Y:S03]  /*162f0*/  LDL.LU R3, [R1+0x298] ;  /* 0x0002980001037983 */ /* 0x0003660000300800 */
[----:B------:R-:W-:-:S05]  /*16300*/  F2FP.F16.F32.PACK_AB R15, RZ, R15 ;  /* 0x0000000fff0f723e */ /* 0x000fca00000000ff */
[----:B---3--:R2:W-:Y:S04]  /*16310*/  @P4 STG.E.U16 desc[UR36][R4.64+0x10], R15 ;  /* 0x0000100f04004986 */ /* 0x0085e8000c101524 */
[----:B--2---:R1:W5:Y:S04]  /*16320*/  LDL.LU.64 R4, [R1+0x290] ;  /* 0x0002900001047983 */ /* 0x0043680000300a00 */
[----:B------:R1:W-:Y:S01]  /*16330*/  STL.S16 [R1+0x1f0], R14 ;  /* 0x0001f00e01007387 */ /* 0x0003e20000100600 */
[----:B------:R-:W-:Y:S05]  /*16340*/  @!P5 BRA `(.L_x_69) ;  /* 0x000000000008d947 */ /* 0x000fea0003800000 */
[----:B-1----:R-:W2:Y:S04]  /*16350*/  LDG.E.LTC128B.U16 R14, desc[UR36][R18.64+0x12] ;  /* 0x00001224120e7981 */ /* 0x002ea8000c1e1520 */
[----:B--2---:R2:W-:Y:S02]  /*16360*/  STL [R1+0x1f0], R14 ;  /* 0x0001f00e01007387 */ /* 0x0045e40000100800 */
.L_x_69:
[----:B------:R-:W-:Y:S05]  /*16370*/  BSYNC B1 ;  /* 0x0000000000017941 */ /* 0x000fea0003800000 */
.L_x_68:
[----:B-12---:R-:W2:Y:S04]  /*16380*/  LDL R14, [R1+0x260] ;  /* 0x00026000010e7983 */ /* 0x006ea80000100800 */
[----:B------:R-:W3:Y:S04]  /*16390*/  LDL.LU R15, [R1+0x1fc] ;  /* 0x0001fc00010f7983 */ /* 0x000ee80000300800 */
[----:B------:R1:W-:Y:S04]  /*163a0*/  STL.64 [R1+0x2c0], R30 ;  /* 0x0002c01e01007387 */ /* 0x0003e80000100a00 */
[----:B-1----:R-:W4:Y:S04]  /*163b0*/  LDL.LU R30, [R1+0x1f0] ;  /* 0x0001f000011e7983 */ /* 0x002f280000300800 */
[----:B------:R-:W3:Y:S04]  /*163c0*/  LDL.LU R31, [R1+0x1c0] ;  /* 0x0001c000011f7983 */ /* 0x000ee80000300800 */
[----:B------:R-:W-:Y:S04]  /*163d0*/  STL.64 [R1+0x2b8], R28 ;  /* 0x0002b81c01007387 */ /* 0x000fe80000100a00 */
[----:B------:R-:W-:Y:S04]  /*163e0*/  STL.64 [R1+0x2b0], R26 ;  /* 0x0002b01a01007387 */ /* 0x000fe80000100a00 */
[----:B------:R1:W-:Y:S04]  /*163f0*/  STL.64 [R1+0x2a8], R24 ;  /* 0x0002a81801007387 */ /* 0x0003e80000100a00 */
[----:B-1----:R-:W3:Y:S04]  /*16400*/  LDL.LU.64 R24, [R1+0x1e0] ;  /* 0x0001e00001187983 */ /* 0x002ee80000300a00 */
[----:B------:R1:W-:Y:S04]  /*16410*/  STL.64 [R1+0x2a0], R20 ;  /* 0x0002a01401007387 */ /* 0x0003e80000100a00 */
[----:B-1----:R-:W3:Y:S04]  /*16420*/  LDL.LU.64 R20, [R1+0x248] ;  /* 0x0002480001147983 */ /* 0x002ee80000300a00 */
[----:B------:R-:W-:Y:S04]  /*16430*/  STL [R1+0x29c], R18 ;  /* 0x00029c1201007387 */ /* 0x000fe80000100800 */
[----:B-----5:R-:W-:Y:S04]  /*16440*/  STL [R1+0x298], R3 ;  /* 0x0002980301007387 */ /* 0x020fe80000100800 */
[----:B------:R1:W-:Y:S04]  /*16450*/  STL.64 [R1+0x290], R12 ;  /* 0x0002900c01007387 */ /* 0x0003e80000100a00 */
[----:B-1----:R-:W3:Y:S01]  /*16460*/  LDL.LU.64 R12, [R1+0x1e8] ;  /* 0x0001e800010c7983 */ /* 0x002ee20000300a00 */
[----:B------:R-:W-:Y:S01]  /*16470*/  ISETP.GT.AND P4, PT, R0, 0x180, P0 ;  /* 0x000001800000780c */ /* 0x000fe20000784270 */
[----:B------:R-:W-:-:S02]  /*16480*/  UIMAD UR4, UR11, 0x300, URZ ;  /* 0x000003000b0478a4 */ /* 0x000fc4000f8e023f */
[----:B------:R-:W3:Y:S04]  /*16490*/  LDL R26, [R1+0x268] ;  /* 0x00026800011a7983 */ /* 0x000ee80000100800 */
[----:B------:R-:W3:Y:S04]  /*164a0*/  LDL R27, [R1+0x250] ;  /* 0x00025000011b7983 */ /* 0x000ee80000100800 */
[----:B0-----:R-:W3:Y:S01]  /*164b0*/  LDL R18, [R1+0x264] ;  /* 0x0002640001127983 */ /* 0x001ee20000100800 */
[----:B--2---:R-:W-:Y:S01]  /*164c0*/  R2UR UR5, R14 ;  /* 0x000000000e0572ca */ /* 0x004fe200000e0000 */
[----:B----4-:R-:W-:-:S05]  /*164d0*/  HADD2.F32 R14, -RZ, R30.H0_H0 ;  /* 0x2000001eff0e7230 */ /* 0x010fca0000004100 */
[----:B------:R-:W-:-:S04]  /*164e0*/  FMUL R14, R14, R16 ;  /* 0x000000100e0e7220 */ /* 0x000fc80000400000 */
[----:B---3--:R-:W-:-:S05]  /*164f0*/  FFMA R14, R15, R2, R14 ;  /* 0x000000020f0e7223 */ /* 0x008fca000000000e */
[----:B------:R-:W-:-:S04]  /*16500*/  F2FP.F16.F32.PACK_AB R14, RZ, R14 ;  /* 0x0000000eff0e723e */ /* 0x000fc800000000ff */
[----:B------:R-:W-:Y:S01]  /*16510*/  PRMT R236, R14, 0x7610, R236 ;  /* 0x000076100eec7816 */ /* 0x000fe200000000ec */
[----:B------:R-:W-:-:S04]  /*16520*/  IMAD.WIDE.U32 R24, R22, 0x78, R24 ;  /* 0x0000007816187825 */ /* 0x000fc800078e0018 */
[----:B------:R-:W-:Y:S01]  /*16530*/  IMAD.IADD R3, R23, 0x1, R25 ;  /* 0x0000000117037824 */ /* 0x000fe200078e0219 */
[----:B------:R-:W-:Y:S01]  /*16540*/  @P5 MOV R14, R12 ;  /* 0x0000000c000e5202 */ /* 0x000fe20000000f00 */
[----:B------:R-:W-:Y:S02]  /*16550*/  @P5 IMAD.MOV.U32 R15, RZ, RZ, R13 ;  /* 0x000000ffff0f5224 */ /* 0x000fe400078e000d */
[----:B------:R-:W2:Y:S04]  /*16560*/  LDL.LU.64 R12, [R1+0x210] ;  /* 0x00021000010c7983 */ /* 0x000ea80000300a00 */
[----:B------:R0:W-:Y:S02]  /*16570*/  @P5 STG.E.U16 desc[UR36][R14.64+0x12], R236 ;  /* 0x000012ec0e005986 */ /* 0x0001e4000c101524 */
[----:B0-----:R-:W-:-:S05]  /*16580*/  IADD3 R15, P5, R20, R24, RZ ;  /* 0x00000018140f7210 */ /* 0x001fca0007fbe0ff */
[----:B------:R-:W-:Y:S01]  /*16590*/  IMAD.X R236, R3, 0x1, R237, P5 ;  /* 0x0000000103ec7824 */ /* 0x000fe200028e06ed */
[----:B------:R-:W-:-:S04]  /*165a0*/  LEA R14, P5, R15, R10, 0x1 ;  /* 0x0000000a0f0e7211 */ /* 0x000fc800078a08ff */
[--C-:B------:R-:W-:Y:S02]  /*165b0*/  LEA.HI.X R15, R15, R11, R236.reuse, 0x1, P5 ;  /* 0x0000000b0f0f7211 */ /* 0x100fe400028f0cec */
[----:B------:R-:W-:-:S06]  /*165c0*/  PRMT R236, R30, 0x7610, R236 ;  /* 0x000076101eec7816 */ /* 0x000fcc00000000ec */
[----:B------:R0:W3:Y:S02]  /*165d0*/  @P4 LDG.E.LTC128B.U16 R236, desc[UR36][R14.64] ;  /* 0x000000240eec4981 */ /* 0x0000e4000c1e1520 */
[----:B0-----:R-:W-:Y:S01]  /*165e0*/  MOV R15, UR10 ;  /* 0x0000000a000f7c02 */ /* 0x001fe20008000f00 */
[----:B---3--:R-:W-:-:S05]  /*165f0*/  HADD2.F32 R14, -RZ, R236.H0_H0 ;  /* 0x200000ecff0e7230 */ /* 0x008fca0000004100 */
[----:B------:R-:W-:-:S04]  /*16600*/  FMUL R14, R14, R16 ;  /* 0x000000100e0e7220 */ /* 0x000fc80000400000 */
[----:B------:R-:W-:Y:S01]  /*16610*/  FFMA R14, R31, R2, R14 ;  /* 0x000000021f0e7223 */ /* 0x000fe2000000000e */
[----:B------:R-:W-:-:S04]  /*16620*/  IMAD.WIDE.U32 R30, R15, 0x300, R8 ;  /* 0x000003000f1e7825 */ /* 0x000fc800078e0008 */
[----:B------:R-:W-:Y:S01]  /*16630*/  F2FP.F16.F32.PACK_AB R14, RZ, R14 ;  /* 0x0000000eff0e723e */ /* 0x000fe200000000ff */
[----:B------:R-:W-:Y:S02]  /*16640*/  VIADD R29, R31, UR4 ;  /* 0x000000041f1d7c36 */ /* 0x000fe40008000000 */
[----:B------:R-:W-:Y:S01]  /*16650*/  @P4 IMAD.MOV.U32 R28, RZ, RZ, R30 ;  /* 0x000000ffff1c4224 */ /* 0x000fe200078e001e */
[----:B------:R-:W-:Y:S01]  /*16660*/  PRMT R15, R14, 0x7610, R15 ;  /* 0x000076100e0f7816 */ /* 0x000fe2000000000f */
[----:B------:R0:W-:Y:S04]  /*16670*/  STL.64 [R1+0x1e8], R30 ;  /* 0x0001e81e01007387 */ /* 0x0001e80000100a00 */
[----:B------:R-:W-:Y:S04]  /*16680*/  @P4 STG.E.U16 desc[UR36][R28.64], R15 ;  /* 0x0000000f1c004986 */ /* 0x000fe8000c101524 */
[----:B0-----:R0:W5:Y:S04]  /*16690*/  LDL.LU.64 R30, [R1+0x2c0] ;  /* 0x0002c000011e7983 */ /* 0x0011680000300a00 */
[----:B------:R1:W-:Y:S04]  /*166a0*/  STL.64 [R1+0x1e0], R28 ;  /* 0x0001e01c01007387 */ /* 0x0003e80000100a00 */
[----:B-1----:R0:W5:Y:S04]  /*166b0*/  LDL.LU.64 R28, [R1+0x2b8] ;  /* 0x0002b800011c7983 */ /* 0x0021680000300a00 */
[----:B------:R-:W3:Y:S01]  /*166c0*/  LDL.LU.64 R14, [R1+0x238] ;  /* 0x00023800010e7983 */ /* 0x000ee20000300a00 */
[----:B--2---:R-:W-:-:S04]  /*166d0*/  IMAD.WIDE.U32 R12, R22, 0x78, R12 ;  /* 0x00000078160c7825 */ /* 0x004fc800078e000c */
[----:B---3--:R-:W-:-:S03]  /*166e0*/  IMAD.WIDE.U32 R14, R22, 0x78, R14 ;  /* 0x00000078160e7825 */ /* 0x008fc600078e000e */
[----:B------:R-:W-:-:S04]  /*166f0*/  IADD3 R14, P4, R4, R14, RZ ;  /* 0x0000000e040e7210 */ /* 0x000fc80007f9e0ff */
[----:B------:R-:W-:-:S03]  /*16700*/  IADD3.X R15, R5, R23, R15, P4, !PT ;  /* 0x00000017050f7210 */ /* 0x000fc600027fe40f */
[----:B------:R-:W-:-:S03]  /*16710*/  IMAD.WIDE.U32 R14, R17, R22, R14 ;  /* 0x00000016110e7225 */ /* 0x000fc600078e000e */
[----:B------:R-:W-:-:S04]  /*16720*/  IADD3 R14, P4, R6, R14, RZ ;  /* 0x0000000e060e7210 */ /* 0x000fc80007f9e0ff */
[----:B------:R-:W-:-:S03]  /*16730*/  IADD3.X R15, R7, R26, R15, P4, !PT ;  /* 0x0000001a070f7210 */ /* 0x000fc600027fe40f */
[----:B------:R-:W-:-:S04]  /*16740*/  IMAD.WIDE.U32 R26, R27, UR5, R14 ;  /* 0x000000051b1a7c25 */ /* 0x000fc8000f8e000e */
[----:B------:R-:W-:Y:S01]  /*16750*/  IMAD.IADD R15, R18, 0x1, R27 ;  /* 0x00000001120f7824 */ /* 0x000fe200078e021b */
[----:B------:R-:W-:-:S04]  /*16760*/  LEA R14, P4, R26, R10, 0x1 ;  /* 0x0000000a1a0e7211 */ /* 0x000fc800078808ff */
[----:B------:R-:W-:Y:S02]  /*16770*/  LEA.HI.X R15, R26, R11, R15, 0x1, P4 ;  /* 0x0000000b1a0f7211 */ /* 0x000fe400020f0c0f */
[----:B------:R-:W-:Y:S01]  /*16780*/  IADD3 R18, P4, P5, R20, R24, R4 ;  /* 0x0000001814127210 */ /* 0x000fe20007d9e004 */
[----:B------:R0:W5:Y:S03]  /*16790*/  LDL.LU.64 R26, [R1+0x2b0] ;  /* 0x0002b000011a7983 */ /* 0x0001660000300a00 */
[----:B------:R-:W-:Y:S01]  /*167a0*/  IADD3.X R3, R237, R3, R5, P4, P5 ;  /* 0x00000003ed037210 */ /* 0x000fe200027ea405 */
[----:B------:R0:W5:Y:S01]  /*167b0*/  LDL.LU.64 R24, [R1+0x2a8] ;  /* 0x0002a80001187983 */ /* 0x0001620000300a00 */
[----:B------:R-:W-:-:S03]  /*167c0*/  IADD3 R4, P5, R4, R12, RZ ;  /* 0x0000000c04047210 */ /* 0x000fc60007fbe0ff */
[----:B------:R0:W5:Y:S01]  /*167d0*/  LDL.LU.64 R20, [R1+0x2a0] ;  /* 0x0002a00001147983 */ /* 0x0001620000300a00 */
[----:B------:R-:W-:-:S03]  /*167e0*/  IADD3.X R5, R5, R23, R13, P5, !PT ;  /* 0x0000001705057210 */ /* 0x000fc60002ffe40d */
[----:B------:R1:W-:Y:S04]  /*167f0*/  STL [R1+0x1f8], R18 ;  /* 0x0001f81201007387 */ /* 0x0003e80000100800 */
[----:B-1----:R0:W5:Y:S04]  /*16800*/  LDL.LU R18, [R1+0x29c] ;  /* 0x00029c0001127983 */ /* 0x0021680000300800 */
[----:B------:R1:W-:Y:S04]  /*16810*/  STL [R1+0x1fc], R3 ;  /* 0x0001fc0301007387 */ /* 0x0003e80000100800 */
[----:B-1----:R0:W5:Y:S04]  /*16820*/  LDL.LU R3, [R1+0x298] ;  /* 0x0002980001037983 */ /* 0x0021680000300800 */
[----:B------:R0:W5:Y:S01]  /*16830*/  LDL.LU.64 R12, [R1+0x290] ;  /* 0x00029000010c7983 */ /* 0x0001620000300a00 */
[----:B------:R-:W-:Y:S01]  /*16840*/  ISETP.GT.AND P4, PT, R0, 0x180, P3 ;  /* 0x000001800000780c */ /* 0x000fe20001f84270 */
[----:B------:R-:W-:-:S12]  /*16850*/  BSSY B1, `(.L_x_70) ;  /* 0x0000003000017945 */ /* 0x000fd80003800000 */
[----:B0-----:R-:W-:Y:S05]  /*16860*/  @!P4 BRA `(.L_x_71) ;  /* 0x000000000004c947 */ /* 0x001fea0003800000 */
[----:B------:R0:W5:Y:S02]  /*16870*/  LDG.E.LTC128B.U16 R236, desc[UR36][R14.64+0x2] ;  /* 0x000002240eec7981 */ /* 0x000164000c1e1520 */
.L_x_71:
[----:B------:R-:W-:Y:S05]  /*16880*/  BSYNC B1 ;  /* 0x0000000000017941 */ /* 0x000fea0003800000 */
.L_x_70:
[----:B-----5:R1:W-:Y:S04]  /*16890*/  STL [R1+0x2a0], R12 ;  /* 0x0002a00c01007387 */ /* 0x0203e80000100800 */
[----:B-1----:R-:W2:Y:S04]  /*168a0*/  LDL.LU R12, [R1+0x1f8] ;  /* 0x0001f800010c7983 */ /* 0x002ea80000300800 */
[----:B------:R1:W-:Y:S04]  /*168b0*/  STL.64 [R1+0x298], R8 ;  /* 0x0002980801007387 */ /* 0x0003e80000100a00 */
[----:B-1----:R-:W3:Y:S01]  /*168c0*/  LDL.LU R9, [R1+0x1c4] ;  /* 0x0001c40001097983 */ /* 0x002ee20000300800 */
[----:B------:R-:W-:-:S03]  /*168d0*/  HADD2.F32 R23, -RZ, R236.H0_H0 ;  /* 0x200000ecff177230 */ /* 0x000fc60000004100 */
[----:B------:R1:W-:Y:S02]  /*168e0*/  STL [R1+0x290], R3 ;  /* 0x0002900301007387 */ /* 0x0003e40000100800 */
[----:B------:R-:W-:Y:S02]  /*168f0*/  FMUL R23, R23, R16 ;  /* 0x0000001017177220 */ /* 0x000fe40000400000 */
[----:B-1----:R-:W4:Y:S01]  /*16900*/  LDL.LU R3, [R1+0x268] ;  /* 0x0002680001037983 */ /* 0x002f220000300800 */
[----:B--2---:R-:W-:Y:S01]  /*16910*/  LEA R8, P5, R12, R10, 0x1 ;  /* 0x0000000a0c087211 */ /* 0x004fe200078a08ff */
[----:B---3--:R-:W-:Y:S02]  /*16920*/  FFMA R237, R9, R2, R23 ;  /* 0x0000000209ed7223 */ /* 0x008fe40000000017 */
[----:B------:R-:W2:Y:S01]  /*16930*/  LDL.LU R9, [R1+0x1fc] ;  /* 0x0001fc0001097983 */ /* 0x000ea20000300800 */
[----:B------:R-:W-:Y:S02]  /*16940*/  IMAD.WIDE.U32 R22, R17, R22, R4 ;  /* 0x0000001611167225 */ /* 0x000fe400078e0004 */
[----:B------:R-:W-:-:S04]  /*16950*/  F2FP.F16.F32.PACK_AB R4, RZ, R237 ;  /* 0x000000edff04723e */ /* 0x000fc800000000ff */
[----:B------:R-:W-:Y:S02]  /*16960*/  PRMT R17, R4, 0x7610, R17 ;  /* 0x0000761004117816 */ /* 0x000fe40000000011 */
[----:B--2---:R-:W-:Y:S02]  /*16970*/  LEA.HI.X R9, R12, R11, R9, 0x1, P5 ;  /* 0x0000000b0c097211 */ /* 0x004fe400028f0c09 */
[----:B------:R-:W-:Y:S01]  /*16980*/  IADD3 R6, P5, R6, R22, RZ ;  /* 0x0000001606067210 */ /* 0x000fe20007fbe0ff */
[----:B------:R1:W5:Y:S04]  /*16990*/  LDL.LU R12, [R1+0x2a0] ;  /* 0x0002a000010c7983 */ /* 0x0003680000300800 */
[----:B------:R2:W-:Y:S01]  /*169a0*/  STL.64 [R1+0x1c0], R8 ;  /* 0x0001c00801007387 */ /* 0x0005e20000100a00 */
[----:B----4-:R-:W-:-:S03]  /*169b0*/  IADD3.X R7, R7, R3, R23, P5, !PT ;  /* 0x0000000307077210 */ /* 0x010fc60002ffe417 */
[----:B--2---:R1:W5:Y:S01]  /*169c0*/  LDL.LU.64 R8, [R1+0x298] ;  /* 0x0002980001087983 */ /* 0x0043620000300a00 */
[----:B------:R-:W-:-:S03]  /*169d0*/  ISETP.GT.AND P0, PT, R0, 0x188, P0 ;  /* 0x000001880000780c */ /* 0x000fc60000704270 */
[----:B------:R-:W2:Y:S04]  /*169e0*/  LDL.64 R4, [R1+0x1e0] ;  /* 0x0001e00001047983 */ /* 0x000ea80000100a00 */
[----:B------:R1:W5:Y:S04]  /*169f0*/  LDL.LU R3, [R1+0x290] ;  /* 0x0002900001037983 */ /* 0x0003680000300800 */
[----:B------:R-:W2:Y:S01]  /*16a00*/  LDL.64 R22, [R1+0x1e8] ;  /* 0x0001e80001167983 */ /* 0x000ea20000100a00 */
[----:B------:R-:W-:Y:S01]  /*16a10*/  BSSY B1, `(.L_x_72) ;  /* 0x0000006000017945 */ /* 0x000fe20003800000 */
[----:B--2---:R-:W-:-:S05]  /*16a20*/  @P4 MOV R4, R22 ;  /* 0x0000001600044202 */ /* 0x004fca0000000f00 */
[----:B------:R1:W-:Y:S01]  /*16a30*/  @P4 STG.E.U16 desc[UR36][R4.64+0x2], R17 ;  /* 0x0000021104004986 */ /* 0x0003e2000c101524 */
[----:B------:R-:W-:Y:S05]  /*16a40*/  @!P0 BRA `(.L_x_73) ;  /* 0x0000000000088947 */ /* 0x000fea0003800000 */
[----:B-1----:R-:W2:Y:S04]  /*16a50*/  LDL.LU.64 R4, [R1+0x1c0] ;  /* 0x0001c00001047983 */ /* 0x002ea80000300a00 */
[----:B--2---:R2:W5:Y:S02]  /*16a60*/  LDG.E.LTC128B.U16 R236, desc[UR36][R4.64] ;  /* 0x0000002404ec7981 */ /* 0x004564000c1e1520 */
.L_x_73:
[----:B------:R-:W-:Y:S05]  /*16a70*/  BSYNC B1 ;  /* 0x0000000000017941 */ /* 0x000fea0003800000 */
.L_x_72:
[----:B-12---:R-:W2:Y:S04]  /*16a80*/  LDL R4, [R1+0x260] ;  /* 0x0002600001047983 */ /* 0x006ea80000100800 */
[----:B-----5:R1:W-:Y:S04]  /*16a90*/  STL [R1+0x298], R3 ;  /* 0x0002980301007387 */ /* 0x0203e80000100800 */
[----:B-1----:R-:W3:Y:S04]  /*16aa0*/  LDL.LU R3, [R1+0x250] ;  /* 0x0002500001037983 */ /* 0x002ee80000300800 */
[----:B------:R-:W4:Y:S04]  /*16ab0*/  LDL.LU R17, [R1+0x1c8] ;  /* 0x0001c80001117983 */ /* 0x000f280000300800 */
[----:B------:R-:W4:Y:S04]  /*16ac0*/  LDL.LU R5, [R1+0x264] ;  /* 0x0002640001057983 */ /* 0x000f280000300800 */
[----:B------:R1:W-:Y:S04]  /*16ad0*/  STL.64 [R1+0x290], R8 ;  /* 0x0002900801007387 */ /* 0x0003e80000100a00 */
[----:B-1----:R-:W4:Y:S01]  /*16ae0*/  LDL.64 R8, [R1+0x1e0] ;  /* 0x0001e00001087983 */ /* 0x002f220000100a00 */
[----:B--2---:R-:W-:Y:S01]  /*16af0*/  R2UR UR4, R4 ;  /* 0x00000000040472ca */ /* 0x004fe200000e0000 */
[----:B------:R-:W-:-:S05]  /*16b00*/  HADD2.F32 R4, -RZ, R236.H0_H0 ;  /* 0x200000ecff047230 */ /* 0x000fca0000004100 */
[----:B------:R-:W-:-:S07]  /*16b10*/  FMUL R4, R4, R16 ;  /* 0x0000001004047220 */ /* 0x000fce0000400000 */
[----:B---3--:R-:W-:Y:S02]  /*16b20*/  IMAD.WIDE.U32 R6, R3, UR4, R6 ;  /* 0x0000000403067c25 */ /* 0x008fe4000f8e0006 */
[----:B------:R1:W5:Y:S02]  /*16b30*/  LDL.LU R3, [R1+0x298] ;  /* 0x0002980001037983 */ /* 0x0003640000300800 */
[----:B----4-:R-:W-:Y:S02]  /*16b40*/  FFMA R17, R17, R2, R4 ;  /* 0x0000000211117223 */ /* 0x010fe40000000004 */
[----:B------:R-:W2:Y:S01]  /*16b50*/  LDL R4, [R1+0x258] ;  /* 0x0002580001047983 */ /* 0x000ea20000100800 */
[C---:B------:R-:W-:Y:S01]  /*16b60*/  LEA R10, P5, R6.reuse, R10, 0x1 ;  /* 0x0000000a060a7211 */ /* 0x040fe200078a08ff */
[----:B------:R-:W-:Y:S01]  /*16b70*/  IMAD.IADD R5, R5, 0x1, R7 ;  /* 0x0000000105057824 */ /* 0x000fe200078e0207 */
[----:B------:R-:W-:Y:S02]  /*16b80*/  F2FP.F16.F32.PACK_AB R7, RZ, R17 ;  /* 0x00000011ff07723e */ /* 0x000fe400000000ff */
[----:B------:R-:W3:Y:S02]  /*16b90*/  LDL R17, [R1+0x254] ;  /* 0x0002540001117983 */ /* 0x000ee40000100800 */
[----:B------:R-:W-:-:S02]  /*16ba0*/  LEA.HI.X R11, R6, R11, R5, 0x1, P5 ;  /* 0x0000000b060b7211 */ /* 0x000fc400028f0c05 */
[----:B------:R-:W-:Y:S02]  /*16bb0*/  ISETP.GT.AND P3, PT, R0, 0x188, P3 ;  /* 0x000001880000780c */ /* 0x000fe40001f64270 */
[----:B--2---:R-:W-:-:S05]  /*16bc0*/  IADD3 R4, P4, R4, R22, RZ ;  /* 0x0000001604047210 */ /* 0x004fca0007f9e0ff */
[----:B---3--:R-:W-:Y:S02]  /*16bd0*/  IMAD.X R5, R9, 0x1, R17, P4 ;  /* 0x0000000109057824 */ /* 0x008fe400020e0611 */
[----:B------:R1:W5:Y:S04]  /*16be0*/  LDL.LU.64 R8, [R1+0x290] ;  /* 0x0002900001087983 */ /* 0x0003680000300a00 */
[----:B------:R1:W-:Y:S01]  /*16bf0*/  @P0 STG.E.U16 desc[UR36][R4.64], R7 ;  /* 0x0000000704000986 */ /* 0x0003e2000c101524 */
[----:B------:R-:W-:Y:S01]  /*16c00*/  BSSY B1, `(.L_x_74) ;  /* 0x0000004000017945 */ /* 0x000fe20003800000 */
[----:B------:R-:W-:-:S03]  /*16c10*/  PRMT R6, R236, 0x7610, R6 ;  /* 0x00007610ec067816 */ /* 0x000fc60000000006 */
[----:B------:R-:W-:Y:S05]  /*16c20*/  @!P3 BRA `(.L_x_75) ;  /* 0x000000000004b947 */ /* 0x000fea0003800000 */
[----:B------:R2:W5:Y:S02]  /*16c30*/  LDG.E.LTC128B.U16 R6, desc[UR36][R10.64+0x2] ;  /* 0x000002240a067981 */ /* 0x000564000c1e1520 */
.L_x_75:
[----:B------:R-:W-:Y:S05]  /*16c40*/  BSYNC B1 ;  /* 0x0000000000017941 */ /* 0x000fea0003800000 */
.L_x_74:
[----:B------:R-:W3:Y:S01]  /*16c50*/  LDL.LU R17, [R1+0x1cc] ;  /* 0x0001cc0001117983 */ /* 0x000ee20000300800 */
[----:B-1---5:R-:W-:Y:S01]  /*16c60*/  HADD2.F32 R7, -RZ, R6.H0_H0 ;  /* 0x20000006ff077230 */ /* 0x022fe20000004100 */
[----:B------:R-:W-:Y:S01]  /*16c70*/  ISETP.GT.AND P0, PT, R0, 0x180, P2 ;  /* 0x000001800000780c */ /* 0x000fe20001704270 */
[----:B------:R-:W-:Y:S03]  /*16c80*/  BSSY B1, `(.L_x_76) ;  /* 0x0000007000017945 */ /* 0x000fe60003800000 */
[----:B------:R-:W-:-:S04]  /*16c90*/  FMUL R7, R7, R16 ;  /* 0x0000001007077220 */ /* 0x000fc80000400000 */
[----:B---3--:R-:W-:-:S05]  /*16ca0*/  FFMA R7, R17, R2, R7 ;  /* 0x0000000211077223 */ /* 0x008fca0000000007 */
[----:B------:R-:W-:-:S05]  /*16cb0*/  F2FP.F16.F32.PACK_AB R7, RZ, R7 ;  /* 0x00000007ff07723e */ /* 0x000fca00000000ff */
[----:B------:R1:W-:Y:S01]  /*16cc0*/  @P3 STG.E.U16 desc[UR36][R4.64+0x2], R7 ;  /* 0x0000020704003986 */ /* 0x0003e2000c101524 */
[----:B------:R-:W-:Y:S05]  /*16cd0*/  @!P0 BRA `(.L_x_77) ;  /* 0x0000000000048947 */ /* 0x000fea0003800000 */
[----:B------:R3:W5:Y:S02]  /*16ce0*/  LDG.E.LTC128B.U16 R6, desc[UR36][R14.64+0x10] ;  /* 0x000010240e067981 */ /* 0x000764000c1e1520 */
.L_x_77:
[----:B------:R-:W-:Y:S05]  /*16cf0*/  BSYNC B1 ;  /* 0x0000000000017941 */ /* 0x000fea0003800000 */
.L_x_76:
[----:B------:R-:W4:Y:S04]  /*16d00*/  LDL.LU R17, [R1+0x1d0] ;  /* 0x0001d00001117983 */ /* 0x000f280000300800 */
[----:B------:R1:W-:Y:S04]  /*16d10*/  STL.64 [R1+0x290], R4 ;  /* 0x0002900401007387 */ /* 0x0003e80000100a00 */
[----:B-1----:R-:W2:Y:S01]  /*16d20*/  LDL.64 R4, [R1+0x1e0] ;  /* 0x0001e00001047983 */ /* 0x002ea20000100a00 */
[----:B-----5:R-:W-:Y:S01]  /*16d30*/  HADD2.F32 R7, -RZ, R6.H0_H0 ;  /* 0x20000006ff077230 */ /* 0x020fe20000004100 */
[----:B------:R-:W-:-:S04]  /*16d40*/  ISETP.GT.AND P3, PT, R0, 0x180, P1 ;  /* 0x000001800000780c */ /* 0x000fc80000f64270 */
[----:B------:R-:W-:Y:S01]  /*16d50*/  FMUL R7, R7, R16 ;  /* 0x0000001007077220 */ /* 0x000fe20000400000 */
[----:B------:R-:W-:Y:S03]  /*16d60*/  BSSY B1, `(.L_x_78) ;  /* 0x0000008000017945 */ /* 0x000fe60003800000 */
[----:B----4-:R-:W-:-:S05]  /*16d70*/  FFMA R7, R17, R2, R7 ;  /* 0x0000000211077223 */ /* 0x010fca0000000007 */
[----:B------:R-:W-:Y:S01]  /*16d80*/  F2FP.F16.F32.PACK_AB R7, RZ, R7 ;  /* 0x00000007ff07723e */ /* 0x000fe200000000ff */
[----:B--2---:R-:W-:Y:S02]  /*16d90*/  @P0 IMAD.MOV.U32 R23, RZ, RZ, R5 ;  /* 0x000000ffff170224 */ /* 0x004fe400078e0005 */
[----:B------:R1:W5:Y:S04]  /*16da0*/  LDL.LU.64 R4, [R1+0x290] ;  /* 0x0002900001047983 */ /* 0x0003680000300a00 */
[----:B------:R1:W-:Y:S01]  /*16db0*/  @P0 STG.E.U16 desc[UR36][R22.64+0x10], R7 ;  /* 0x0000100716000986 */ /* 0x0003e2000c101524 */
[----:B------:R-:W-:Y:S05]  /*16dc0*/  @!P3 BRA `(.L_x_79) ;  /* 0x000000000004b947 */ /* 0x000fea0003800000 */
[----:B------:R2:W5:Y:S02]  /*16dd0*/  LDG.E.LTC128B.U16 R6, desc[UR36][R14.64+0x12] ;  /* 0x000012240e067981 */ /* 0x000564000c1e1520 */
.L_x_79:
[----:B------:R-:W-:Y:S05]  /*16de0*/  BSYNC B1 ;  /* 0x0000000000017941 */ /* 0x000fea0003800000 */
.L_x_78:
[----:B------:R-:W4:Y:S04]  /*16df0*/  LDL.LU R17, [R1+0x1d4] ;  /* 0x0001d40001117983 */ /* 0x000f280000300800 */
[----:B-----5:R0:W-:Y:S04]  /*16e00*/  STL.64 [R1+0x290], R4 ;  /* 0x0002900401007387 */ /* 0x0201e80000100a00 */
[----:B0-----:R-:W3:Y:S04]  /*16e10*/  LDL.LU.64 R4, [R1+0x1e0] ;  /* 0x0001e00001047983 */ /* 0x001ee80000300a00 */
[----:B-1----:R-:W3:Y:S01]  /*16e20*/  LDL.LU.64 R22, [R1+0x1e8] ;  /* 0x0001e80001167983 */ /* 0x002ee20000300a00 */
[----:B------:R-:W-:Y:S01]  /*16e30*/  HADD2.F32 R7, -RZ, R6.H0_H0 ;  /* 0x20000006ff077230 */ /* 0x000fe20000004100 */
[----:B------:R-:W-:-:S04]  /*16e40*/  ISETP.GT.AND P2, PT, R0, 0x188, P2 ;  /* 0x000001880000780c */ /* 0x000fc80001744270 */
[----:B------:R-:W-:Y:S01]  /*16e50*/  FMUL R7, R7, R16 ;  /* 0x0000001007077220 */ /* 0x000fe20000400000 */
[----:B------:R-:W-:Y:S03]  /*16e60*/  BSSY B1, `(.L_x_80) ;  /* 0x0000008000017945 */ /* 0x000fe60003800000 */
[----:B----4-:R-:W-:-:S05]  /*16e70*/  FFMA R7, R17, R2, R7 ;  /* 0x0000000211077223 */ /* 0x010fca0000000007 */
[----:B------:R-:W-:Y:S02]  /*16e80*/  F2FP.F16.F32.PACK_AB R7, RZ, R7 ;  /* 0x00000007ff07723e */ /* 0x000fe400000000ff */
[----:B---3--:R-:W-:Y:S02]  /*16e90*/  @P3 MOV R23, R5 ;  /* 0x0000000500173202 */ /* 0x008fe40000000f00 */
[----:B------:R0:W5:Y:S04]  /*16ea0*/  LDL.LU.64 R4, [R1+0x290] ;  /* 0x0002900001047983 */ /* 0x0001680000300a00 */
[----:B------:R0:W-:Y:S01]  /*16eb0*/  @P3 STG.E.U16 desc[UR36][R22.64+0x12], R7 ;  /* 0x0000120716003986 */ /* 0x0001e2000c101524 */
[----:B------:R-:W-:Y:S05]  /*16ec0*/  @!P2 BRA `(.L_x_81) ;  /* 0x000000000004a947 */ /* 0x000fea0003800000 */
[----:B------:R1:W5:Y:S02]  /*16ed0*/  LDG.E.LTC128B.U16 R6, desc[UR36][R10.64+0x10] ;  /* 0x000010240a067981 */ /* 0x000364000c1e1520 */
.L_x_81:
[----:B------:R-:W-:Y:S05]  /*16ee0*/  BSYNC B1 ;  /* 0x0000000000017941 */ /* 0x000fea0003800000 */
.L_x_80:
[----:B------:R-:W3:Y:S01]  /*16ef0*/  LDL.LU R17, [R1+0x1d8] ;  /* 0x0001d80001117983 */ /* 0x000ee20000300800 */
[----:B0----5:R-:W-:Y:S01]  /*16f00*/  HADD2.F32 R7, -RZ, R6.H0_H0 ;  /* 0x20000006ff077230 */ /* 0x021fe20000004100 */
        /* <DEDUP_REMOVED lines=8> */
.L_x_83:
[----:B------:R-:W-:Y:S05]  /*16f90*/  BSYNC B1 ;  /* 0x0000000000017941 */ /* 0x000fea0003800000 */
.L_x_82:
[----:B------:R-:W4:Y:S04]  /*16fa0*/  LDL.LU R17, [R1+0x1dc] ;  /* 0x0001dc0001117983 */ /* 0x000f280000300800 */
[----:B------:R1:W5:Y:S02]  /*16fb0*/  LDL.64 R22, [R1+0x240] ;  /* 0x0002400001167983 */ /* 0x0003640000100a00 */
[----:B0----5:R-:W-:Y:S01]  /*16fc0*/  HADD2.F32 R7, -RZ, R6.H0_H0 ;  /* 0x20000006ff077230 */ /* 0x021fe20000004100 */
[----:B------:R-:W-:Y:S01]  /*16fd0*/  ISETP.GT.AND P3, PT, R3, 0x10, PT ;  /* 0x000000100300780c */ /* 0x000fe20003f64270 */
[----:B------:R-:W-:Y:S03]  /*16fe0*/  BSSY B1, `(.L_x_84) ;  /* 0x0000008000017945 */ /* 0x000fe60003800000 */
[----:B------:R-:W-:Y:S01]  /*16ff0*/  FMUL R7, R7, R16 ;  /* 0x0000001007077220 */ /* 0x000fe20000400000 */
[----:B------:R-:W-:-:S03]  /*17000*/  ISETP.GT.AND P0, PT, R0, RZ, P3 ;  /* 0x000000ff0000720c */ /* 0x000fc60001f04270 */
[----:B----4-:R-:W-:-:S05]  /*17010*/  FFMA R7, R17, R2, R7 ;  /* 0x0000000211077223 */ /* 0x010fca0000000007 */
[----:B------:R-:W-:-:S05]  /*17020*/  F2FP.F16.F32.PACK_AB R7, RZ, R7 ;  /* 0x00000007ff07723e */ /* 0x000fca00000000ff */
[----:B------:R1:W-:Y:S01]  /*17030*/  @P1 STG.E.U16 desc[UR36][R4.64+0x12], R7 ;  /* 0x0000120704001986 */ /* 0x0003e2000c101524 */
[----:B------:R-:W-:Y:S05]  /*17040*/  @!P0 BRA `(.L_x_85) ;  /* 0x0000000000048947 */ /* 0x000fea0003800000 */
[----:B------:R0:W5:Y:S02]  /*17050*/  LDG.E.LTC128B.U16 R6, desc[UR36][R22.64+0x20] ;  /* 0x0000202416067981 */ /* 0x000164000c1e1520 */
.L_x_85:
[----:B------:R-:W-:Y:S05]  /*17060*/  BSYNC B1 ;  /* 0x0000000000017941 */ /* 0x000fea0003800000 */
.L_x_84:
[----:B-1----:R-:W4:Y:S01]  /*17070*/  LDL.LU R5, [R1+0x1a0] ;  /* 0x0001a00001057983 */ /* 0x002f220000300800 */
[----:B-----5:R-:W-:Y:S01]  /*17080*/  HADD2.F32 R4, -RZ, R6.H0_H0 ;  /* 0x20000006ff047230 */ /* 0x020fe20000004100 */
        /* <DEDUP_REMOVED lines=9> */
.L_x_87:
[----:B------:R-:W-:Y:S05]  /*17120*/  BSYNC B1 ;  /* 0x0000000000017941 */ /* 0x000fea0003800000 */
.L_x_86:
[----:B------:R-:W2:Y:S01]  /*17130*/  LDL.LU R5, [R1+0x1a4] ;  /* 0x0001a40001057983 */ /* 0x000ea20000300800 */
[----:B-1---5:R-:W-:Y:S01]  /*17140*/  HADD2.F32 R4, -RZ, R6.H0_H0 ;  /* 0x20000006ff047230 */ /* 0x022fe20000004100 */
[----:B------:R-:W-:Y:S01]  /*17150*/  ISETP.GT.AND P0, PT, R0, 0x8, P3 ;  /* 0x000000080000780c */ /* 0x000fe20001f04270 */
[----:B------:R-:W-:Y:S03]  /*17160*/  BSSY B1, `(.L_x_88) ;  /* 0x0000008000017945 */ /* 0x000fe60003800000 */
[----:B------:R-:W-:-:S04]  /*17170*/  FMUL R4, R4, R16 ;  /* 0x0000001004047220 */ /* 0x000fc80000400000 */
[----:B--2---:R-:W-:-:S05]  /*17180*/  FFMA R4, R5, R2, R4 ;  /* 0x0000000205047223 */ /* 0x004fca0000000004 */
[----:B------:R-:W-:-:S05]  /*17190*/  F2FP.F16.F32.PACK_AB R4, RZ, R4 ;  /* 0x00000004ff04723e */ /* 0x000fca00000000ff */
[----:B------:R1:W-:Y:S01]  /*171a0*/  @P1 STG.E.U16 desc[UR36][R8.64+0x22], R4 ;  /* 0x0000220408001986 */ /* 0x0003e2000c101524 */
[----:B------:R-:W-:Y:S05]  /*171b0*/  @!P0 BRA `(.L_x_89) ;  /* 0x0000000000088947 */ /* 0x000fea0003800000 */
[----:B0---4-:R-:W2:Y:S04]  /*171c0*/  LDL.64 R22, [R1+0x220] ;  /* 0x0002200001167983 */ /* 0x011ea80000100a00 */
[----:B--2---:R2:W5:Y:S02]  /*171d0*/  LDG.E.LTC128B.U16 R6, desc[UR36][R22.64+0x20] ;  /* 0x0000202416067981 */ /* 0x004564000c1e1520 */
.L_x_89:
[----:B------:R-:W-:Y:S05]  /*171e0*/  BSYNC B1 ;  /* 0x0000000000017941 */ /* 0x000fea0003800000 */
.L_x_88:
[----:B------:R-:W3:Y:S04]  /*171f0*/  LDL.LU R5, [R1+0x1a8] ;  /* 0x0001a80001057983 */ /* 0x000ee80000300800 */
[----:B0-2-4-:R-:W2:Y:S01]  /*17200*/  LDL.64 R22, [R1+0x228] ;  /* 0x0002280001167983 */ /* 0x015ea20000100a00 */
[----:B-1---5:R-:W-:Y:S01]  /*17210*/  HADD2.F32 R4, -RZ, R6.H0_H0 ;  /* 0x20000006ff047230 */ /* 0x022fe20000004100 */
[----:B------:R-:W-:Y:S01]  /*17220*/  ISETP.GT.AND P4, PT, R0, 0x8, P2 ;  /* 0x000000080000780c */ /* 0x000fe20001784270 */
[----:B------:R-:W-:Y:S03]  /*17230*/  BSSY B1, `(.L_x_90) ;  /* 0x0000008000017945 */ /* 0x000fe60003800000 */
[----:B------:R-:W-:-:S04]  /*17240*/  FMUL R4, R4, R16 ;  /* 0x0000001004047220 */ /* 0x000fc80000400000 */
[----:B---3--:R-:W-:-:S05]  /*17250*/  FFMA R4, R5, R2, R4 ;  /* 0x0000000205047223 */ /* 0x008fca0000000004 */
[----:B------:R-:W-:-:S05]  /*17260*/  F2FP.F16.F32.PACK_AB R4, RZ, R4 ;  /* 0x00000004ff04723e */ /* 0x000fca00000000ff */
[----:B--2---:R0:W-:Y:S01]  /*17270*/  @P0 STG.E.U16 desc[UR36][R22.64+0x20], R4 ;  /* 0x0000200416000986 */ /* 0x0041e2000c101524 */
[----:B------:R-:W-:Y:S05]  /*17280*/  @!P4 BRA `(.L_x_91) ;  /* 0x000000000008c947 */ /* 0x000fea0003800000 */
[----:B0-----:R-:W2:Y:S04]  /*17290*/  LDL.64 R4, [R1+0x220] ;  /* 0x0002200001047983 */ /* 0x001ea80000100a00 */
[----:B--2---:R1:W5:Y:S02]  /*172a0*/  LDG.E.LTC128B.U16 R6, desc[UR36][R4.64+0x22] ;  /* 0x0000222404067981 */ /* 0x004364000c1e1520 */
.L_x_91:
[----:B------:R-:W-:Y:S05]  /*172b0*/  BSYNC B1 ;  /* 0x0000000000017941 */ /* 0x000fea0003800000 */
.L_x_90:
[----:B-1----:R-:W2:Y:S01]  /*172c0*/  LDL.LU R5, [R1+0x1ac] ;  /* 0x0001ac0001057983 */ /* 0x002ea20000300800 */
[----:B0----5:R-:W-:Y:S01]  /*172d0*/  HADD2.F32 R4, -RZ, R6.H0_H0 ;  /* 0x20000006ff047230 */ /* 0x021fe20000004100 */
[----:B------:R-:W-:Y:S01]  /*172e0*/  ISETP.GT.AND P1, PT, R3, 0x18, PT ;  /* 0x000000180300780c */ /* 0x000fe20003f24270 */
[----:B------:R-:W-:Y:S03]  /*172f0*/  BSSY B1, `(.L_x_92) ;  /* 0x0000009000017945 */ /* 0x000fe60003800000 */
[----:B------:R-:W-:Y:S01]  /*17300*/  FMUL R4, R4, R16 ;  /* 0x0000001004047220 */ /* 0x000fe20000400000 */
[----:B------:R-:W-:-:S03]  /*17310*/  ISETP.GT.AND P5, PT, R0, RZ, P1 ;  /* 0x000000ff0000720c */ /* 0x000fc60000fa4270 */
[----:B--2---:R-:W-:-:S05]  /*17320*/  FFMA R4, R5, R2, R4 ;  /* 0x0000000205047223 */ /* 0x004fca0000000004 */
[----:B------:R-:W-:-:S05]  /*17330*/  F2FP.F16.F32.PACK_AB R4, RZ, R4 ;  /* 0x00000004ff04723e */ /* 0x000fca00000000ff */
[----:B------:R0:W-:Y:S01]  /*17340*/  @P4 STG.E.U16 desc[UR36][R22.64+0x22], R4 ;  /* 0x0000220416004986 */ /* 0x0001e2000c101524 */
[----:B------:R-:W-:Y:S05]  /*17350*/  @!P5 BRA `(.L_x_93) ;  /* 0x000000000008d947 */ /* 0x000fea0003800000 */
[----:B0-----:R-:W2:Y:S04]  /*17360*/  LDL.64 R4, [R1+0x240] ;  /* 0x0002400001047983 */ /* 0x001ea80000100a00 */
[----:B--2---:R1:W5:Y:S02]  /*17370*/  LDG.E.LTC128B.U16 R6, desc[UR36][R4.64+0x30] ;  /* 0x0000302404067981 */ /* 0x004364000c1e1520 */
.L_x_93:
[----:B------:R-:W-:Y:S05]  /*17380*/  BSYNC B1 ;  /* 0x0000000000017941 */ /* 0x000fea0003800000 */
.L_x_92:
        /* <DEDUP_REMOVED lines=12> */
.L_x_95:
[----:B------:R-:W-:Y:S05]  /*17450*/  BSYNC B1 ;  /* 0x0000000000017941 */ /* 0x000fea0003800000 */
.L_x_94:
[----:B-1----:R-:W2:Y:S01]  /*17460*/  LDL.LU R5, [R1+0x1b4] ;  /* 0x0001b40001057983 */ /* 0x002ea20000300800 */
[----:B0----5:R-:W-:Y:S01]  /*17470*/  HADD2.F32 R4, -RZ, R6.H0_H0 ;  /* 0x20000006ff047230 */ /* 0x021fe20000004100 */
[----:B------:R-:W-:Y:S01]  /*17480*/  ISETP.GT.AND P5, PT, R0, 0x8, P1 ;  /* 0x000000080000780c */ /* 0x000fe20000fa4270 */
[----:B------:R-:W-:Y:S03]  /*17490*/  BSSY B1, `(.L_x_96) ;  /* 0x0000008000017945 */ /* 0x000fe60003800000 */
[----:B------:R-:W-:-:S04]  /*174a0*/  FMUL R4, R4, R16 ;  /* 0x0000001004047220 */ /* 0x000fc80000400000 */
[----:B--2---:R-:W-:-:S05]  /*174b0*/  FFMA R4, R5, R2, R4 ;  /* 0x0000000205047223 */ /* 0x004fca0000000004 */
[----:B------:R-:W-:-:S05]  /*174c0*/  F2FP.F16.F32.PACK_AB R4, RZ, R4 ;  /* 0x00000004ff04723e */ /* 0x000fca00000000ff */
[----:B------:R0:W-:Y:S01]  /*174d0*/  @P4 STG.E.U16 desc[UR36][R8.64+0x32], R4 ;  /* 0x0000320408004986 */ /* 0x0001e2000c101524 */
[----:B------:R-:W-:Y:S05]  /*174e0*/  @!P5 BRA `(.L_x_97) ;  /* 0x000000000008d947 */ /* 0x000fea0003800000 */
[----:B0-----:R-:W2:Y:S04]  /*174f0*/  LDL.64 R4, [R1+0x220] ;  /* 0x0002200001047983 */ /* 0x001ea80000100a00 */
[----:B--2---:R1:W5:Y:S02]  /*17500*/  LDG.E.LTC128B.U16 R6, desc[UR36][R4.64+0x30] ;  /* 0x0000302404067981 */ /* 0x004364000c1e1520 */
.L_x_97:
[----:B------:R-:W-:Y:S05]  /*17510*/  BSYNC B1 ;  /* 0x0000000000017941 */ /* 0x000fea0003800000 */
.L_x_96:
        /* <DEDUP_REMOVED lines=11> */
.L_x_99:
[----:B------:R-:W-:Y:S05]  /*175d0*/  BSYNC B1 ;  /* 0x0000000000017941 */ /* 0x000fea0003800000 */
.L_x_98:
        /* <DEDUP_REMOVED lines=10> */
.L_x_101:
[----:B------:R-:W-:Y:S05]  /*17680*/  BSYNC B1 ;  /* 0x0000000000017941 */ /* 0x000fea0003800000 */
.L_x_100:
[----:B------:R-:W2:Y:S01]  /*17690*/  LDL.LU R5, [R1+0x180] ;  /* 0x0001800001057983 */ /* 0x000ea20000300800 */
        /* <DEDUP_REMOVED lines=9> */
.L_x_103:
[----:B------:R-:W-:Y:S05]  /*17730*/  BSYNC B1 ;  /* 0x0000000000017941 */ /* 0x000fea0003800000 */
.L_x_102:
        /* <DEDUP_REMOVED lines=10> */
.L_x_105:
[----:B------:R-:W-:Y:S05]  /*177e0*/  BSYNC B1 ;  /* 0x0000000000017941 */ /* 0x000fea0003800000 */
.L_x_104:
[----:B------:R-:W4:Y:S04]  /*177f0*/  LDL.LU R5, [R1+0x188] ;  /* 0x0001880001057983 */ /* 0x000f280000300800 */
[----:B------:R-:W2:Y:S01]  /*17800*/  LDL.64 R22, [R1+0x200] ;  /* 0x0002000001167983 */ /* 0x000ea20000100a00 */
[----:B0----5:R-:W-:Y:S01]  /*17810*/  HADD2.F32 R4, -RZ, R6.H0_H0 ;  /* 0x20000006ff047230 */ /* 0x021fe20000004100 */
[----:B------:R-:W-:Y:S01]  /*17820*/  ISETP.GT.AND P4, PT, R0, 0x88, P2 ;  /* 0x000000880000780c */ /* 0x000fe20001784270 */
[----:B------:R-:W-:Y:S03]  /*17830*/  BSSY B1, `(.L_x_106) ;  /* 0x0000007000017945 */ /* 0x000fe60003800000 */
[----:B------:R-:W-:-:S04]  /*17840*/  FMUL R4, R4, R16 ;  /* 0x0000001004047220 */ /* 0x000fc80000400000 */
[----:B----4-:R-:W-:-:S05]  /*17850*/  FFMA R4, R5, R2, R4 ;  /* 0x0000000205047223 */ /* 0x010fca0000000004 */
[----:B------:R-:W-:-:S05]  /*17860*/  F2FP.F16.F32.PACK_AB R4, RZ, R4 ;  /* 0x00000004ff04723e */ /* 0x000fca00000000ff */
[----:B--2---:R0:W-:Y:S01]  /*17870*/  @P5 STG.E.U16 desc[UR36][R22.64+0x20], R4 ;  /* 0x0000200416005986 */ /* 0x0041e2000c101524 */
[----:B------:R-:W-:Y:S05]  /*17880*/  @!P4 BRA `(.L_x_107) ;  /* 0x000000000004c947 */ /* 0x000fea0003800000 */
[----:B------:R2:W5:Y:S02]  /*17890*/  LDG.E.LTC128B.U16 R6, desc[UR36][R232.64+0x22] ;  /* 0x00002224e8067981 */ /* 0x000564000c1e1520 */
.L_x_107:
[----:B------:R-:W-:Y:S05]  /*178a0*/  BSYNC B1 ;  /* 0x0000000000017941 */ /* 0x000fea0003800000 */
.L_x_106:
[----:B------:R-:W4:Y:S01]  /*178b0*/  LDL.LU R5, [R1+0x18c] ;  /* 0x00018c0001057983 */ /* 0x000f220000300800 */
[----:B0----5:R-:W-:Y:S01]  /*178c0*/  HADD2.F32 R4, -RZ, R6.H0_H0 ;  /* 0x20000006ff047230 */ /* 0x021fe20000004100 */
        /* <DEDUP_REMOVED lines=8> */
.L_x_109:
[----:B------:R-:W-:Y:S05]  /*17950*/  BSYNC B1 ;  /* 0x0000000000017941 */ /* 0x000fea0003800000 */
.L_x_108:
        /* <DEDUP_REMOVED lines=10> */
.L_x_111:
[----:B------:R-:W-:Y:S05]  /*17a00*/  BSYNC B1 ;  /* 0x0000000000017941 */ /* 0x000fea0003800000 */
.L_x_110:
        /* <DEDUP_REMOVED lines=10> */
.L_x_113:
[----:B------:R-:W-:Y:S05]  /*17ab0*/  BSYNC B1 ;  /* 0x0000000000017941 */ /* 0x000fea0003800000 */
.L_x_112:
        /* <DEDUP_REMOVED lines=10> */
.L_x_115:
[----:B------:R-:W-:Y:S05]  /*17b60*/  BSYNC B1 ;  /* 0x0000000000017941 */ /* 0x000fea0003800000 */
.L_x_114:
[----:B------:R-:W3:Y:S01]  /*17b70*/  LDL.LU R5, [R1+0x19c] ;  /* 0x00019c0001057983 */ /* 0x000ee20000300800 */
[----:B0----5:R-:W-:Y:S01]  /*17b80*/  HADD2.F32 R4, -RZ, R6.H0_H0 ;  /* 0x20000006ff047230 */ /* 0x021fe20000004100 */
[----:B------:R-:W-:Y:S01]  /*17b90*/  ISETP.GT.AND P5, PT, R0, 0x100, P3 ;  /* 0x000001000000780c */ /* 0x000fe20001fa4270 */
[----:B------:R-:W-:Y:S01]  /*17ba0*/  IMAD.U32 R17, RZ, RZ, UR11 ;  /* 0x0000000bff117e24 */ /* 0x000fe2000f8e00ff */
[----:B------:R0:W-:Y:S02]  /*17bb0*/  STL.64 [R1+0x290], R8 ;  /* 0x0002900801007387 */ /* 0x0001e40000100a00 */
[----:B------:R-:W-:Y:S02]  /*17bc0*/  FMUL R4, R4, R16 ;  /* 0x0000001004047220 */ /* 0x000fe40000400000 */
[----:B0-----:R-:W4:Y:S02]  /*17bd0*/  LDL.LU.64 R8, [R1+0x230] ;  /* 0x0002300001087983 */ /* 0x001f240000300a00 */
[----:B---3--:R-:W-:-:S05]  /*17be0*/  FFMA R4, R5, R2, R4 ;  /* 0x0000000205047223 */ /* 0x008fca0000000004 */
[----:B------:R-:W-:-:S05]  /*17bf0*/  F2FP.F16.F32.PACK_AB R4, RZ, R4 ;  /* 0x00000004ff04723e */ /* 0x000fca00000000ff */
[----:B------:R0:W-:Y:S04]  /*17c00*/  @P4 STG.E.U16 desc[UR36][R22.64+0x32], R4 ;  /* 0x0000320416004986 */ /* 0x0001e8000c101524 */
[----:B------:R-:W3:Y:S01]  /*17c10*/  @P5 LDG.E.LTC128B.U16 R6, desc[UR36][R20.64+0x20] ;  /* 0x0000202414065981 */ /* 0x000ee2000c1e1520 */
[----:B------:R-:W-:-:S05]  /*17c20*/  IMAD.U32 R5, RZ, RZ, UR10 ;  /* 0x0000000aff057e24 */ /* 0x000fca000f8e00ff */
[----:B------:R-:W-:Y:S01]  /*17c30*/  SHF.L.U32 R5, R5, 0x8, RZ ;  /* 0x0000000805057819 */ /* 0x000fe200000006ff */
[----:B0-----:R-:W-:-:S05]  /*17c40*/  IMAD.U32 R22, RZ, RZ, UR10 ;  /* 0x0000000aff167e24 */ /* 0x001fca000f8e00ff */
[----:B------:R-:W-:Y:S02]  /*17c50*/  SHF.L.U64.HI R23, R22, 0x8, R17 ;  /* 0x0000000816177819 */ /* 0x000fe40000010211 */
[----:B------:R-:W2:Y:S04]  /*17c60*/  LDL.LU R17, [R1+0x160] ;  /* 0x0001600001117983 */ /* 0x000ea80000300800 */
[----:B------:R0:W-:Y:S01]  /*17c70*/  STL [R1+0x180], R5 ;  /* 0x0001800501007387 */ /* 0x0001e20000100800 */
[----:B------:R-:W-:Y:S01]  /*17c80*/  BSSY B1, `(.L_x_116) ;  /* 0x000000d000017945 */ /* 0x000fe20003800000 */
[----:B---3--:R-:W-:-:S05]  /*17c90*/  HADD2.F32 R4, -RZ, R6.H0_H0 ;  /* 0x20000006ff047230 */ /* 0x008fca0000004100 */
[----:B------:R-:W-:Y:S01]  /*17ca0*/  FMUL R7, R4, R16 ;  /* 0x0000001004077220 */ /* 0x000fe20000400000 */
[----:B----4-:R-:W-:Y:S02]  /*17cb0*/  IADD3 R4, P4, R5, R8, RZ ;  /* 0x0000000805047210 */ /* 0x010fe40007f9e0ff */
[----:B------:R3:W5:Y:S01]  /*17cc0*/  LDL.LU.64 R8, [R1+0x290] ;  /* 0x0002900001087983 */ /* 0x0007620000300a00 */
[----:B--2---:R-:W-:Y:S02]  /*17cd0*/  FFMA R7, R17, R2, R7 ;  /* 0x0000000211077223 */ /* 0x004fe40000000007 */
[----:B0-----:R-:W-:-:S03]  /*17ce0*/  IMAD.X R5, R23, 0x1, R13, P4 ;  /* 0x0000000117057824 */ /* 0x001fc600020e060d */
[----:B------:R-:W-:Y:S01]  /*17cf0*/  F2FP.F16.F32.PACK_AB R7, RZ, R7 ;  /* 0x00000007ff07723e */ /* 0x000fe200000000ff */
[----:B------:R3:W-:Y:S04]  /*17d00*/  STL [R1+0x184], R23 ;  /* 0x0001841701007387 */ /* 0x0007e80000100800 */
[----:B------:R3:W-:Y:S01]  /*17d10*/  @P5 STG.E.U16 desc[UR36][R4.64+0x20], R7 ;  /* 0x0000200704005986 */ /* 0x0007e2000c101524 */
[----:B------:R-:W-:-:S13]  /*17d20*/  ISETP.GT.AND P4, PT, R0, 0x100, P2 ;  /* 0x000001000000780c */ /* 0x000fda0001784270 */
[----:B---3--:R-:W-:Y:S05]  /*17d30*/  @!P4 BRA `(.L_x_117) ;  /* 0x000000000004c947 */ /* 0x008fea0003800000 */
[----:B------:R0:W5:Y:S02]  /*17d40*/  LDG.E.LTC128B.U16 R6, desc[UR36][R20.64+0x22] ;  /* 0x0000222414067981 */ /* 0x000164000c1e1520 */
.L_x_117:
[----:B------:R-:W-:Y:S05]  /*17d50*/  BSYNC B1 ;  /* 0x0000000000017941 */ /* 0x000fea0003800000 */
.L_x_116:
[----:B------:R2:W-:Y:S04]  /*17d60*/  STL [R1+0x290], R3 ;  /* 0x0002900301007387 */ /* 0x0005e80000100800 */
[----:B--2---:R-:W2:Y:S01]  /*17d70*/  LDL.LU R3, [R1+0x164] ;  /* 0x0001640001037983 */ /* 0x004ea20000300800 */
[----:B-----5:R-:W-:Y:S01]  /*17d80*/  HADD2.F32 R7, -RZ, R6.H0_H0 ;  /* 0x20000006ff077230 */ /* 0x020fe20000004100 */
[----:B------:R-:W-:Y:S02]  /*17d90*/  ISETP.GT.AND P5, PT, R0, 0x108, P3 ;  /* 0x000001080000780c */ /* 0x000fe40001fa4270 */
[----:B------:R-:W3:Y:S02]  /*17da0*/  LDL.LU R23, [R1+0x168] ;  /* 0x0001680001177983 */ /* 0x000ee40000300800 */
[----:B------:R-:W-:-:S02]  /*17db0*/  FMUL R7, R7, R16 ;  /* 0x0000001007077220 */ /* 0x000fc40000400000 */
[----:B------:R-:W4:Y:S04]  /*17dc0*/  LDL R22, [R1+0x258] ;  /* 0x0002580001167983 */ /* 0x000f280000100800 */
[----:B------:R-:W3:Y:S01]  /*17dd0*/  LDL R17, [R1+0x254] ;  /* 0x0002540001117983 */ /* 0x000ee20000100800 */
[----:B--2---:R-:W-:-:S03]  /*17de0*/  FFMA R7, R3, R2, R7 ;  /* 0x0000000203077223 */ /* 0x004fc60000000007 */
[----:B------:R2:W5:Y:S02]  /*17df0*/  LDL.LU R3, [R1+0x290] ;  /* 0x0002900001037983 */ /* 0x0005640000300800 */
[----:B------:R-:W-:-:S05]  /*17e00*/  F2FP.F16.F32.PACK_AB R7, RZ, R7 ;  /* 0x00000007ff07723e */ /* 0x000fca00000000ff */
[----:B------:R1:W-:Y:S04]  /*17e10*/  @P4 STG.E.U16 desc[UR36][R4.64+0x22], R7 ;  /* 0x0000220704004986 */ /* 0x0003e8000c101524 */
[----:B------:R-:W1:Y:S01]  /*17e20*/  @P5 LDG.E.LTC128B.U16 R6, desc[UR36][R18.64+0x20] ;  /* 0x0000202412065981 */ /* 0x000e62000c1e1520 */
[----:B----4-:R-:W-:-:S05]  /*17e30*/  IADD3 R236, P4, R22, R4, RZ ;  /* 0x0000000416ec7210 */ /* 0x010fca0007f9e0ff */
[----:B---3--:R-:W-:Y:S01]  /*17e40*/  IMAD.X R237, R17, 0x1, R5, P4 ;  /* 0x0000000111ed7824 */ /* 0x008fe200020e0605 */
[----:B------:R-:W-:Y:S01]  /*17e50*/  ISETP.GT.AND P4, PT, R0, 0x108, P2 ;  /* 0x000001080000780c */ /* 0x000fe20001784270 */
[----:B-1----:R-:W-:-:S05]  /*17e60*/  HADD2.F32 R7, -RZ, R6.H0_H0 ;  /* 0x20000006ff077230 */ /* 0x002fca0000004100 */
[----:B------:R-:W-:-:S04]  /*17e70*/  FMUL R7, R7, R16 ;  /* 0x0000001007077220 */ /* 0x000fc80000400000 */
[----:B------:R-:W-:Y:S02]  /*17e80*/  FFMA R7, R23, R2, R7 ;  /* 0x0000000217077223 */ /* 0x000fe40000000007 */
[----:B------:R-:W3:Y:S03]  /*17e90*/  LDL.LU R23, [R1+0x16c] ;  /* 0x00016c0001177983 */ /* 0x000ee60000300800 */
[----:B------:R-:W-:-:S05]  /*17ea0*/  F2FP.F16.F32.PACK_AB R7, RZ, R7 ;  /* 0x00000007ff07723e */ /* 0x000fca00000000ff */
[----:B------:R1:W-:Y:S04]  /*17eb0*/  @P5 STG.E.U16 desc[UR36][R236.64+0x20], R7 ;  /* 0x00002007ec005986 */ /* 0x0003e8000c101524 */
[----:B------:R-:W1:Y:S01]  /*17ec0*/  @P4 LDG.E.LTC128B.U16 R6, desc[UR36][R18.64+0x22] ;  /* 0x0000222412064981 */ /* 0x000e62000c1e1520 */
[----:B------:R-:W-:Y:S01]  /*17ed0*/  IADD3 R22, P5, R4, R22, RZ ;  /* 0x0000001604167210 */ /* 0x000fe20007fbe0ff */
[----:B------:R-:W-:Y:S01]  /*17ee0*/  BSSY B1, `(.L_x_118) ;  /* 0x000000a000017945 */ /* 0x000fe20003800000 */
[----:B-1----:R-:W-:-:S05]  /*17ef0*/  HADD2.F32 R7, -RZ, R6.H0_H0 ;  /* 0x20000006ff077230 */ /* 0x002fca0000004100 */
[----:B------:R-:W-:-:S04]  /*17f00*/  FMUL R7, R7, R16 ;  /* 0x0000001007077220 */ /* 0x000fc80000400000 */
[----:B---3--:R-:W-:Y:S01]  /*17f10*/  FFMA R7, R23, R2, R7 ;  /* 0x0000000217077223 */ /* 0x008fe20000000007 */
[----:B------:R-:W-:-:S04]  /*17f20*/  IMAD.X R23, R5, 0x1, R17, P5 ;  /* 0x0000000105177824 */ /* 0x000fc800028e0611 */
[----:B------:R-:W-:-:S05]  /*17f30*/  F2FP.F16.F32.PACK_AB R7, RZ, R7 ;  /* 0x00000007ff07723e */ /* 0x000fca00000000ff */
[----:B------:R2:W-:Y:S01]  /*17f40*/  @P4 STG.E.U16 desc[UR36][R22.64+0x22], R7 ;  /* 0x0000220716004986 */ /* 0x0005e2000c101524 */
[----:B------:R-:W-:-:S13]  /*17f50*/  ISETP.GT.AND P5, PT, R0, 0x100, P1 ;  /* 0x000001000000780c */ /* 0x000fda0000fa4270 */
[----:B--2---:R-:W-:Y:S05]  /*17f60*/  @!P5 BRA `(.L_x_119) ;  /* 0x000000000004d947 */ /* 0x004fea0003800000 */
[----:B------:R1:W5:Y:S02]  /*17f70*/  LDG.E.LTC128B.U16 R6, desc[UR36][R20.64+0x30] ;  /* 0x0000302414067981 */ /* 0x000364000c1e1520 */
.L_x_119:
[----:B------:R-:W-:Y:S05]  /*17f80*/  BSYNC B1 ;  /* 0x0000000000017941 */ /* 0x000fea0003800000 */
.L_x_118:
[----:B------:R-:W2:Y:S01]  /*17f90*/  LDL.LU R17, [R1+0x170] ;  /* 0x0001700001117983 */ /* 0x000ea20000300800 */
[----:B-----5:R-:W-:Y:S01]  /*17fa0*/  HADD2.F32 R7, -RZ, R6.H0_H0 ;  /* 0x20000006ff077230 */ /* 0x020fe20000004100 */
        /* <DEDUP_REMOVED lines=8> */
.L_x_121:
[----:B------:R-:W-:Y:S05]  /*18030*/  BSYNC B1 ;  /* 0x0000000000017941 */ /* 0x000fea0003800000 */
.L_x_120:
[----:B------:R-:W4:Y:S01]  /*18040*/  LDL.LU R17, [R1+0x174] ;  /* 0x0001740001117983 */ /* 0x000f220000300800 */
[----:B--2--5:R-:W-:Y:S01]  /*18050*/  HADD2.F32 R7, -RZ, R6.H0_H0 ;  /* 0x20000006ff077230 */ /* 0x024fe20000004100 */
        /* <DEDUP_REMOVED lines=8> */
.L_x_123:
[----:B------:R-:W-:Y:S05]  /*180e0*/  BSYNC B1 ;  /* 0x0000000000017941 */ /* 0x000fea0003800000 */
.L_x_122:
[----:B------:R-:W3:Y:S01]  /*180f0*/  LDL.LU R17, [R1+0x178] ;  /* 0x0001780001117983 */ /* 0x000ee20000300800 */
[----:B--2--5:R-:W-:Y:S01]  /*18100*/  HADD2.F32 R7, -RZ, R6.H0_H0 ;  /* 0x20000006ff077230 */ /* 0x024fe20000004100 */
        /* <DEDUP_REMOVED lines=8> */
.L_x_125:
[----:B------:R-:W-:Y:S05]  /*18190*/  BSYNC B1 ;  /* 0x0000000000017941 */ /* 0x000fea0003800000 */
.L_x_124:
[----:B------:R-:W4:Y:S01]  /*181a0*/  LDL.LU R22, [R1+0x17c] ;  /* 0x00017c0001167983 */ /* 0x000f220000300800 */
[----:B--2--5:R-:W-:Y:S01]  /*181b0*/  HADD2.F32 R7, -RZ, R6.H0_H0 ;  /* 0x20000006ff077230 */ /* 0x024fe20000004100 */
[----:B------:R-:W-:Y:S01]  /*181c0*/  ISETP.GT.AND P5, PT, R0, 0x180, P3 ;  /* 0x000001800000780c */ /* 0x000fe20001fa4270 */
[----:B------:R-:W-:Y:S01]  /*181d0*/  BSSY B1, `(.L_x_126) ;  /* 0x0000008000017945 */ /* 0x000fe20003800000 */
[----:B------:R-:W-:Y:S02]  /*181e0*/  PRMT R17, R6, 0x7610, R17 ;  /* 0x0000761006117816 */ /* 0x000fe40000000011 */
[----:B------:R-:W-:-:S04]  /*181f0*/  FMUL R7, R7, R16 ;  /* 0x0000001007077220 */ /* 0x000fc80000400000 */
[----:B----4-:R-:W-:-:S05]  /*18200*/  FFMA R7, R22, R2, R7 ;  /* 0x0000000216077223 */ /* 0x010fca0000000007 */
[----:B------:R-:W-:-:S05]  /*18210*/  F2FP.F16.F32.PACK_AB R7, RZ, R7 ;  /* 0x00000007ff07723e */ /* 0x000fca00000000ff */
[----:B------:R2:W-:Y:S01]  /*18220*/  @P4 STG.E.U16 desc[UR36][R236.64+0x32], R7 ;  /* 0x00003207ec004986 */ /* 0x0005e2000c101524 */
[----:B------:R-:W-:Y:S05]  /*18230*/  @!P5 BRA `(.L_x_127) ;  /* 0x000000000004d947 */ /* 0x000fea0003800000 */
[----:B------:R4:W5:Y:S02]  /*18240*/  LDG.E.LTC128B.U16 R17, desc[UR36][R14.64+0x20] ;  /* 0x000020240e117981 */ /* 0x000964000c1e1520 */
.L_x_127:
[----:B------:R-:W-:Y:S05]  /*18250*/  BSYNC B1 ;  /* 0x0000000000017941 */ /* 0x000fea0003800000 */
.L_x_126:
[----:B--2---:R-:W2:Y:S01]  /*18260*/  LDL R7, [R1+0x180] ;  /* 0x0001800001077983 */ /* 0x004ea20000100800 */
[----:B-----5:R-:W-:-:S03]  /*18270*/  HADD2.F32 R6, -RZ, R17.H0_H0 ;  /* 0x20000011ff067230 */ /* 0x020fc60000004100 */
[----:B------:R-:W3:Y:S02]  /*18280*/  LDL R23, [R1+0x184] ;  /* 0x0001840001177983 */ /* 0x000ee40000100800 */
[----:B------:R-:W-:Y:S01]  /*18290*/  FMUL R22, R6, R16 ;  /* 0x0000001006167220 */ /* 0x000fe20000400000 */
[----:B--2---:R-:W-:Y:S02]  /*182a0*/  IADD3 R6, P4, R7, R4, RZ ;  /* 0x0000000407067210 */ /* 0x004fe40007f9e0ff */
[----:B------:R-:W2:Y:S01]  /*182b0*/  LDL.LU R7, [R1+0x140] ;  /* 0x0001400001077983 */ /* 0x000ea20000300800 */
[----:B------:R-:W-:Y:S01]  /*182c0*/  BSSY B1, `(.L_x_128) ;  /* 0x0000008000017945 */ /* 0x000fe20003800000 */
[----:B--2---:R-:W-:Y:S01]  /*182d0*/  FFMA R22, R7, R2, R22 ;  /* 0x0000000207167223 */ /* 0x004fe20000000016 */
[----:B---3--:R-:W-:Y:S02]  /*182e0*/  IADD3.X R7, R23, R5, RZ, P4, !PT ;  /* 0x0000000517077210 */ /* 0x008fe400027fe4ff */
[----:B------:R-:W-:-:S02]  /*182f0*/  ISETP.GT.AND P4, PT, R0, 0x180, P2 ;  /* 0x000001800000780c */ /* 0x000fc40001784270 */
[----:B------:R-:W-:-:S05]  /*18300*/  F2FP.F16.F32.PACK_AB R22, RZ, R22 ;  /* 0x00000016ff16723e */ /* 0x000fca00000000ff */
[----:B------:R2:W-:Y:S06]  /*18310*/  @P5 STG.E.U16 desc[UR36][R6.64+0x20], R22 ;  /* 0x0000201606005986 */ /* 0x0005ec000c101524 */
[----:B------:R-:W-:Y:S05]  /*18320*/  @!P4 BRA `(.L_x_129) ;  /* 0x000000000004c947 */ /* 0x000fea0003800000 */
[----:B------:R3:W5:Y:S02]  /*18330*/  LDG.E.LTC128B.U16 R17, desc[UR36][R14.64+0x22] ;  /* 0x000022240e117981 */ /* 0x000764000c1e1520 */
.L_x_129:
[----:B------:R-:W-:Y:S05]  /*18340*/  BSYNC B1 ;  /* 0x0000000000017941 */ /* 0x000fea0003800000 */
.L_x_128:
        /* <DEDUP_REMOVED lines=10> */
.L_x_131:
[----:B------:R-:W-:Y:S05]  /*183f0*/  BSYNC B1 ;  /* 0x0000000000017941 */ /* 0x000fea0003800000 */
.L_x_130:
[----:B------:R-:W3:Y:S01]  /*18400*/  LDL.LU R23, [R1+0x148] ;  /* 0x0001480001177983 */ /* 0x000ee20000300800 */
[----:B--2--5:R-:W-:-:S03]  /*18410*/  HADD2.F32 R22, -RZ, R17.H0_H0 ;  /* 0x20000011ff167230 */ /* 0x024fc60000004100 */
[----:B------:R2:W-:Y:S02]  /*18420*/  STL [R1+0x294], R4 ;  /* 0x0002940401007387 */ /* 0x0005e40000100800 */
[----:B------:R-:W-:Y:S02]  /*18430*/  FMUL R22, R22, R16 ;  /* 0x0000001016167220 */ /* 0x000fe40000400000 */
[----:B------:R0:W-:Y:S02]  /*18440*/  STL [R1+0x290], R3 ;  /* 0x0002900301007387 */ /* 0x0001e40000100800 */
[----:B---3--:R-:W-:Y:S02]  /*18450*/  FFMA R23, R23, R2, R22 ;  /* 0x0000000217177223 */ /* 0x008fe40000000016 */
[----:B------:R-:W3:Y:S03]  /*18460*/  LDL R22, [R1+0x258] ;  /* 0x0002580001167983 */ /* 0x000ee60000100800 */
[----:B------:R-:W-:-:S04]  /*18470*/  F2FP.F16.F32.PACK_AB R23, RZ, R23 ;  /* 0x00000017ff17723e */ /* 0x000fc800000000ff */
[----:B--2---:R-:W-:Y:S02]  /*18480*/  PRMT R4, R23, 0x7610, R4 ;  /* 0x0000761017047816 */ /* 0x004fe40000000004 */
[----:B------:R-:W2:Y:S02]  /*18490*/  LDL R23, [R1+0x254] ;  /* 0x0002540001177983 */ /* 0x000ea40000100800 */
[----:B0-----:R-:W-:Y:S02]  /*184a0*/  PRMT R3, R4, 0x7610, R3 ;  /* 0x0000761004037816 */ /* 0x001fe40000000003 */
[----:B------:R0:W5:Y:S01]  /*184b0*/  LDL.LU R4, [R1+0x294] ;  /* 0x0002940001047983 */ /* 0x0001620000300800 */
[----:B---3--:R-:W-:-:S05]  /*184c0*/  IADD3 R22, P4, R22, R6, RZ ;  /* 0x0000000616167210 */ /* 0x008fca0007f9e0ff */
[----:B--2---:R-:W-:-:S05]  /*184d0*/  IMAD.X R23, R23, 0x1, R7, P4 ;  /* 0x0000000117177824 */ /* 0x004fca00020e0607 */
[----:B------:R2:W-:Y:S04]  /*184e0*/  @P3 STG.E.U16 desc[UR36][R22.64+0x20], R3 ;  /* 0x0000200316003986 */ /* 0x0005e8000c101524 */
[----:B--2---:R0:W5:Y:S01]  /*184f0*/  LDL.LU R3, [R1+0x290] ;  /* 0x0002900001037983 */ /* 0x0041620000300800 */
[----:B------:R-:W-:Y:S01]  /*18500*/  ISETP.GT.AND P2, PT, R0, 0x188, P2 ;  /* 0x000001880000780c */ /* 0x000fe20001744270 */
[----:B------:R-:W-:-:S12]  /*18510*/  BSSY B1, `(.L_x_132) ;  /* 0x0000003000017945 */ /* 0x000fd80003800000 */
[----:B0-----:R-:W-:Y:S05]  /*18520*/  @!P2 BRA `(.L_x_133) ;  /* 0x000000000004a947 */ /* 0x001fea0003800000 */
[----:B------:R0:W5:Y:S02]  /*18530*/  LDG.E.LTC128B.U16 R17, desc[UR36][R10.64+0x22] ;  /* 0x000022240a117981 */ /* 0x000164000c1e1520 */
.L_x_133:
[----:B------:R-:W-:Y:S05]  /*18540*/  BSYNC B1 ;  /* 0x0000000000017941 */ /* 0x000fea0003800000 */
.L_x_132:
[----:B------:R-:W-:Y:S04]  /*18550*/  STL [R1+0x2b0], R12 ;  /* 0x0002b00c01007387 */ /* 0x000fe80000100800 */
[----:B------:R0:W-:Y:S04]  /*18560*/  STL [R1+0x2ac], R11 ;  /* 0x0002ac0b01007387 */ /* 0x0001e80000100800 */
[----:B0---4-:R-:W2:Y:S04]  /*18570*/  LDL.LU R11, [R1+0x14c] ;  /* 0x00014c00010b7983 */ /* 0x011ea80000300800 */
[----:B------:R-:W-:Y:S04]  /*18580*/  STL [R1+0x2a8], R10 ;  /* 0x0002a80a01007387 */ /* 0x000fe80000100800 */
[----:B------:R0:W-:Y:S04]  /*18590*/  STL [R1+0x2a4], R9 ;  /* 0x0002a40901007387 */ /* 0x0001e80000100800 */
[----:B0-----:R-:W3:Y:S04]  /*185a0*/  LDL.LU R9, [R1+0x184] ;  /* 0x0001840001097983 */ /* 0x001ee80000300800 */
[----:B------:R-:W-:Y:S04]  /*185b0*/  STL [R1+0x2a0], R8 ;  /* 0x0002a00801007387 */ /* 0x000fe80000100800 */
[----:B------:R0:W-:Y:S04]  /*185c0*/  STL.64 [R1+0x298], R6 ;  /* 0x0002980601007387 */ /* 0x0001e80000100a00 */
[----:B0-----:R-:W4:Y:S04]  /*185d0*/  LDL.LU R6, [R1+0x180] ;  /* 0x0001800001067983 */ /* 0x001f280000300800 */
[----:B------:R-:W4:Y:S01]  /*185e0*/  LDL.LU R7, [R1+0x258] ;  /* 0x0002580001077983 */ /* 0x000f220000300800 */
[----:B-----5:R-:W-:-:S03]  /*185f0*/  HADD2.F32 R12, -RZ, R17.H0_H0 ;  /* 0x20000011ff0c7230 */ /* 0x020fc60000004100 */
[----:B------:R0:W-:Y:S02]  /*18600*/  STL [R1+0x290], R3 ;  /* 0x0002900301007387 */ /* 0x0001e40000100800 */
[----:B------:R-:W-:-:S04]  /*18610*/  FMUL R12, R12, R16 ;  /* 0x000000100c0c7220 */ /* 0x000fc80000400000 */
[----:B--2---:R-:W-:Y:S02]  /*18620*/  FFMA R11, R11, R2, R12 ;  /* 0x000000020b0b7223 */ /* 0x004fe4000000000c */
[----:B------:R2:W5:Y:S01]  /*18630*/  LDL.LU R12, [R1+0x2b0] ;  /* 0x0002b000010c7983 */ /* 0x0005620000300800 */
[----:B----4-:R-:W-:-:S03]  /*18640*/  IADD3 R6, P4, P5, R7, R4, R6 ;  /* 0x0000000407067210 */ /* 0x010fc60007d9e006 */
[----:B------:R-:W3:Y:S01]  /*18650*/  LDL.LU R7, [R1+0x254] ;  /* 0x0002540001077983 */ /* 0x000ee20000300800 */
[----:B------:R-:W-:-:S03]  /*18660*/  F2FP.F16.F32.PACK_AB R10, RZ, R11 ;  /* 0x0000000bff0a723e */ /* 0x000fc600000000ff */
[----:B------:R2:W5:Y:S01]  /*18670*/  LDL.LU R11, [R1+0x2ac] ;  /* 0x0002ac00010b7983 */ /* 0x0005620000300800 */
[----:B------:R-:W-:-:S03]  /*18680*/  PRMT R8, R10, 0x7610, R8 ;  /* 0x000076100a087816 */ /* 0x000fc60000000008 */
[----:B------:R2:W5:Y:S01]  /*18690*/  LDL.LU R10, [R1+0x2a8] ;  /* 0x0002a800010a7983 */ /* 0x0005620000300800 */
[----:B0-----:R-:W-:Y:S02]  /*186a0*/  PRMT R3, R8, 0x7610, R3 ;  /* 0x0000761008037816 */ /* 0x001fe40000000003 */
[----:B------:R-:W-:Y:S02]  /*186b0*/  ISETP.GT.AND P3, PT, R0, 0x180, P1 ;  /* 0x000001800000780c */ /* 0x000fe40000f64270 */
[----:B---3--:R-:W-:Y:S02]  /*186c0*/  IADD3.X R7, R7, R5, R9, P4, P5 ;  /* 0x0000000507077210 */ /* 0x008fe400027ea409 */
[----:B------:R2:W5:Y:S04]  /*186d0*/  LDL.LU R9, [R1+0x2a4] ;  /* 0x0002a40001097983 */ /* 0x0005680000300800 */
[----:B------:R2:W5:Y:S04]  /*186e0*/  LDL.LU R8, [R1+0x2a0] ;  /* 0x0002a00001087983 */ /* 0x0005680000300800 */
[----:B------:R0:W-:Y:S04]  /*186f0*/  @P2 STG.E.U16 desc[UR36][R6.64+0x22], R3 ;  /* 0x0000220306002986 */ /* 0x0001e8000c101524 */
[----:B0-----:R2:W5:Y:S04]  /*18700*/  LDL.LU.64 R6, [R1+0x298] ;  /* 0x0002980001067983 */ /* 0x0015680000300a00 */
[----:B------:R2:W5:Y:S01]  /*18710*/  LDL.LU R3, [R1+0x290] ;  /* 0x0002900001037983 */ /* 0x0005620000300800 */
[----:B------:R-:W-:Y:S04]  /*18720*/  BSSY B1, `(.L_x_134) ;  /* 0x0000003000017945 */ /* 0x000fe80003800000 */
[----:B------:R-:W-:Y:S05]  /*18730*/  @!P3 BRA `(.L_x_135) ;  /* 0x000000000004b947 */ /* 0x000fea0003800000 */
[----:B------:R0:W5:Y:S02]  /*18740*/  LDG.E.LTC128B.U16 R17, desc[UR36][R14.64+0x30] ;  /* 0x000030240e117981 */ /* 0x000164000c1e1520 */
.L_x_135:
[----:B------:R-:W-:Y:S05]  /*18750*/  BSYNC B1 ;  /* 0x0000000000017941 */ /* 0x000fea0003800000 */
.L_x_134:
[----:B-----5:R-:W-:Y:S04]  /*18760*/  STL [R1+0x2a0], R9 ;  /* 0x0002a00901007387 */ /* 0x020fe80000100800 */
[----:B------:R3:W-:Y:S04]  /*18770*/  STL [R1+0x29c], R8 ;  /* 0x00029c0801007387 */ /* 0x0007e80000100800 */
[----:B---3--:R-:W3:Y:S01]  /*18780*/  LDL.LU R8, [R1+0x150] ;  /* 0x0001500001087983 */ /* 0x008ee20000300800 */
[----:B------:R-:W-:-:S03]  /*18790*/  HADD2.F32 R9, -RZ, R17.H0_H0 ;  /* 0x20000011ff097230 */ /* 0x000fc60000004100 */
[----:B------:R4:W-:Y:S02]  /*187a0*/  STL [R1+0x298], R5 ;  /* 0x0002980501007387 */ /* 0x0009e40000100800 */
[----:B------:R-:W-:Y:S02]  /*187b0*/  FMUL R9, R9, R16 ;  /* 0x0000001009097220 */ /* 0x000fe40000400000 */
[----:B------:R1:W-:Y:S04]  /*187c0*/  STL [R1+0x294], R4 ;  /* 0x0002940401007387 */ /* 0x0003e80000100800 */
[----:B------:R2:W-:Y:S01]  /*187d0*/  STL [R1+0x290], R3 ;  /* 0x0002900301007387 */ /* 0x0005e20000100800 */
[----:B---3--:R-:W-:-:S03]  /*187e0*/  FFMA R8, R8, R2, R9 ;  /* 0x0000000208087223 */ /* 0x008fc60000000009 */
[----:B------:R3:W5:Y:S02]  /*187f0*/  LDL.LU R9, [R1+0x2a0] ;  /* 0x0002a00001097983 */ /* 0x0007640000300800 */
[----:B----4-:R-:W-:Y:S02]  /*18800*/  F2FP.F16.F32.PACK_AB R5, RZ, R8 ;  /* 0x00000008ff05723e */ /* 0x010fe400000000ff */
[----:B------:R3:W5:Y:S02]  /*18810*/  LDL.LU R8, [R1+0x29c] ;  /* 0x00029c0001087983 */ /* 0x0007640000300800 */
[----:B-1----:R-:W-:Y:S02]  /*18820*/  PRMT R4, R5, 0x7610, R4 ;  /* 0x0000761005047816 */ /* 0x002fe40000000004 */
[----:B------:R3:W5:Y:S01]  /*18830*/  LDL.LU R5, [R1+0x298] ;  /* 0x0002980001057983 */ /* 0x0007620000300800 */
[----:B------:R-:W-:Y:S02]  /*18840*/  ISETP.GT.AND P2, PT, R0, 0x180, P0 ;  /* 0x000001800000780c */ /* 0x000fe40000744270 */
[----:B--2---:R-:W-:-:S02]  /*18850*/  PRMT R3, R4, 0x7610, R3 ;  /* 0x0000761004037816 */ /* 0x004fc40000000003 */
[----:B------:R3:W5:Y:S04]  /*18860*/  LDL.LU R4, [R1+0x294] ;  /* 0x0002940001047983 */ /* 0x0007680000300800 */
[----:B------:R1:W-:Y:S04]  /*18870*/  @P3 STG.E.U16 desc[UR36][R6.64+0x30], R3 ;  /* 0x0000300306003986 */ /* 0x0003e8000c101524 */
[----:B-1----:R3:W5:Y:S01]  /*18880*/  LDL.LU R3, [R1+0x290] ;  /* 0x0002900001037983 */ /* 0x0027620000300800 */
[----:B------:R-:W-:Y:S04]  /*18890*/  BSSY B1, `(.L_x_136) ;  /* 0x0000003000017945 */ /* 0x000fe80003800000 */
[----:B------:R-:W-:Y:S05]  /*188a0*/  @!P2 BRA `(.L_x_137) ;  /* 0x000000000004a947 */ /* 0x000fea0003800000 */
[----:B------:R1:W5:Y:S02]  /*188b0*/  LDG.E.LTC128B.U16 R17, desc[UR36][R14.64+0x32] ;  /* 0x000032240e117981 */ /* 0x000364000c1e1520 */
.L_x_137:
[----:B------:R-:W-:Y:S05]  /*188c0*/  BSYNC B1 ;  /* 0x0000000000017941 */ /* 0x000fea0003800000 */
.L_x_136:
[----:B-----5:R-:W-:Y:S04]  /*188d0*/  STL [R1+0x2a0], R9 ;  /* 0x0002a00901007387 */ /* 0x020fe80000100800 */
[----:B------:R2:W-:Y:S04]  /*188e0*/  STL [R1+0x29c], R8 ;  /* 0x00029c0801007387 */ /* 0x0005e80000100800 */
[----:B--2---:R-:W2:Y:S01]  /*188f0*/  LDL.LU R8, [R1+0x154] ;  /* 0x0001540001087983 */ /* 0x004ea20000300800 */
[----:B------:R-:W-:-:S03]  /*18900*/  HADD2.F32 R9, -RZ, R17.H0_H0 ;  /* 0x20000011ff097230 */ /* 0x000fc60000004100 */
[----:B------:R4:W-:Y:S02]  /*18910*/  STL [R1+0x298], R5 ;  /* 0x0002980501007387 */ /* 0x0009e40000100800 */
[----:B------:R-:W-:Y:S02]  /*18920*/  FMUL R9, R9, R16 ;  /* 0x0000001009097220 */ /* 0x000fe40000400000 */
[----:B------:R0:W-:Y:S04]  /*18930*/  STL [R1+0x294], R4 ;  /* 0x0002940401007387 */ /* 0x0001e80000100800 */
[----:B------:R3:W-:Y:S01]  /*18940*/  STL [R1+0x290], R3 ;  /* 0x0002900301007387 */ /* 0x0007e20000100800 */
[----:B--2---:R-:W-:-:S03]  /*18950*/  FFMA R8, R8, R2, R9 ;  /* 0x0000000208087223 */ /* 0x004fc60000000009 */
[----:B------:R2:W5:Y:S02]  /*18960*/  LDL.LU R9, [R1+0x2a0] ;  /* 0x0002a00001097983 */ /* 0x0005640000300800 */
[----:B----4-:R-:W-:Y:S02]  /*18970*/  F2FP.F16.F32.PACK_AB R5, RZ, R8 ;  /* 0x00000008ff05723e */ /* 0x010fe400000000ff */
[----:B------:R2:W5:Y:S02]  /*18980*/  LDL.LU R8, [R1+0x29c] ;  /* 0x00029c0001087983 */ /* 0x0005640000300800 */
[----:B0-----:R-:W-:Y:S02]  /*18990*/  PRMT R4, R5, 0x7610, R4 ;  /* 0x0000761005047816 */ /* 0x001fe40000000004 */
[----:B------:R2:W5:Y:S01]  /*189a0*/  LDL.LU R5, [R1+0x298] ;  /* 0x0002980001057983 */ /* 0x0005620000300800 */
[----:B------:R-:W-:Y:S02]  /*189b0*/  ISETP.GT.AND P1, PT, R0, 0x188, P1 ;  /* 0x000001880000780c */ /* 0x000fe40000f24270 */
[----:B---3--:R-:W-:-:S02]  /*189c0*/  PRMT R3, R4, 0x7610, R3 ;  /* 0x0000761004037816 */ /* 0x008fc40000000003 */
[----:B------:R2:W5:Y:S04]  /*189d0*/  LDL.LU R4, [R1+0x294] ;  /* 0x0002940001047983 */ /* 0x0005680000300800 */
[----:B------:R0:W-:Y:S04]  /*189e0*/  @P2 STG.E.U16 desc[UR36][R6.64+0x32], R3 ;  /* 0x0000320306002986 */ /* 0x0001e8000c101524 */
[----:B0-----:R2:W5:Y:S01]  /*189f0*/  LDL.LU R3, [R1+0x290] ;  /* 0x0002900001037983 */ /* 0x0015620000300800 */
[----:B------:R-:W-:Y:S04]  /*18a00*/  BSSY B1, `(.L_x_138) ;  /* 0x0000003000017945 */ /* 0x000fe80003800000 */
[----:B------:R-:W-:Y:S05]  /*18a10*/  @!P1 BRA `(.L_x_139) ;  /* 0x0000000000049947 */ /* 0x000fea0003800000 */
[----:B------:R0:W5:Y:S02]  /*18a20*/  LDG.E.LTC128B.U16 R17, desc[UR36][R10.64+0x30] ;  /* 0x000030240a117981 */ /* 0x000164000c1e1520 */
.L_x_139:
[----:B------:R-:W-:Y:S05]  /*18a30*/  BSYNC B1 ;  /* 0x0000000000017941 */ /* 0x000fea0003800000 */
.L_x_138:
[----:B------:R-:W-:Y:S04]  /*18a40*/  STL [R1+0x2a0], R7 ;  /* 0x0002a00701007387 */ /* 0x000fe80000100800 */
[----:B------:R3:W-:Y:S04]  /*18a50*/  STL [R1+0x29c], R6 ;  /* 0x00029c0601007387 */ /* 0x0007e80000100800 */
[----:B---3--:R-:W3:Y:S01]  /*18a60*/  LDL.LU R6, [R1+0x158] ;  /* 0x0001580001067983 */ /* 0x008ee20000300800 */
[----:B-----5:R-:W-:-:S03]  /*18a70*/  HADD2.F32 R7, -RZ, R17.H0_H0 ;  /* 0x20000011ff077230 */ /* 0x020fc60000004100 */
        /* <DEDUP_REMOVED lines=18> */
.L_x_141:
[----:B------:R-:W-:Y:S05]  /*18ba0*/  BSYNC B1 ;  /* 0x0000000000017941 */ /* 0x000fea0003800000 */
.L_x_140:
[----:B------:R-:W-:Y:S04]  /*18bb0*/  STL [R1+0x2a0], R8 ;  /* 0x0002a00801007387 */ /* 0x000fe80000100800 */
[----:B-----5:R2:W-:Y:S04]  /*18bc0*/  STL [R1+0x29c], R7 ;  /* 0x00029c0701007387 */ /* 0x0205e80000100800 */
[----:B--2---:R-:W2:Y:S01]  /*18bd0*/  LDL.LU R7, [R1+0x15c] ;  /* 0x00015c0001077983 */ /* 0x004ea20000300800 */
[----:B------:R-:W-:-:S03]  /*18be0*/  HADD2.F32 R8, -RZ, R17.H0_H0 ;  /* 0x20000011ff087230 */ /* 0x000fc60000004100 */
[----:B------:R4:W-:Y:S02]  /*18bf0*/  STL [R1+0x298], R6 ;  /* 0x0002980601007387 */ /* 0x0009e40000100800 */
[----:B------:R-:W-:Y:S02]  /*18c00*/  FMUL R8, R8, R16 ;  /* 0x0000001008087220 */ /* 0x000fe40000400000 */
[----:B------:R0:W-:Y:S04]  /*18c10*/  STL [R1+0x294], R5 ;  /* 0x0002940501007387 */ /* 0x0001e80000100800 */
[----:B------:R3:W-:Y:S01]  /*18c20*/  STL [R1+0x290], R4 ;  /* 0x0002900401007387 */ /* 0x0007e20000100800 */
[----:B--2---:R-:W-:-:S03]  /*18c30*/  FFMA R7, R7, R2, R8 ;  /* 0x0000000207077223 */ /* 0x004fc60000000008 */
[----:B------:R2:W5:Y:S01]  /*18c40*/  LDL.LU R8, [R1+0x2a0] ;  /* 0x0002a00001087983 */ /* 0x0005620000300800 */
[----:B------:R-:W-:Y:S02]  /*18c50*/  ISETP.GT.AND P3, PT, R3, 0x20, PT ;  /* 0x000000200300780c */ /* 0x000fe40003f64270 */
[----:B----4-:R-:W-:Y:S02]  /*18c60*/  F2FP.F16.F32.PACK_AB R6, RZ, R7 ;  /* 0x00000007ff06723e */ /* 0x010fe400000000ff */
[----:B------:R2:W5:Y:S02]  /*18c70*/  LDL.LU R7, [R1+0x29c] ;  /* 0x00029c0001077983 */ /* 0x0005640000300800 */
[----:B0-----:R-:W-:Y:S02]  /*18c80*/  PRMT R5, R6, 0x7610, R5 ;  /* 0x0000761006057816 */ /* 0x001fe40000000005 */
[----:B------:R2:W5:Y:S01]  /*18c90*/  LDL.LU R6, [R1+0x298] ;  /* 0x0002980001067983 */ /* 0x0005620000300800 */
[----:B------:R-:W-:-:S02]  /*18ca0*/  ISETP.GT.AND P1, PT, R0, RZ, P3 ;  /* 0x000000ff0000720c */ /* 0x000fc40001f24270 */
[----:B---3--:R-:W-:Y:S02]  /*18cb0*/  PRMT R4, R5, 0x7610, R4 ;  /* 0x0000761005047816 */ /* 0x008fe40000000004 */
[----:B------:R2:W5:Y:S04]  /*18cc0*/  LDL.LU R5, [R1+0x294] ;  /* 0x0002940001057983 */ /* 0x0005680000300800 */
[----:B------:R0:W-:Y:S04]  /*18cd0*/  @P0 STG.E.U16 desc[UR36][R22.64+0x32], R4 ;  /* 0x0000320416000986 */ /* 0x0001e8000c101524 */
[----:B0-----:R2:W5:Y:S01]  /*18ce0*/  LDL.LU R4, [R1+0x290] ;  /* 0x0002900001047983 */ /* 0x0015620000300800 */
[----:B------:R-:W-:Y:S04]  /*18cf0*/  BSSY B1, `(.L_x_142) ;  /* 0x0000006000017945 */ /* 0x000fe80003800000 */
[----:B------:R-:W-:Y:S05]  /*18d00*/  @!P1 BRA `(.L_x_143) ;  /* 0x0000000000109947 */ /* 0x000fea0003800000 */
[----:B------:R0:W-:Y:S04]  /*18d10*/  STL.64 [R1+0x290], R2 ;  /* 0x0002900201007387 */ /* 0x0001e80000100a00 */
[----:B0-----:R-:W3:Y:S04]  /*18d20*/  LDL.64 R2, [R1+0x240] ;  /* 0x0002400001027983 */ /* 0x001ee80000100a00 */
[----:B---3--:R0:W5:Y:S04]  /*18d30*/  LDG.E.LTC128B.U16 R17, desc[UR36][R2.64+0x40] ;  /* 0x0000402402117981 */ /* 0x008168000c1e1520 */
[----:B------:R0:W5:Y:S02]  /*18d40*/  LDL.LU.64 R2, [R1+0x290] ;  /* 0x0002900001027983 */ /* 0x0001640000300a00 */
.L_x_143:
[----:B------:R-:W-:Y:S05]  /*18d50*/  BSYNC B1 ;  /* 0x0000000000017941 */ /* 0x000fea0003800000 */
.L_x_142:
[----:B------:R-:W-:Y:S04]  /*18d60*/  STL [R1+0x2a0], R10 ;  /* 0x0002a00a01007387 */ /* 0x000fe80000100800 */
[----:B-----5:R3:W-:Y:S04]  /*18d70*/  STL [R1+0x29c], R7 ;  /* 0x00029c0701007387 */ /* 0x0207e80000100800 */
[----:B---3--:R-:W3:Y:S01]  /*18d80*/  LDL.LU R7, [R1+0x120] ;  /* 0x0001200001077983 */ /* 0x008ee20000300800 */
[----:B-1----:R-:W-:-:S03]  /*18d90*/  HADD2.F32 R10, -RZ, R17.H0_H0 ;  /* 0x20000011ff0a7230 */ /* 0x002fc60000004100 */
[----:B------:R1:W-:Y:S02]  /*18da0*/  STL [R1+0x298], R6 ;  /* 0x0002980601007387 */ /* 0x0003e40000100800 */
[----:B------:R-:W-:Y:S02]  /*18db0*/  FMUL R10, R10, R16 ;  /* 0x000000100a0a7220 */ /* 0x000fe40000400000 */
[----:B------:R4:W-:Y:S04]  /*18dc0*/  STL [R1+0x294], R5 ;  /* 0x0002940501007387 */ /* 0x0009e80000100800 */
[----:B------:R2:W-:Y:S01]  /*18dd0*/  STL [R1+0x290], R4 ;  /* 0x0002900401007387 */ /* 0x0005e20000100800 */
[----:B---3--:R-:W-:-:S03]  /*18de0*/  FFMA R7, R7, R2, R10 ;  /* 0x0000000207077223 */ /* 0x008fc6000000000a */
[----:B------:R3:W5:Y:S01]  /*18df0*/  LDL.LU R10, [R1+0x2a0] ;  /* 0x0002a000010a7983 */ /* 0x0007620000300800 */
[----:B------:R-:W-:Y:S02]  /*18e00*/  ISETP.GT.AND P2, PT, R3, 0x21, PT ;  /* 0x000000210300780c */ /* 0x000fe40003f44270 */
[----:B-1----:R-:W-:Y:S02]  /*18e10*/  F2FP.F16.F32.PACK_AB R6, RZ, R7 ;  /* 0x00000007ff06723e */ /* 0x002fe400000000ff */
[----:B------:R3:W5:Y:S02]  /*18e20*/  LDL.LU R7, [R1+0x29c] ;  /* 0x00029c0001077983 */ /* 0x0007640000300800 */
[----:B----4-:R-:W-:Y:S02]  /*18e30*/  PRMT R5, R6, 0x7610, R5 ;  /* 0x0000761006057816 */ /* 0x010fe40000000005 */
[----:B------:R3:W5:Y:S01]  /*18e40*/  LDL.LU R6, [R1+0x298] ;  /* 0x0002980001067983 */ /* 0x0007620000300800 */
[----:B------:R-:W-:-:S02]  /*18e50*/  ISETP.GT.AND P0, PT, R0, RZ, P2 ;  /* 0x000000ff0000720c */ /* 0x000fc40001704270 */
[----:B--2---:R-:W-:Y:S02]  /*18e60*/  PRMT R4, R5, 0x7610, R4 ;  /* 0x0000761005047816 */ /* 0x004fe40000000004 */
[----:B------:R3:W5:Y:S04]  /*18e70*/  LDL.LU R5, [R1+0x294] ;  /* 0x0002940001057983 */ /* 0x0007680000300800 */
[----:B------:R1:W-:Y:S04]  /*18e80*/  @P1 STG.E.U16 desc[UR36][R8.64+0x40], R4 ;  /* 0x0000400408001986 */ /* 0x0003e8000c101524 */
[----:B-1----:R3:W5:Y:S01]  /*18e90*/  LDL.LU R4, [R1+0x290] ;  /* 0x0002900001047983 */ /* 0x0027620000300800 */
[----:B------:R-:W-:Y:S04]  /*18ea0*/  BSSY B1, `(.L_x_144) ;  /* 0x0000006000017945 */ /* 0x000fe80003800000 */
[----:B------:R-:W-:Y:S05]  /*18eb0*/  @!P0 BRA `(.L_x_145) ;  /* 0x0000000000108947 */ /* 0x000fea0003800000 */
[----:B------:R0:W-:Y:S04]  /*18ec0*/  STL.64 [R1+0x290], R2 ;  /* 0x0002900201007387 */ /* 0x0001e80000100a00 */
[----:B0-----:R-:W2:Y:S04]  /*18ed0*/  LDL.64 R2, [R1+0x240] ;  /* 0x0002400001027983 */ /* 0x001ea80000100a00 */
[----:B--2---:R1:W5:Y:S04]  /*18ee0*/  LDG.E.LTC128B.U16 R17, desc[UR36][R2.64+0x42] ;  /* 0x0000422402117981 */ /* 0x004368000c1e1520 */
[----:B------:R1:W5:Y:S02]  /*18ef0*/  LDL.LU.64 R2, [R1+0x290] ;  /* 0x0002900001027983 */ /* 0x0003640000300a00 */
.L_x_145:
[----:B------:R-:W-:Y:S05]  /*18f00*/  BSYNC B1 ;  /* 0x0000000000017941 */ /* 0x000fea0003800000 */
.L_x_144:
        /* <DEDUP_REMOVED lines=15> */
[----:B-1----:R-:W-:-:S02]  /*19000*/  PRMT R3, R4, 0x7610, R3 ;  /* 0x0000761004037816 */ /* 0x002fc40000000003 */
[----:B------:R2:W5:Y:S04]  /*19010*/  LDL.LU R4, [R1+0x294] ;  /* 0x0002940001047983 */ /* 0x0005680000300800 */
[----:B------:R0:W-:Y:S04]  /*19020*/  @P0 STG.E.U16 desc[UR36][R8.64+0x42], R3 ;  /* 0x0000420308000986 */ /* 0x0001e8000c101524 */
[----:B0-----:R2:W5:Y:S01]  /*19030*/  LDL.LU R3, [R1+0x290] ;  /* 0x0002900001037983 */ /* 0x0015620000300800 */
[----:B------:R-:W-:Y:S04]  /*19040*/  BSSY B1, `(.L_x_146) ;  /* 0x0000006000017945 */ /* 0x000fe80003800000 */
[----:B------:R-:W-:Y:S05]  /*19050*/  @!P1 BRA `(.L_x_147) ;  /* 0x0000000000109947 */ /* 0x000fea0003800000 */
[----:B-----5:R0:W-:Y:S04]  /*19060*/  STL.64 [R1+0x290], R2 ;  /* 0x0002900201007387 */ /* 0x0201e80000100a00 */
[----:B0-----:R-:W4:Y:S04]  /*19070*/  LDL.64 R2, [R1+0x220] ;  /* 0x0002200001027983 */ /* 0x001f280000100a00 */
[----:B----4-:R0:W5:Y:S04]  /*19080*/  LDG.E.LTC128B.U16 R17, desc[UR36][R2.64+0x40] ;  /* 0x0000402402117981 */ /* 0x010168000c1e1520 */
[----:B------:R0:W5:Y:S02]  /*19090*/  LDL.LU.64 R2, [R1+0x290] ;  /* 0x0002900001027983 */ /* 0x0001640000300a00 */
.L_x_147:
[----:B------:R-:W-:Y:S05]  /*190a0*/  BSYNC B1 ;  /* 0x0000000000017941 */ /* 0x000fea0003800000 */
.L_x_146:
[----:B------:R-:W-:Y:S04]  /*190b0*/  STL [R1+0x2ac], R9 ;  /* 0x0002ac0901007387 */ /* 0x000fe80000100800 */
[----:B------:R1:W-:Y:S04]  /*190c0*/  STL [R1+0x2a8], R8 ;  /* 0x0002a80801007387 */ /* 0x0003e80000100800 */
[----:B-1----:R-:W4:Y:S04]  /*190d0*/  LDL.LU R8, [R1+0x128] ;  /* 0x0001280001087983 */ /* 0x002f280000300800 */
[----:B-----5:R-:W-:Y:S04]  /*190e0*/  STL [R1+0x2a4], R7 ;  /* 0x0002a40701007387 */ /* 0x020fe80000100800 */
[----:B------:R-:W-:Y:S04]  /*190f0*/  STL [R1+0x2a0], R6 ;  /* 0x0002a00601007387 */ /* 0x000fe80000100800 */
[----:B------:R1:W-:Y:S04]  /*19100*/  STL.64 [R1+0x298], R4 ;  /* 0x0002980401007387 */ /* 0x0003e80000100a00 */
[----:B-1----:R-:W2:Y:S01]  /*19110*/  LDL.64 R4, [R1+0x228] ;  /* 0x0002280001047983 */ /* 0x002ea20000100a00 */
[----:B------:R-:W-:-:S03]  /*19120*/  HADD2.F32 R9, -RZ, R17.H0_H0 ;  /* 0x20000011ff097230 */ /* 0x000fc60000004100 */
[----:B------:R0:W-:Y:S02]  /*19130*/  STL [R1+0x290], R3 ;  /* 0x0002900301007387 */ /* 0x0001e40000100800 */
[----:B------:R-:W-:-:S04]  /*19140*/  FMUL R9, R9, R16 ;  /* 0x0000001009097220 */ /* 0x000fc80000400000 */
[----:B----4-:R-:W-:Y:S02]  /*19150*/  FFMA R8, R8, R2, R9 ;  /* 0x0000000208087223 */ /* 0x010fe40000000009 */
[----:B------:R1:W5:Y:S03]  /*19160*/  LDL.LU R9, [R1+0x2ac] ;  /* 0x0002ac0001097983 */ /* 0x0003660000300800 */
[----:B------:R-:W-:Y:S02]  /*19170*/  F2FP.F16.F32.PACK_AB R7, RZ, R8 ;  /* 0x00000008ff07723e */ /* 0x000fe400000000ff */
[----:B------:R1:W5:Y:S02]  /*19180*/  LDL.LU R8, [R1+0x2a8] ;  /* 0x0002a80001087983 */ /* 0x0003640000300800 */
[----:B------:R-:W-:Y:S02]  /*19190*/  PRMT R6, R7, 0x7610, R6 ;  /* 0x0000761007067816 */ /* 0x000fe40000000006 */
[----:B------:R1:W5:Y:S01]  /*191a0*/  LDL.LU R7, [R1+0x2a4] ;  /* 0x0002a40001077983 */ /* 0x0003620000300800 */
[----:B------:R-:W-:-:S02]  /*191b0*/  ISETP.GT.AND P0, PT, R0, 0x8, P2 ;  /* 0x000000080000780c */ /* 0x000fc40001704270 */
[----:B0-----:R-:W-:Y:S02]  /*191c0*/  PRMT R3, R6, 0x7610, R3 ;  /* 0x0000761006037816 */ /* 0x001fe40000000003 */
[----:B------:R1:W5:Y:S04]  /*191d0*/  LDL.LU R6, [R1+0x2a0] ;  /* 0x0002a00001067983 */ /* 0x0003680000300800 */
[----:B--2---:R0:W-:Y:S04]  /*191e0*/  @P1 STG.E.U16 desc[UR36][R4.64+0x40], R3 ;  /* 0x0000400304001986 */ /* 0x0041e8000c101524 */
[----:B0-----:R1:W5:Y:S04]  /*191f0*/  LDL.LU.64 R4, [R1+0x298] ;  /* 0x0002980001047983 */ /* 0x0013680000300a00 */
[----:B------:R1:W5:Y:S01]  /*19200*/  LDL.LU R3, [R1+0x290] ;  /* 0x0002900001037983 */ /* 0x0003620000300800 */
[----:B------:R-:W-:Y:S04]  /*19210*/  BSSY B1, `(.L_x_148) ;  /* 0x0000006000017945 */ /* 0x000fe80003800000 */
[----:B------:R-:W-:Y:S05]  /*19220*/  @!P0 BRA `(.L_x_149) ;  /* 0x0000000000108947 */ /* 0x000fea0003800000 */
[----:B-----5:R0:W-:Y:S04]  /*19230*/  STL.64 [R1+0x290], R2 ;  /* 0x0002900201007387 */ /* 0x0201e80000100a00 */
[----:B0-----:R-:W2:Y:S04]  /*19240*/  LDL.64 R2, [R1+0x220] ;  /* 0x0002200001027983 */ /* 0x001ea80000100a00 */
[----:B--2---:R0:W5:Y:S04]  /*19250*/  LDG.E.LTC128B.U16 R17, desc[UR36][R2.64+0x42] ;  /* 0x0000422402117981 */ /* 0x004168000c1e1520 */
[----:B------:R0:W5:Y:S02]  /*19260*/  LDL.LU.64 R2, [R1+0x290] ;  /* 0x0002900001027983 */ /* 0x0001640000300a00 */
.L_x_149:
[----:B------:R-:W-:Y:S05]  /*19270*/  BSYNC B1 ;  /* 0x0000000000017941 */ /* 0x000fea0003800000 */
.L_x_148:
[----:B------:R-:W-:Y:S04]  /*19280*/  STL [R1+0x2ac], R10 ;  /* 0x0002ac0a01007387 */ /* 0x000fe80000100800 */
[----:B-----5:R2:W-:Y:S04]  /*19290*/  STL [R1+0x2a8], R9 ;  /* 0x0002a80901007387 */ /* 0x0205e80000100800 */
[----:B--2---:R-:W2:Y:S04]  /*192a0*/  LDL.LU R9, [R1+0x12c] ;  /* 0x00012c0001097983 */ /* 0x004ea80000300800 */
[----:B------:R-:W-:Y:S04]  /*192b0*/  STL [R1+0x2a4], R8 ;  /* 0x0002a40801007387 */ /* 0x000fe80000100800 */
[----:B------:R-:W-:Y:S04]  /*192c0*/  STL [R1+0x2a0], R5 ;  /* 0x0002a00501007387 */ /* 0x000fe80000100800 */
[----:B------:R4:W-:Y:S04]  /*192d0*/  STL.64 [R1+0x298], R6 ;  /* 0x0002980601007387 */ /* 0x0009e80000100a00 */
[----:B----4-:R-:W4:Y:S01]  /*192e0*/  LDL.64 R6, [R1+0x228] ;  /* 0x0002280001067983 */ /* 0x010f220000100a00 */
[----:B------:R-:W-:-:S03]  /*192f0*/  HADD2.F32 R10, -RZ, R17.H0_H0 ;  /* 0x20000011ff0a7230 */ /* 0x000fc60000004100 */
[----:B------:R1:W-:Y:S02]  /*19300*/  STL [R1+0x290], R4 ;  /* 0x0002900401007387 */ /* 0x0003e40000100800 */
[----:B------:R-:W-:-:S04]  /*19310*/  FMUL R10, R10, R16 ;  /* 0x000000100a0a7220 */ /* 0x000fc80000400000 */
[----:B--2---:R-:W-:Y:S02]  /*19320*/  FFMA R9, R9, R2, R10 ;  /* 0x0000000209097223 */ /* 0x004fe4000000000a */
[----:B------:R2:W5:Y:S01]  /*19330*/  LDL.LU R10, [R1+0x2ac] ;  /* 0x0002ac00010a7983 */ /* 0x0005620000300800 */
[----:B------:R-:W-:Y:S02]  /*19340*/  ISETP.GT.AND P1, PT, R3, 0x28, PT ;  /* 0x000000280300780c */ /* 0x000fe40003f24270 */
[----:B------:R-:W-:Y:S02]  /*19350*/  F2FP.F16.F32.PACK_AB R8, RZ, R9 ;  /* 0x00000009ff08723e */ /* 0x000fe400000000ff */
[----:B------:R2:W5:Y:S02]  /*19360*/  LDL.LU R9, [R1+0x2a8] ;  /* 0x0002a80001097983 */ /* 0x0005640000300800 */
[----:B------:R-:W-:Y:S02]  /*19370*/  PRMT R5, R8, 0x7610, R5 ;  /* 0x0000761008057816 */ /* 0x000fe40000000005 */
[----:B------:R2:W5:Y:S01]  /*19380*/  LDL.LU R8, [R1+0x2a4] ;  /* 0x0002a40001087983 */ /* 0x0005620000300800 */
[----:B------:R-:W-:-:S02]  /*19390*/  ISETP.GT.AND P5, PT, R0, RZ, P1 ;  /* 0x000000ff0000720c */ /* 0x000fc40000fa4270 */
[----:B-1----:R-:W-:Y:S02]  /*193a0*/  PRMT R4, R5, 0x7610, R4 ;  /* 0x0000761005047816 */ /* 0x002fe40000000004 */
[----:B------:R2:W5:Y:S04]  /*193b0*/  LDL.LU R5, [R1+0x2a0] ;  /* 0x0002a00001057983 */ /* 0x0005680000300800 */
[----:B----4-:R1:W-:Y:S04]  /*193c0*/  @P0 STG.E.U16 desc[UR36][R6.64+0x42], R4 ;  /* 0x0000420406000986 */ /* 0x0103e8000c101524 */
[----:B-1----:R2:W5:Y:S04]  /*193d0*/  LDL.LU.64 R6, [R1+0x298] ;  /* 0x0002980001067983 */ /* 0x0025680000300a00 */
[----:B------:R2:W5:Y:S01]  /*193e0*/  LDL.LU R4, [R1+0x290] ;  /* 0x0002900001047983 */ /* 0x0005620000300800 */
[----:B------:R-:W-:Y:S04]  /*193f0*/  BSSY B1, `(.L_x_150) ;  /* 0x0000006000017945 */ /* 0x000fe80003800000 */
[----:B------:R-:W-:Y:S05]  /*19400*/  @!P5 BRA `(.L_x_151) ;  /* 0x000000000010d947 */ /* 0x000fea0003800000 */
[----:B------:R0:W-:Y:S04]  /*19410*/  STL.64 [R1+0x290], R2 ;  /* 0x0002900201007387 */ /* 0x0001e80000100a00 */
[----:B0-----:R-:W4:Y:S04]  /*19420*/  LDL.64 R2, [R1+0x240] ;  /* 0x0002400001027983 */ /* 0x001f280000100a00 */
[----:B----4-:R1:W5:Y:S04]  /*19430*/  LDG.E.LTC128B.U16 R17, desc[UR36][R2.64+0x50] ;  /* 0x0000502402117981 */ /* 0x010368000c1e1520 */
[----:B------:R1:W5:Y:S02]  /*19440*/  LDL.LU.64 R2, [R1+0x290] ;  /* 0x0002900001027983 */ /* 0x0003640000300a00 */
.L_x_151:
[----:B------:R-:W-:Y:S05]  /*19450*/  BSYNC B1 ;  /* 0x0000000000017941 */ /* 0x000fea0003800000 */
.L_x_150:
[----:B-----5:R-:W-:Y:S04]  /*19460*/  STL [R1+0x2a0], R10 ;  /* 0x0002a00a01007387 */ /* 0x020fe80000100800 */
[----:B------:R4:W-:Y:S04]  /*19470*/  STL [R1+0x29c], R7 ;  /* 0x00029c0701007387 */ /* 0x0009e80000100800 */
[----:B----4-:R-:W4:Y:S01]  /*19480*/  LDL.LU R7, [R1+0x130] ;  /* 0x0001300001077983 */ /* 0x010f220000300800 */
[----:B------:R-:W-:-:S03]  /*19490*/  HADD2.F32 R10, -RZ, R17.H0_H0 ;  /* 0x20000011ff0a7230 */ /* 0x000fc60000004100 */
[----:B------:R0:W-:Y:S02]  /*194a0*/  STL [R1+0x298], R6 ;  /* 0x0002980601007387 */ /* 0x0001e40000100800 */
[----:B------:R-:W-:Y:S02]  /*194b0*/  FMUL R10, R10, R16 ;  /* 0x000000100a0a7220 */ /* 0x000fe40000400000 */
[----:B------:R2:W-:Y:S04]  /*194c0*/  STL [R1+0x294], R5 ;  /* 0x0002940501007387 */ /* 0x0005e80000100800 */
[----:B------:R3:W-:Y:S01]  /*194d0*/  STL [R1+0x290], R4 ;  /* 0x0002900401007387 */ /* 0x0007e20000100800 */
[----:B----4-:R-:W-:-:S03]  /*194e0*/  FFMA R7, R7, R2, R10 ;  /* 0x0000000207077223 */ /* 0x010fc6000000000a */
[----:B------:R4:W5:Y:S01]  /*194f0*/  LDL.LU R10, [R1+0x2a0] ;  /* 0x0002a000010a7983 */ /* 0x0009620000300800 */
[----:B------:R-:W-:Y:S02]  /*19500*/  ISETP.GT.AND P0, PT, R3, 0x29, PT ;  /* 0x000000290300780c */ /* 0x000fe40003f04270 */
[----:B0-----:R-:W-:Y:S02]  /*19510*/  F2FP.F16.F32.PACK_AB R6, RZ, R7 ;  /* 0x00000007ff06723e */ /* 0x001fe400000000ff */
[----:B------:R4:W5:Y:S02]  /*19520*/  LDL.LU R7, [R1+0x29c] ;  /* 0x00029c0001077983 */ /* 0x0009640000300800 */
[----:B--2---:R-:W-:Y:S02]  /*19530*/  PRMT R5, R6, 0x7610, R5 ;  /* 0x0000761006057816 */ /* 0x004fe40000000005 */
        /* <DEDUP_REMOVED lines=9> */
[----:B-1----:R-:W2:Y:S04]  /*195d0*/  LDL.64 R2, [R1+0x240] ;  /* 0x0002400001027983 */ /* 0x002ea80000100a00 */
[----:B--2---:R0:W5:Y:S04]  /*195e0*/  LDG.E.LTC128B.U16 R17, desc[UR36][R2.64+0x52] ;  /* 0x0000522402117981 */ /* 0x004168000c1e1520 */
[----:B------:R0:W5:Y:S02]  /*195f0*/  LDL.LU.64 R2, [R1+0x290] ;  /* 0x0002900001027983 */ /* 0x0001640000300a00 */
.L_x_153:
[----:B------:R-:W-:Y:S05]  /*19600*/  BSYNC B1 ;  /* 0x0000000000017941 */ /* 0x000fea0003800000 */
.L_x_152:
        /* <DEDUP_REMOVED lines=10> */
[----:B---3--:R-:W-:Y:S02]  /*196b0*/  F2FP.F16.F32.PACK_AB R5, RZ, R6 ;  /* 0x00000006ff05723e */ /* 0x008fe400000000ff */
[----:B------:R2:W5:Y:S02]  /*196c0*/  LDL.LU R6, [R1+0x29c] ;  /* 0x00029c0001067983 */ /* 0x0005640000300800 */
[----:B-1----:R-:W-:Y:S02]  /*196d0*/  PRMT R4, R5, 0x7610, R4 ;  /* 0x0000761005047816 */ /* 0x002fe40000000004 */
[----:B------:R2:W5:Y:S01]  /*196e0*/  LDL.LU R5, [R1+0x298] ;  /* 0x0002980001057983 */ /* 0x0005620000300800 */
[----:B------:R-:W-:Y:S02]  /*196f0*/  ISETP.GT.AND P5, PT, R0, 0x8, P1 ;  /* 0x000000080000780c */ /* 0x000fe40000fa4270 */
[----:B0-----:R-:W-:-:S02]  /*19700*/  PRMT R3, R4, 0x7610, R3 ;  /* 0x0000761004037816 */ /* 0x001fc40000000003 */
[----:B------:R2:W5:Y:S04]  /*19710*/  LDL.LU R4, [R1+0x294] ;  /* 0x0002940001047983 */ /* 0x0005680000300800 */
[----:B------:R0:W-:Y:S04]  /*19720*/  @P4 STG.E.U16 desc[UR36][R8.64+0x52], R3 ;  /* 0x0000520308004986 */ /* 0x0001e8000c101524 */
[----:B0-----:R2:W5:Y:S01]  /*19730*/  LDL.LU R3, [R1+0x290] ;  /* 0x0002900001037983 */ /* 0x0015620000300800 */
[----:B------:R-:W-:Y:S04]  /*19740*/  BSSY B1, `(.L_x_154) ;  /* 0x0000006000017945 */ /* 0x000fe80003800000 */
[----:B------:R-:W-:Y:S05]  /*19750*/  @!P5 BRA `(.L_x_155) ;  /* 0x000000000010d947 */ /* 0x000fea0003800000 */
[----:B-----5:R0:W-:Y:S04]  /*19760*/  STL.64 [R1+0x290], R2 ;  /* 0x0002900201007387 */ /* 0x0201e80000100a00 */
[----:B0-----:R-:W3:Y:S04]  /*19770*/  LDL.64 R2, [R1+0x220] ;  /* 0x0002200001027983 */ /* 0x001ee80000100a00 */
[----:B---3--:R0:W5:Y:S04]  /*19780*/  LDG.E.LTC128B.U16 R17, desc[UR36][R2.64+0x50] ;  /* 0x0000502402117981 */ /* 0x008168000c1e1520 */
[----:B------:R0:W5:Y:S02]  /*19790*/  LDL.LU.64 R2, [R1+0x290] ;  /* 0x0002900001027983 */ /* 0x0001640000300a00 */
.L_x_155:
[----:B------:R-:W-:Y:S05]  /*197a0*/  BSYNC B1 ;  /* 0x0000000000017941 */ /* 0x000fea0003800000 */
.L_x_154:
[----:B------:R-:W-:Y:S04]  /*197b0*/  STL [R1+0x2ac], R9 ;  /* 0x0002ac0901007387 */ /* 0x000fe80000100800 */
[----:B------:R1:W-:Y:S04]  /*197c0*/  STL [R1+0x2a8], R8 ;  /* 0x0002a80801007387 */ /* 0x0003e80000100800 */
[----:B-1----:R-:W3:Y:S04]  /*197d0*/  LDL.LU R8, [R1+0x138] ;  /* 0x0001380001087983 */ /* 0x002ee80000300800 */
[----:B-----5:R-:W-:Y:S04]  /*197e0*/  STL [R1+0x2a4], R7 ;  /* 0x0002a40701007387 */ /* 0x020fe80000100800 */
[----:B------:R-:W-:Y:S04]  /*197f0*/  STL [R1+0x2a0], R6 ;  /* 0x0002a00601007387 */ /* 0x000fe80000100800 */
[----:B------:R1:W-:Y:S04]  /*19800*/  STL.64 [R1+0x298], R4 ;  /* 0x0002980401007387 */ /* 0x0003e80000100a00 */
[----:B-1----:R-:W2:Y:S01]  /*19810*/  LDL.64 R4, [R1+0x228] ;  /* 0x0002280001047983 */ /* 0x002ea20000100a00 */
[----:B------:R-:W-:-:S03]  /*19820*/  HADD2.F32 R9, -RZ, R17.H0_H0 ;  /* 0x20000011ff097230 */ /* 0x000fc60000004100 */
[----:B------:R0:W-:Y:S02]  /*19830*/  STL [R1+0x290], R3 ;  /* 0x0002900301007387 */ /* 0x0001e40000100800 */
[----:B------:R-:W-:-:S04]  /*19840*/  FMUL R9, R9, R16 ;  /* 0x0000001009097220 */ /* 0x000fc80000400000 */
[----:B---3--:R-:W-:Y:S02]  /*19850*/  FFMA R8, R8, R2, R9 ;  /* 0x0000000208087223 */ /* 0x008fe40000000009 */
        /* <DEDUP_REMOVED lines=17> */
.L_x_157:
[----:B------:R-:W-:Y:S05]  /*19970*/  BSYNC B1 ;  /* 0x0000000000017941 */ /* 0x000fea0003800000 */
.L_x_156:
[----:B-----5:R-:W-:Y:S04]  /*19980*/  STL [R1+0x2ac], R9 ;  /* 0x0002ac0901007387 */ /* 0x020fe80000100800 */
[----:B------:R2:W-:Y:S04]  /*19990*/  STL [R1+0x2a8], R8 ;  /* 0x0002a80801007387 */ /* 0x0005e80000100800 */
[----:B--2---:R-:W2:Y:S04]  /*199a0*/  LDL.LU R8, [R1+0x13c] ;  /* 0x00013c0001087983 */ /* 0x004ea80000300800 */
[----:B------:R-:W-:Y:S04]  /*199b0*/  STL [R1+0x2a4], R7 ;  /* 0x0002a40701007387 */ /* 0x000fe80000100800 */
[----:B------:R-:W-:Y:S04]  /*199c0*/  STL [R1+0x2a0], R6 ;  /* 0x0002a00601007387 */ /* 0x000fe80000100800 */
[----:B------:R3:W-:Y:S04]  /*199d0*/  STL.64 [R1+0x298], R4 ;  /* 0x0002980401007387 */ /* 0x0007e80000100a00 */
[----:B---3--:R-:W3:Y:S01]  /*199e0*/  LDL.64 R4, [R1+0x228] ;  /* 0x0002280001047983 */ /* 0x008ee20000100a00 */
[----:B------:R-:W-:-:S03]  /*199f0*/  HADD2.F32 R9, -RZ, R17.H0_H0 ;  /* 0x20000011ff097230 */ /* 0x000fc60000004100 */
[----:B------:R0:W-:Y:S02]  /*19a00*/  STL [R1+0x290], R3 ;  /* 0x0002900301007387 */ /* 0x0001e40000100800 */
[----:B------:R-:W-:-:S04]  /*19a10*/  FMUL R9, R9, R16 ;  /* 0x0000001009097220 */ /* 0x000fc80000400000 */
[----:B--2---:R-:W-:Y:S02]  /*19a20*/  FFMA R8, R8, R2, R9 ;  /* 0x0000000208087223 */ /* 0x004fe40000000009 */
        /* <DEDUP_REMOVED lines=8> */
[----:B---3--:R0:W-:Y:S04]  /*19ab0*/  @P4 STG.E.U16 desc[UR36][R4.64+0x52], R3 ;  /* 0x0000520304004986 */ /* 0x0081e8000c101524 */
[----:B0-----:R2:W5:Y:S04]  /*19ac0*/  LDL.LU.64 R4, [R1+0x298] ;  /* 0x0002980001047983 */ /* 0x0015680000300a00 */
[----:B------:R2:W5:Y:S01]  /*19ad0*/  LDL.LU R3, [R1+0x290] ;  /* 0x0002900001037983 */ /* 0x0005620000300800 */
[----:B------:R-:W-:Y:S04]  /*19ae0*/  BSSY B1, `(.L_x_158) ;  /* 0x0000003000017945 */ /* 0x000fe80003800000 */
[----:B------:R-:W-:Y:S05]  /*19af0*/  @!P5 BRA `(.L_x_159) ;  /* 0x000000000004d947 */ /* 0x000fea0003800000 */
[----:B------:R0:W5:Y:S02]  /*19b00*/  LDG.E.LTC128B.U16 R17, desc[UR36][R234.64+0x40] ;  /* 0x00004024ea117981 */ /* 0x000164000c1e1520 */
.L_x_159:
[----:B------:R-:W-:Y:S05]  /*19b10*/  BSYNC B1 ;  /* 0x0000000000017941 */ /* 0x000fea0003800000 */
.L_x_158:
        /* <DEDUP_REMOVED lines=10> */
[----:B-1----:R-:W-:Y:S02]  /*19bc0*/  F2FP.F16.F32.PACK_AB R5, RZ, R6 ;  /* 0x00000006ff05723e */ /* 0x002fe400000000ff */
[----:B------:R3:W5:Y:S02]  /*19bd0*/  LDL.LU R6, [R1+0x29c] ;  /* 0x00029c0001067983 */ /* 0x0007640000300800 */
[----:B--2---:R-:W-:Y:S02]  /*19be0*/  PRMT R4, R5, 0x7610, R4 ;  /* 0x0000761005047816 */ /* 0x004fe40000000004 */
[----:B------:R3:W5:Y:S01]  /*19bf0*/  LDL.LU R5, [R1+0x298] ;  /* 0x0002980001057983 */ /* 0x0007620000300800 */
[----:B------:R-:W-:Y:S02]  /*19c00*/  ISETP.GT.AND P4, PT, R0, 0x80, P2 ;  /* 0x000000800000780c */ /* 0x000fe40001784270 */
[----:B----4-:R-:W-:-:S02]  /*19c10*/  PRMT R3, R4, 0x7610, R3 ;  /* 0x0000761004037816 */ /* 0x010fc40000000003 */
[----:B------:R3:W5:Y:S04]  /*19c20*/  LDL.LU R4, [R1+0x294] ;  /* 0x0002940001047983 */ /* 0x0007680000300800 */
[----:B------:R1:W-:Y:S04]  /*19c30*/  @P5 STG.E.U16 desc[UR36][R12.64+0x40], R3 ;  /* 0x000040030c005986 */ /* 0x0003e8000c101524 */
[----:B-1----:R3:W5:Y:S01]  /*19c40*/  LDL.LU R3, [R1+0x290] ;  /* 0x0002900001037983 */ /* 0x0027620000300800 */
[----:B------:R-:W-:Y:S04]  /*19c50*/  BSSY B1, `(.L_x_160) ;  /* 0x0000003000017945 */ /* 0x000fe80003800000 */
[----:B------:R-:W-:Y:S05]  /*19c60*/  @!P4 BRA `(.L_x_161) ;  /* 0x000000000004c947 */ /* 0x000fea0003800000 */
[----:B------:R1:W5:Y:S02]  /*19c70*/  LDG.E.LTC128B.U16 R17, desc[UR36][R234.64+0x42] ;  /* 0x00004224ea117981 */ /* 0x000364000c1e1520 */
.L_x_161:
[----:B------:R-:W-:Y:S05]  /*19c80*/  BSYNC B1 ;  /* 0x0000000000017941 */ /* 0x000fea0003800000 */
.L_x_160:
        /* <DEDUP_REMOVED lines=22> */
.L_x_163:
[----:B------:R-:W-:Y:S05]  /*19df0*/  BSYNC B1 ;  /* 0x0000000000017941 */ /* 0x000fea0003800000 */
.L_x_162:
[----:B------:R-:W-:Y:S04]  /*19e00*/  STL [R1+0x2ac], R9 ;  /* 0x0002ac0901007387 */ /* 0x000fe80000100800 */
[----:B------:R3:W-:Y:S04]  /*19e10*/  STL [R1+0x2a8], R8 ;  /* 0x0002a80801007387 */ /* 0x0007e80000100800 */
[----:B---3--:R-:W3:Y:S04]  /*19e20*/  LDL.LU R8, [R1+0x108] ;  /* 0x0001080001087983 */ /* 0x008ee80000300800 */
[----:B-----5:R-:W-:Y:S04]  /*19e30*/  STL [R1+0x2a4], R7 ;  /* 0x0002a40701007387 */ /* 0x020fe80000100800 */
[----:B------:R-:W-:Y:S04]  /*19e40*/  STL [R1+0x2a0], R6 ;  /* 0x0002a00601007387 */ /* 0x000fe80000100800 */
[----:B------:R4:W-:Y:S04]  /*19e50*/  STL.64 [R1+0x298], R4 ;  /* 0x0002980401007387 */ /* 0x0009e80000100a00 */
[----:B----4-:R-:W4:Y:S01]  /*19e60*/  LDL.64 R4, [R1+0x200] ;  /* 0x0002000001047983 */ /* 0x010f220000100a00 */
        /* <DEDUP_REMOVED lines=10> */
[----:B-1----:R-:W-:Y:S02]  /*19f10*/  PRMT R3, R6, 0x7610, R3 ;  /* 0x0000761006037816 */ /* 0x002fe40000000003 */
[----:B------:R3:W5:Y:S04]  /*19f20*/  LDL.LU R6, [R1+0x2a0] ;  /* 0x0002a00001067983 */ /* 0x0007680000300800 */
[----:B----4-:R1:W-:Y:S04]  /*19f30*/  @P5 STG.E.U16 desc[UR36][R4.64+0x40], R3 ;  /* 0x0000400304005986 */ /* 0x0103e8000c101524 */
[----:B-1----:R3:W5:Y:S04]  /*19f40*/  LDL.LU.64 R4, [R1+0x298] ;  /* 0x0002980001047983 */ /* 0x0027680000300a00 */
[----:B------:R3:W5:Y:S01]  /*19f50*/  LDL.LU R3, [R1+0x290] ;  /* 0x0002900001037983 */ /* 0x0007620000300800 */
[----:B------:R-:W-:Y:S04]  /*19f60*/  BSSY B1, `(.L_x_164) ;  /* 0x0000003000017945 */ /* 0x000fe80003800000 */
[----:B------:R-:W-:Y:S05]  /*19f70*/  @!P4 BRA `(.L_x_165) ;  /* 0x000000000004c947 */ /* 0x000fea0003800000 */
[----:B------:R1:W5:Y:S02]  /*19f80*/  LDG.E.LTC128B.U16 R17, desc[UR36][R232.64+0x42] ;  /* 0x00004224e8117981 */ /* 0x000364000c1e1520 */
.L_x_165:
[----:B------:R-:W-:Y:S05]  /*19f90*/  BSYNC B1 ;  /* 0x0000000000017941 */ /* 0x000fea0003800000 */
.L_x_164:
[----:B-----5:R-:W-:Y:S04]  /*19fa0*/  STL [R1+0x2ac], R9 ;  /* 0x0002ac0901007387 */ /* 0x020fe80000100800 */
[----:B------:R4:W-:Y:S04]  /*19fb0*/  STL [R1+0x2a8], R8 ;  /* 0x0002a80801007387 */ /* 0x0009e80000100800 */
[----:B----4-:R-:W4:Y:S04]  /*19fc0*/  LDL.LU R8, [R1+0x10c] ;  /* 0x00010c0001087983 */ /* 0x010f280000300800 */
[----:B------:R-:W-:Y:S04]  /*19fd0*/  STL [R1+0x2a4], R7 ;  /* 0x0002a40701007387 */ /* 0x000fe80000100800 */
[----:B------:R-:W-:Y:S04]  /*19fe0*/  STL [R1+0x2a0], R6 ;  /* 0x0002a00601007387 */ /* 0x000fe80000100800 */
[----:B------:R0:W-:Y:S04]  /*19ff0*/  STL.64 [R1+0x298], R4 ;  /* 0x0002980401007387 */ /* 0x0001e80000100a00 */
[----:B0-----:R-:W2:Y:S01]  /*1a000*/  LDL.64 R4, [R1+0x200] ;  /* 0x0002000001047983 */ /* 0x001ea20000100a00 */
        /* <DEDUP_REMOVED lines=17> */
[----:B------:R0:W5:Y:S02]  /*1a120*/  LDG.E.LTC128B.U16 R17, desc[UR36][R234.64+0x50] ;  /* 0x00005024ea117981 */ /* 0x000164000c1e1520 */
.L_x_167:
[----:B------:R-:W-:Y:S05]  /*1a130*/  BSYNC B1 ;  /* 0x0000000000017941 */ /* 0x000fea0003800000 */
.L_x_166:
        /* <DEDUP_REMOVED lines=10> */
[----:B-1----:R-:W-:Y:S02]  /*1a1e0*/  F2FP.F16.F32.PACK_AB R5, RZ, R6 ;  /* 0x00000006ff05723e */ /* 0x002fe400000000ff */
[----:B------:R2:W5:Y:S02]  /*1a1f0*/  LDL.LU R6, [R1+0x29c] ;  /* 0x00029c0001067983 */ /* 0x0005640000300800 */
[----:B---3--:R-:W-:Y:S02]  /*1a200*/  PRMT R4, R5, 0x7610, R4 ;  /* 0x0000761005047816 */ /* 0x008fe40000000004 */
        /* <DEDUP_REMOVED lines=9> */
.L_x_169:
[----:B------:R-:W-:Y:S05]  /*1a2a0*/  BSYNC B1 ;  /* 0x0000000000017941 */ /* 0x000fea0003800000 */
.L_x_168:
        /* <DEDUP_REMOVED lines=12> */
[----:B0-----:R-:W-:Y:S02]  /*1a370*/  PRMT R4, R5, 0x7610, R4 ;  /* 0x0000761005047816 */ /* 0x001fe40000000004 */
[----:B------:R3:W5:Y:S01]  /*1a380*/  LDL.LU R5, [R1+0x298] ;  /* 0x0002980001057983 */ /* 0x0007620000300800 */
[----:B------:R-:W-:Y:S02]  /*1a390*/  ISETP.GT.AND P5, PT, R0, 0x88, P1 ;  /* 0x000000880000780c */ /* 0x000fe40000fa4270 */
[----:B--2---:R-:W-:-:S02]  /*1a3a0*/  PRMT R3, R4, 0x7610, R3 ;  /* 0x0000761004037816 */ /* 0x004fc40000000003 */
[----:B------:R3:W5:Y:S04]  /*1a3b0*/  LDL.LU R4, [R1+0x294] ;  /* 0x0002940001047983 */ /* 0x0007680000300800 */
[----:B------:R0:W-:Y:S04]  /*1a3c0*/  @P4 STG.E.U16 desc[UR36][R12.64+0x52], R3 ;  /* 0x000052030c004986 */ /* 0x0001e8000c101524 */
[----:B0-----:R3:W5:Y:S01]  /*1a3d0*/  LDL.LU R3, [R1+0x290] ;  /* 0x0002900001037983 */ /* 0x0017620000300800 */
[----:B------:R-:W-:Y:S04]  /*1a3e0*/  BSSY B1, `(.L_x_170) ;  /* 0x0000003000017945 */ /* 0x000fe80003800000 */
[----:B------:R-:W-:Y:S05]  /*1a3f0*/  @!P5 BRA `(.L_x_171) ;  /* 0x000000000004d947 */ /* 0x000fea0003800000 */
[----:B------:R0:W5:Y:S02]  /*1a400*/  LDG.E.LTC128B.U16 R17, desc[UR36][R232.64+0x50] ;  /* 0x00005024e8117981 */ /* 0x000164000c1e1520 */
.L_x_171:
[----:B------:R-:W-:Y:S05]  /*1a410*/  BSYNC B1 ;  /* 0x0000000000017941 */ /* 0x000fea0003800000 */
.L_x_170:
[----:B------:R-:W-:Y:S04]  /*1a420*/  STL [R1+0x2ac], R9 ;  /* 0x0002ac0901007387 */ /* 0x000fe80000100800 */
[----:B------:R2:W-:Y:S04]  /*1a430*/  STL [R1+0x2a8], R8 ;  /* 0x0002a80801007387 */ /* 0x0005e80000100800 */
[----:B--2---:R-:W2:Y:S04]  /*1a440*/  LDL.LU R8, [R1+0x118] ;  /* 0x0001180001087983 */ /* 0x004ea80000300800 */
[----:B-----5:R-:W-:Y:S04]  /*1a450*/  STL [R1+0x2a4], R7 ;  /* 0x0002a40701007387 */ /* 0x020fe80000100800 */
[----:B------:R-:W-:Y:S04]  /*1a460*/  STL [R1+0x2a0], R6 ;  /* 0x0002a00601007387 */ /* 0x000fe80000100800 */
[----:B------:R4:W-:Y:S04]  /*1a470*/  STL.64 [R1+0x298], R4 ;  /* 0x0002980401007387 */ /* 0x0009e80000100a00 */
[----:B----4-:R-:W4:Y:S01]  /*1a480*/  LDL.64 R4, [R1+0x200] ;  /* 0x0002000001047983 */ /* 0x010f220000100a00 */
        /* <DEDUP_REMOVED lines=18> */
.L_x_173:
[----:B------:R-:W-:Y:S05]  /*1a5b0*/  BSYNC B1 ;  /* 0x0000000000017941 */ /* 0x000fea0003800000 */
.L_x_172:
        /* <DEDUP_REMOVED lines=25> */
.L_x_175:
[----:B------:R-:W-:Y:S05]  /*1a750*/  BSYNC B1 ;  /* 0x0000000000017941 */ /* 0x000fea0003800000 */
.L_x_174:
        /* <DEDUP_REMOVED lines=22> */
.L_x_177:
[----:B------:R-:W-:Y:S05]  /*1a8c0*/  BSYNC B1 ;  /* 0x0000000000017941 */ /* 0x000fea0003800000 */
.L_x_176:
        /* <DEDUP_REMOVED lines=22> */
.L_x_179:
[----:B------:R-:W-:Y:S05]  /*1aa30*/  BSYNC B1 ;  /* 0x0000000000017941 */ /* 0x000fea0003800000 */
.L_x_178:
        /* <DEDUP_REMOVED lines=12> */
[----:B-1----:R-:W-:Y:S02]  /*1ab00*/  PRMT R4, R5, 0x7610, R4 ;  /* 0x0000761005047816 */ /* 0x002fe40000000004 */
[----:B------:R2:W5:Y:S01]  /*1ab10*/  LDL.LU R5, [R1+0x298] ;  /* 0x0002980001057983 */ /* 0x0005620000300800 */
[----:B------:R-:W-:Y:S02]  /*1ab20*/  ISETP.GT.AND P4, PT, R0, 0x108, P2 ;  /* 0x000001080000780c */ /* 0x000fe40001784270 */
[----:B---3--:R-:W-:-:S02]  /*1ab30*/  PRMT R3, R4, 0x7610, R3 ;  /* 0x0000761004037816 */ /* 0x008fc40000000003 */
[----:B------:R2:W5:Y:S04]  /*1ab40*/  LDL.LU R4, [R1+0x294] ;  /* 0x0002940001047983 */ /* 0x0005680000300800 */
[----:B------:R1:W-:Y:S04]  /*1ab50*/  @P5 STG.E.U16 desc[UR36][R236.64+0x40], R3 ;  /* 0x00004003ec005986 */ /* 0x0003e8000c101524 */
[----:B-1----:R2:W5:Y:S01]  /*1ab60*/  LDL.LU R3, [R1+0x290] ;  /* 0x0002900001037983 */ /* 0x0025620000300800 */
[----:B------:R-:W-:Y:S04]  /*1ab70*/  BSSY B1, `(.L_x_180) ;  /* 0x0000003000017945 */ /* 0x000fe80003800000 */
[----:B------:R-:W-:Y:S05]  /*1ab80*/  @!P4 BRA `(.L_x_181) ;  /* 0x000000000004c947 */ /* 0x000fea0003800000 */
[----:B------:R1:W5:Y:S02]  /*1ab90*/  LDG.E.LTC128B.U16 R17, desc[UR36][R18.64+0x42] ;  /* 0x0000422412117981 */ /* 0x000364000c1e1520 */
.L_x_181:
[----:B------:R-:W-:Y:S05]  /*1aba0*/  BSYNC B1 ;  /* 0x0000000000017941 */ /* 0x000fea0003800000 */
.L_x_180:
        /* <DEDUP_REMOVED lines=22> */
.L_x_183:
[----:B------:R-:W-:Y:S05]  /*1ad10*/  BSYNC B1 ;  /* 0x0000000000017941 */ /* 0x000fea0003800000 */
.L_x_182:
[----:B------:R-:W-:Y:S04]  /*1ad20*/  STL [R1+0x2a0], R9 ;  /* 0x0002a00901007387 */ /* 0x000fe80000100800 */
[----:B------:R2:W-:Y:S04]  /*1ad30*/  STL [R1+0x29c], R8 ;  /* 0x00029c0801007387 */ /* 0x0005e80000100800 */
[----:B--2---:R-:W2:Y:S01]  /*1ad40*/  LDL.LU R8, [R1+0xf0] ;  /* 0x0000f00001087983 */ /* 0x004ea20000300800 */
[----:B-----5:R-:W-:-:S03]  /*1ad50*/  HADD2.F32 R9, -RZ, R17.H0_H0 ;  /* 0x20000011ff097230 */ /* 0x020fc60000004100 */
        /* <DEDUP_REMOVED lines=18> */
.L_x_185:
[----:B------:R-:W-:Y:S05]  /*1ae80*/  BSYNC B1 ;  /* 0x0000000000017941 */ /* 0x000fea0003800000 */
.L_x_184:
        /* <DEDUP_REMOVED lines=22> */
.L_x_187:
[----:B------:R-:W-:Y:S05]  /*1aff0*/  BSYNC B1 ;  /* 0x0000000000017941 */ /* 0x000fea0003800000 */
.L_x_186:
        /* <DEDUP_REMOVED lines=22> */
.L_x_189:
[----:B------:R-:W-:Y:S05]  /*1b160*/  BSYNC B1 ;  /* 0x0000000000017941 */ /* 0x000fea0003800000 */
.L_x_188:
        /* <DEDUP_REMOVED lines=22> */
.L_x_191:
[----:B------:R-:W-:Y:S05]  /*1b2d0*/  BSYNC B1 ;  /* 0x0000000000017941 */ /* 0x000fea0003800000 */
.L_x_190:
        /* <DEDUP_REMOVED lines=22> */
.L_x_193:
[----:B------:R-:W-:Y:S05]  /*1b440*/  BSYNC B1 ;  /* 0x0000000000017941 */ /* 0x000fea0003800000 */
.L_x_192:
        /* <DEDUP_REMOVED lines=22> */
.L_x_195:
[----:B------:R-:W-:Y:S05]  /*1b5b0*/  BSYNC B1 ;  /* 0x0000000000017941 */ /* 0x000fea0003800000 */
.L_x_194:
        /* <DEDUP_REMOVED lines=22> */
.L_x_197:
[----:B------:R-:W-:Y:S05]  /*1b720*/  BSYNC B1 ;  /* 0x0000000000017941 */ /* 0x000fea0003800000 */
.L_x_196:
        /* <DEDUP_REMOVED lines=22> */
.L_x_199:
[----:B------:R-:W-:Y:S05]  /*1b890*/  BSYNC B1 ;  /* 0x0000000000017941 */ /* 0x000fea0003800000 */
.L_x_198:
        /* <DEDUP_REMOVED lines=22> */
.L_x_201:
[----:B------:R-:W-:Y:S05]  /*1ba00*/  BSYNC B1 ;  /* 0x0000000000017941 */ /* 0x000fea0003800000 */
.L_x_200:
        /* <DEDUP_REMOVED lines=22> */
.L_x_203:
[----:B------:R-:W-:Y:S05]  /*1bb70*/  BSYNC B1 ;  /* 0x0000000000017941 */ /* 0x000fea0003800000 */
.L_x_202:
        /* <DEDUP_REMOVED lines=22> */
.L_x_205:
[----:B------:R-:W-:Y:S05]  /*1bce0*/  BSYNC B1 ;  /* 0x0000000000017941 */ /* 0x000fea0003800000 */
.L_x_204:
[----:B------:R-:W-:Y:S04]  /*1bcf0*/  STL [R1+0x2a0], R8 ;  /* 0x0002a00801007387 */ /* 0x000fe80000100800 */
[----:B-----5:R3:W-:Y:S04]  /*1bd00*/  STL [R1+0x29c], R7 ;  /* 0x00029c0701007387 */ /* 0x0207e80000100800 */
[----:B---3--:R-:W3:Y:S01]  /*1bd10*/  LDL.LU R7, [R1+0xdc] ;  /* 0x0000dc0001077983 */ /* 0x008ee20000300800 */
[----:B------:R-:W-:-:S03]  /*1bd20*/  HADD2.F32 R8, -RZ, R17.H0_H0 ;  /* 0x20000011ff087230 */ /* 0x000fc60000004100 */
[----:B------:R4:W-:Y:S02]  /*1bd30*/  STL [R1+0x298], R6 ;  /* 0x0002980601007387 */ /* 0x0009e40000100800 */
[----:B------:R-:W-:Y:S02]  /*1bd40*/  FMUL R8, R8, R16 ;  /* 0x0000001008087220 */ /* 0x000fe40000400000 */
[----:B------:R0:W-:Y:S04]  /*1bd50*/  STL [R1+0x294], R5 ;  /* 0x0002940501007387 */ /* 0x0001e80000100800 */
[----:B------:R2:W-:Y:S01]  /*1bd60*/  STL [R1+0x290], R4 ;  /* 0x0002900401007387 */ /* 0x0005e20000100800 */
[----:B---3--:R-:W-:-:S03]  /*1bd70*/  FFMA R7, R7, R2, R8 ;  /* 0x0000000207077223 */ /* 0x008fc60000000008 */
[----:B------:R3:W5:Y:S01]  /*1bd80*/  LDL.LU R8, [R1+0x2a0] ;  /* 0x0002a00001087983 */ /* 0x0007620000300800 */
[----:B------:R-:W-:Y:S02]  /*1bd90*/  ISETP.GT.AND P3, PT, R3, 0x30, PT ;  /* 0x000000300300780c */ /* 0x000fe40003f64270 */
[----:B----4-:R-:W-:Y:S02]  /*1bda0*/  F2FP.F16.F32.PACK_AB R6, RZ, R7 ;  /* 0x00000007ff06723e */ /* 0x010fe400000000ff */
[----:B------:R3:W5:Y:S02]  /*1bdb0*/  LDL.LU R7, [R1+0x29c] ;  /* 0x00029c0001077983 */ /* 0x0007640000300800 */
[----:B0-----:R-:W-:Y:S02]  /*1bdc0*/  PRMT R5, R6, 0x7610, R5 ;  /* 0x0000761006057816 */ /* 0x001fe40000000005 */
[----:B------:R3:W5:Y:S01]  /*1bdd0*/  LDL.LU R6, [R1+0x298] ;  /* 0x0002980001067983 */ /* 0x0007620000300800 */
[----:B------:R-:W-:-:S02]  /*1bde0*/  ISETP.GT.AND P1, PT, R0, RZ, P3 ;  /* 0x000000ff0000720c */ /* 0x000fc40001f24270 */
[----:B--2---:R-:W-:Y:S02]  /*1bdf0*/  PRMT R4, R5, 0x7610, R4 ;  /* 0x0000761005047816 */ /* 0x004fe40000000004 */
[----:B------:R3:W5:Y:S04]  /*1be00*/  LDL.LU R5, [R1+0x294] ;  /* 0x0002940001057983 */ /* 0x0007680000300800 */
[----:B------:R0:W-:Y:S04]  /*1be10*/  @P0 STG.E.U16 desc[UR36][R22.64+0x52], R4 ;  /* 0x0000520416000986 */ /* 0x0001e8000c101524 */
[----:B0-----:R3:W5:Y:S01]  /*1be20*/  LDL.LU R4, [R1+0x290] ;  /* 0x0002900001047983 */ /* 0x0017620000300800 */
[----:B------:R-:W-:Y:S04]  /*1be30*/  BSSY B1, `(.L_x_206) ;  /* 0x0000006000017945 */ /* 0x000fe80003800000 */
[----:B------:R-:W-:Y:S05]  /*1be40*/  @!P1 BRA `(.L_x_207) ;  /* 0x0000000000109947 */ /* 0x000fea0003800000 */
[----:B------:R0:W-:Y:S04]  /*1be50*/  STL.64 [R1+0x290], R2 ;  /* 0x0002900201007387 */ /* 0x0001e80000100a00 */
[----:B0-----:R-:W2:Y:S04]  /*1be60*/  LDL.64 R2, [R1+0x240] ;  /* 0x0002400001027983 */ /* 0x001ea80000100a00 */
[----:B--2---:R0:W5:Y:S04]  /*1be70*/  LDG.E.LTC128B.U16 R17, desc[UR36][R2.64+0x60] ;  /* 0x0000602402117981 */ /* 0x004168000c1e1520 */
[----:B------:R0:W5:Y:S02]  /*1be80*/  LDL.LU.64 R2, [R1+0x290] ;  /* 0x0002900001027983 */ /* 0x0001640000300a00 */
.L_x_207:
[----:B------:R-:W-:Y:S05]  /*1be90*/  BSYNC B1 ;  /* 0x0000000000017941 */ /* 0x000fea0003800000 */
.L_x_206:
[----:B------:R-:W-:Y:S04]  /*1bea0*/  STL [R1+0x2a0], R10 ;  /* 0x0002a00a01007387 */ /* 0x000fe80000100800 */
[----:B-----5:R2:W-:Y:S04]  /*1beb0*/  STL [R1+0x29c], R7 ;  /* 0x00029c0701007387 */ /* 0x0205e80000100800 */
[----:B--2---:R-:W2:Y:S01]  /*1bec0*/  LDL.LU R7, [R1+0xa0] ;  /* 0x0000a00001077983 */ /* 0x004ea20000300800 */
[----:B-1----:R-:W-:-:S03]  /*1bed0*/  HADD2.F32 R10, -RZ, R17.H0_H0 ;  /* 0x20000011ff0a7230 */ /* 0x002fc60000004100 */
[----:B------:R1:W-:Y:S02]  /*1bee0*/  STL [R1+0x298], R6 ;  /* 0x0002980601007387 */ /* 0x0003e40000100800 */
[----:B------:R-:W-:Y:S02]  /*1bef0*/  FMUL R10, R10, R16 ;  /* 0x000000100a0a7220 */ /* 0x000fe40000400000 */
[----:B------:R4:W-:Y:S04]  /*1bf00*/  STL [R1+0x294], R5 ;  /* 0x0002940501007387 */ /* 0x0009e80000100800 */
[----:B------:R3:W-:Y:S01]  /*1bf10*/  STL [R1+0x290], R4 ;  /* 0x0002900401007387 */ /* 0x0007e20000100800 */
[----:B--2---:R-:W-:-:S03]  /*1bf20*/  FFMA R7, R7, R2, R10 ;  /* 0x0000000207077223 */ /* 0x004fc6000000000a */
[----:B------:R2:W5:Y:S01]  /*1bf30*/  LDL.LU R10, [R1+0x2a0] ;  /* 0x0002a000010a7983 */ /* 0x0005620000300800 */
[----:B------:R-:W-:Y:S02]  /*1bf40*/  ISETP.GT.AND P2, PT, R3, 0x31, PT ;  /* 0x000000310300780c */ /* 0x000fe40003f44270 */
[----:B-1----:R-:W-:Y:S02]  /*1bf50*/  F2FP.F16.F32.PACK_AB R6, RZ, R7 ;  /* 0x00000007ff06723e */ /* 0x002fe400000000ff */
[----:B------:R2:W5:Y:S02]  /*1bf60*/  LDL.LU R7, [R1+0x29c] ;  /* 0x00029c0001077983 */ /* 0x0005640000300800 */
[----:B----4-:R-:W-:Y:S02]  /*1bf70*/  PRMT R5, R6, 0x7610, R5 ;  /* 0x0000761006057816 */ /* 0x010fe40000000005 */
[----:B------:R2:W5:Y:S01]  /*1bf80*/  LDL.LU R6, [R1+0x298] ;  /* 0x0002980001067983 */ /* 0x0005620000300800 */
[----:B------:R-:W-:-:S02]  /*1bf90*/  ISETP.GT.AND P0, PT, R0, RZ, P2 ;  /* 0x000000ff0000720c */ /* 0x000fc40001704270 */
[----:B---3--:R-:W-:Y:S02]  /*1bfa0*/  PRMT R4, R5, 0x7610, R4 ;  /* 0x0000761005047816 */ /* 0x008fe40000000004 */
[----:B------:R2:W5:Y:S04]  /*1bfb0*/  LDL.LU R5, [R1+0x294] ;  /* 0x0002940001057983 */ /* 0x0005680000300800 */
[----:B------:R1:W-:Y:S04]  /*1bfc0*/  @P1 STG.E.U16 desc[UR36][R8.64+0x60], R4 ;  /* 0x0000600408001986 */ /* 0x0003e8000c101524 */
[----:B-1----:R2:W5:Y:S01]  /*1bfd0*/  LDL.LU R4, [R1+0x290] ;  /* 0x0002900001047983 */ /* 0x0025620000300800 */
[----:B------:R-:W-:Y:S04]  /*1bfe0*/  BSSY B1, `(.L_x_208) ;  /* 0x0000006000017945 */ /* 0x000fe80003800000 */
[----:B------:R-:W-:Y:S05]  /*1bff0*/  @!P0 BRA `(.L_x_209) ;  /* 0x0000000000108947 */ /* 0x000fea0003800000 */
[----:B------:R0:W-:Y:S04]  /*1c000*/  STL.64 [R1+0x290], R2 ;  /* 0x0002900201007387 */ /* 0x0001e80000100a00 */
[----:B0-----:R-:W3:Y:S04]  /*1c010*/  LDL.64 R2, [R1+0x240] ;  /* 0x0002400001027983 */ /* 0x001ee80000100a00 */
[----:B---3--:R1:W5:Y:S04]  /*1c020*/  LDG.E.LTC128B.U16 R17, desc[UR36][R2.64+0x62] ;  /* 0x0000622402117981 */ /* 0x008368000c1e1520 */
[----:B------:R1:W5:Y:S02]  /*1c030*/  LDL.LU.64 R2, [R1+0x290] ;  /* 0x0002900001027983 */ /* 0x0003640000300a00 */
.L_x_209:
[----:B------:R-:W-:Y:S05]  /*1c040*/  BSYNC B1 ;  /* 0x0000000000017941 */ /* 0x000fea0003800000 */
.L_x_208:
        /* <DEDUP_REMOVED lines=25> */
.L_x_211:
[----:B------:R-:W-:Y:S05]  /*1c1e0*/  BSYNC B1 ;  /* 0x0000000000017941 */ /* 0x000fea0003800000 */
.L_x_210:
        /* <DEDUP_REMOVED lines=28> */
.L_x_213:
[----:B------:R-:W-:Y:S05]  /*1c3b0*/  BSYNC B1 ;  /* 0x0000000000017941 */ /* 0x000fea0003800000 */
.L_x_212:
        /* <DEDUP_REMOVED lines=29> */
.L_x_215:
[----:B------:R-:W-:Y:S05]  /*1c590*/  BSYNC B1 ;  /* 0x0000000000017941 */ /* 0x000fea0003800000 */
.L_x_214:
        /* <DEDUP_REMOVED lines=26> */
.L_x_217:
[----:B------:R-:W-:Y:S05]  /*1c740*/  BSYNC B1 ;  /* 0x0000000000017941 */ /* 0x000fea0003800000 */
.L_x_216:
        /* <DEDUP_REMOVED lines=25> */
.L_x_219:
[----:B------:R-:W-:Y:S05]  /*1c8e0*/  BSYNC B1 ;  /* 0x0000000000017941 */ /* 0x000fea0003800000 */
.L_x_218:
        /* <DEDUP_REMOVED lines=28> */
.L_x_221:
[----:B------:R-:W-:Y:S05]  /*1cab0*/  BSYNC B1 ;  /* 0x0000000000017941 */ /* 0x000fea0003800000 */
.L_x_220:
        /* <DEDUP_REMOVED lines=25> */
.L_x_223:
[----:B------:R-:W-:Y:S05]  /*1cc50*/  BSYNC B1 ;  /* 0x0000000000017941 */ /* 0x000fea0003800000 */
.L_x_222:
        /* <DEDUP_REMOVED lines=22> */
.L_x_225:
[----:B------:R-:W-:Y:S05]  /*1cdc0*/  BSYNC B1 ;  /* 0x0000000000017941 */ /* 0x000fea0003800000 */
.L_x_224:
        /* <DEDUP_REMOVED lines=22> */
.L_x_227:
[----:B------:R-:W-:Y:S05]  /*1cf30*/  BSYNC B1 ;  /* 0x0000000000017941 */ /* 0x000fea0003800000 */
.L_x_226:
        /* <DEDUP_REMOVED lines=25> */
.L_x_229:
[----:B------:R-:W-:Y:S05]  /*1d0d0*/  BSYNC B1 ;  /* 0x0000000000017941 */ /* 0x000fea0003800000 */
.L_x_228:
        /* <DEDUP_REMOVED lines=25> */
.L_x_231:
[----:B------:R-:W-:Y:S05]  /*1d270*/  BSYNC B1 ;  /* 0x0000000000017941 */ /* 0x000fea0003800000 */
.L_x_230:
        /* <DEDUP_REMOVED lines=22> */
.L_x_233:
[----:B------:R-:W-:Y:S05]  /*1d3e0*/  BSYNC B1 ;  /* 0x0000000000017941 */ /* 0x000fea0003800000 */
.L_x_232:
        /* <DEDUP_REMOVED lines=22> */
.L_x_235:
[----:B------:R-:W-:Y:S05]  /*1d550*/  BSYNC B1 ;  /* 0x0000000000017941 */ /* 0x000fea0003800000 */
.L_x_234:
        /* <DEDUP_REMOVED lines=25> */
.L_x_237:
[----:B------:R-:W-:Y:S05]  /*1d6f0*/  BSYNC B1 ;  /* 0x0000000000017941 */ /* 0x000fea0003800000 */
.L_x_236:
        /* <DEDUP_REMOVED lines=25> */
.L_x_239:
[----:B------:R-:W-:Y:S05]  /*1d890*/  BSYNC B1 ;  /* 0x0000000000017941 */ /* 0x000fea0003800000 */
.L_x_238:
        /* <DEDUP_REMOVED lines=22> */
.L_x_241:
[----:B------:R-:W-:Y:S05]  /*1da00*/  BSYNC B1 ;  /* 0x0000000000017941 */ /* 0x000fea0003800000 */
.L_x_240:
        /* <DEDUP_REMOVED lines=22> */
.L_x_243:
[----:B------:R-:W-:Y:S05]  /*1db70*/  BSYNC B1 ;  /* 0x0000000000017941 */ /* 0x000fea0003800000 */
.L_x_242:
        /* <DEDUP_REMOVED lines=22> */
.L_x_245:
[----:B------:R-:W-:Y:S05]  /*1dce0*/  BSYNC B1 ;  /* 0x0000000000017941 */ /* 0x000fea0003800000 */
.L_x_244:
        /* <DEDUP_REMOVED lines=22> */
.L_x_247:
[----:B------:R-:W-:Y:S05]  /*1de50*/  BSYNC B1 ;  /* 0x0000000000017941 */ /* 0x000fea0003800000 */
.L_x_246:
        /* <DEDUP_REMOVED lines=22> */
.L_x_249:
[----:B------:R-:W-:Y:S05]  /*1dfc0*/  BSYNC B1 ;  /* 0x0000000000017941 */ /* 0x000fea0003800000 */
.L_x_248:
        /* <DEDUP_REMOVED lines=22> */
.L_x_251:
[----:B------:R-:W-:Y:S05]  /*1e130*/  BSYNC B1 ;  /* 0x0000000000017941 */ /* 0x000fea0003800000 */
.L_x_250:
        /* <DEDUP_REMOVED lines=22> */
.L_x_253:
[----:B------:R-:W-:Y:S05]  /*1e2a0*/  BSYNC B1 ;  /* 0x0000000000017941 */ /* 0x000fea0003800000 */
.L_x_252:
        /* <DEDUP_REMOVED lines=22> */
.L_x_255:
[----:B------:R-:W-:Y:S05]  /*1e410*/  BSYNC B1 ;  /* 0x0000000000017941 */ /* 0x000fea0003800000 */
.L_x_254:
        /* <DEDUP_REMOVED lines=22> */
.L_x_257:
[----:B------:R-:W-:Y:S05]  /*1e580*/  BSYNC B1 ;  /* 0x0000000000017941 */ /* 0x000fea0003800000 */
.L_x_256:
        /* <DEDUP_REMOVED lines=22> */
.L_x_259:
[----:B------:R-:W-:Y:S05]  /*1e6f0*/  BSYNC B1 ;  /* 0x0000000000017941 */ /* 0x000fea0003800000 */
.L_x_258:
        /* <DEDUP_REMOVED lines=22> */
.L_x_261:
[----:B------:R-:W-:Y:S05]  /*1e860*/  BSYNC B1 ;  /* 0x0000000000017941 */ /* 0x000fea0003800000 */
.L_x_260:
        /* <DEDUP_REMOVED lines=22> */
.L_x_263:
[----:B------:R-:W-:Y:S05]  /*1e9d0*/  BSYNC B1 ;  /* 0x0000000000017941 */ /* 0x000fea0003800000 */
.L_x_262:
        /* <DEDUP_REMOVED lines=22> */
.L_x_265:
[----:B------:R-:W-:Y:S05]  /*1eb40*/  BSYNC B1 ;  /* 0x0000000000017941 */ /* 0x000fea0003800000 */
.L_x_264:
        /* <DEDUP_REMOVED lines=22> */
.L_x_267:
[----:B------:R-:W-:Y:S05]  /*1ecb0*/  BSYNC B1 ;  /* 0x0000000000017941 */ /* 0x000fea0003800000 */
.L_x_266:
        /* <DEDUP_REMOVED lines=22> */
.L_x_269:
[----:B------:R-:W-:Y:S05]  /*1ee20*/  BSYNC B1 ;  /* 0x0000000000017941 */ /* 0x000fea0003800000 */
.L_x_268:
        /* <DEDUP_REMOVED lines=26> */
.L_x_271:
[----:B------:R-:W-:Y:S05]  /*1efd0*/  BSYNC B1 ;  /* 0x0000000000017941 */ /* 0x000fea0003800000 */
.L_x_270:
        /* <DEDUP_REMOVED lines=26> */
.L_x_273:
[----:B------:R-:W-:Y:S05]  /*1f180*/  BSYNC B1 ;  /* 0x0000000000017941 */ /* 0x000fea0003800000 */
.L_x_272:
        /* <DEDUP_REMOVED lines=25> */
.L_x_275:
[----:B------:R-:W-:Y:S05]  /*1f320*/  BSYNC B1 ;  /* 0x0000000000017941 */ /* 0x000fea0003800000 */
.L_x_274:
        /* <DEDUP_REMOVED lines=28> */
.L_x_277:
[----:B------:R-:W-:Y:S05]  /*1f4f0*/  BSYNC B1 ;  /* 0x0000000000017941 */ /* 0x000fea0003800000 */
.L_x_276:
        /* <DEDUP_REMOVED lines=29> */
.L_x_279:
[----:B------:R-:W-:Y:S05]  /*1f6d0*/  BSYNC B1 ;  /* 0x0000000000017941 */ /* 0x000fea0003800000 */
.L_x_278:
        /* <DEDUP_REMOVED lines=26> */
.L_x_281:
[----:B------:R-:W-:Y:S05]  /*1f880*/  BSYNC B1 ;  /* 0x0000000000017941 */ /* 0x000fea0003800000 */
.L_x_280:
        /* <DEDUP_REMOVED lines=25> */
.L_x_283:
[----:B------:R-:W-:Y:S05]  /*1fa20*/  BSYNC B1 ;  /* 0x0000000000017941 */ /* 0x000fea0003800000 */
.L_x_282:
        /* <DEDUP_REMOVED lines=28> */
.L_x_285:
[----:B------:R-:W-:Y:S05]  /*1fbf0*/  BSYNC B1 ;  /* 0x0000000000017941 */ /* 0x000fea0003800000 */
.L_x_284:
        /* <DEDUP_REMOVED lines=25> */
.L_x_287:
[----:B------:R-:W-:Y:S05]  /*1fd90*/  BSYNC B1 ;  /* 0x0000000000017941 */ /* 0x000fea0003800000 */
.L_x_286:
[----:B-----5:R-:W-:Y:S04]  /*1fda0*/  STL [R1+0x2a0], R7 ;  /* 0x0002a00701007387 */ /* 0x020fe80000100800 */
[----:B------:R3:W-:Y:S04]  /*1fdb0*/  STL [R1+0x29c], R6 ;  /* 0x00029c0601007387 */ /* 0x0007e80000100800 */
[----:B---3--:R-:W3:Y:S01]  /*1fdc0*/  LDL.LU R6, [R1] ;  /* 0x0000000001067983 */ /* 0x008ee20000300800 */
        /* <DEDUP_REMOVED lines=19> */
.L_x_289:
[----:B------:R-:W-:Y:S05]  /*1ff00*/  BSYNC B1 ;  /* 0x0000000000017941 */ /* 0x000fea0003800000 */
.L_x_288:
        /* <DEDUP_REMOVED lines=22> */
.L_x_291:
[----:B------:R-:W-:Y:S05]  /*20070*/  BSYNC B1 ;  /* 0x0000000000017941 */ /* 0x000fea0003800000 */
.L_x_290:
        /* <DEDUP_REMOVED lines=25> */
.L_x_293:
[----:B------:R-:W-:Y:S05]  /*20210*/  BSYNC B1 ;  /* 0x0000000000017941 */ /* 0x000fea0003800000 */
.L_x_292:
        /* <DEDUP_REMOVED lines=25> */
.L_x_295:
[----:B------:R-:W-:Y:S05]  /*203b0*/  BSYNC B1 ;  /* 0x0000000000017941 */ /* 0x000fea0003800000 */
.L_x_294:
        /* <DEDUP_REMOVED lines=22> */
.L_x_297:
[----:B------:R-:W-:Y:S05]  /*20520*/  BSYNC B1 ;  /* 0x0000000000017941 */ /* 0x000fea0003800000 */
.L_x_296:
        /* <DEDUP_REMOVED lines=22> */
.L_x_299:
[----:B------:R-:W-:Y:S05]  /*20690*/  BSYNC B1 ;  /* 0x0000000000017941 */ /* 0x000fea0003800000 */
.L_x_298:
        /* <DEDUP_REMOVED lines=25> */
.L_x_301:
[----:B------:R-:W-:Y:S05]  /*20830*/  BSYNC B1 ;  /* 0x0000000000017941 */ /* 0x000fea0003800000 */
.L_x_300:
        /* <DEDUP_REMOVED lines=25> */
.L_x_303:
[----:B------:R-:W-:Y:S05]  /*209d0*/  BSYNC B1 ;  /* 0x0000000000017941 */ /* 0x000fea0003800000 */
.L_x_302:
[----:B-----5:R2:W-:Y:S02]  /*209e0*/  STL [R1+0x290], R3 ;  /* 0x0002900301007387 */ /* 0x0205e40000100800 */
[----:B--2---:R-:W-:-:S05]  /*209f0*/  HADD2.F32 R3, -RZ, R17.H0_H0 ;  /* 0x20000011ff037230 */ /* 0x004fca0000004100 */
[----:B------:R-:W-:-:S04]  /*20a00*/  FMUL R3, R3, R16 ;  /* 0x0000001003037220 */ /* 0x000fc80000400000 */
[----:B------:R-:W-:Y:S02]  /*20a10*/  FFMA R224, R224, R2, R3 ;  /* 0x00000002e0e07223 */ /* 0x000fe40000000003 */
[----:B------:R2:W5:Y:S01]  /*20a20*/  LDL.LU R3, [R1+0x290] ;  /* 0x0002900001037983 */ /* 0x0005620000300800 */
[----:B------:R-:W-:Y:S01]  /*20a30*/  ISETP.GT.AND P4, PT, R0, 0x100, P2 ;  /* 0x000001000000780c */ /* 0x000fe20001784270 */
[----:B------:R-:W-:Y:S01]  /*20a40*/  BSSY B1, `(.L_x_304) ;  /* 0x0000005000017945 */ /* 0x000fe20003800000 */
[----:B------:R-:W-:-:S05]  /*20a50*/  F2FP.F16.F32.PACK_AB R224, RZ, R224 ;  /* 0x000000e0ffe0723e */ /* 0x000fca00000000ff */
[----:B------:R2:W-:Y:S06]  /*20a60*/  @P5 STG.E.U16 desc[UR36][R4.64+0x80], R224 ;  /* 0x000080e004005986 */ /* 0x0005ec000c101524 */
[----:B------:R-:W-:Y:S05]  /*20a70*/  @!P4 BRA `(.L_x_305) ;  /* 0x000000000004c947 */ /* 0x000fea0003800000 */
[----:B------:R0:W5:Y:S02]  /*20a80*/  LDG.E.LTC128B.U16 R17, desc[UR36][R20.64+0x82] ;  /* 0x0000822414117981 */ /* 0x000164000c1e1520 */
.L_x_305:
[----:B------:R-:W-:Y:S05]  /*20a90*/  BSYNC B1 ;  /* 0x0000000000017941 */ /* 0x000fea0003800000 */
.L_x_304:
[----:B--2--5:R-:W-:Y:S01]  /*20aa0*/  HADD2.F32 R224, -RZ, R17.H0_H0 ;  /* 0x20000011ffe07230 */ /* 0x024fe20000004100 */
[----:B------:R-:W-:Y:S01]  /*20ab0*/  ISETP.GT.AND P5, PT, R0, 0x108, P3 ;  /* 0x000001080000780c */ /* 0x000fe20001fa4270 */
[----:B------:R-:W-:Y:S03]  /*20ac0*/  BSSY B1, `(.L_x_306) ;  /* 0x0000007000017945 */ /* 0x000fe60003800000 */
[----:B------:R-:W-:-:S04]  /*20ad0*/  FMUL R224, R224, R16 ;  /* 0x00000010e0e07220 */ /* 0x000fc80000400000 */
[----:B------:R-:W-:-:S05]  /*20ae0*/  FFMA R224, R225, R2, R224 ;  /* 0x00000002e1e07223 */ /* 0x000fca00000000e0 */
[----:B------:R-:W-:-:S05]  /*20af0*/  F2FP.F16.F32.PACK_AB R224, RZ, R224 ;  /* 0x000000e0ffe0723e */ /* 0x000fca00000000ff */
[----:B------:R2:W-:Y:S01]  /*20b00*/  @P4 STG.E.U16 desc[UR36][R4.64+0x82], R224 ;  /* 0x000082e004004986 */ /* 0x0005e2000c101524 */
[----:B------:R-:W-:Y:S05]  /*20b10*/  @!P5 BRA `(.L_x_307) ;  /* 0x000000000004d947 */ /* 0x000fea0003800000 */
[----:B------:R0:W5:Y:S02]  /*20b20*/  LDG.E.LTC128B.U16 R17, desc[UR36][R18.64+0x80] ;  /* 0x0000802412117981 */ /* 0x000164000c1e1520 */
.L_x_307:
[----:B------:R-:W-:Y:S05]  /*20b30*/  BSYNC B1 ;  /* 0x0000000000017941 */ /* 0x000fea0003800000 */
.L_x_306:
        /* <DEDUP_REMOVED lines=9> */
.L_x_309:
[----:B------:R-:W-:Y:S05]  /*20bd0*/  BSYNC B1 ;  /* 0x0000000000017941 */ /* 0x000fea0003800000 */
.L_x_308:
        /* <DEDUP_REMOVED lines=9> */
.L_x_311:
[----:B------:R-:W-:Y:S05]  /*20c70*/  BSYNC B1 ;  /* 0x0000000000017941 */ /* 0x000fea0003800000 */
.L_x_310:
        /* <DEDUP_REMOVED lines=9> */
.L_x_313:
[----:B------:R-:W-:Y:S05]  /*20d10*/  BSYNC B1 ;  /* 0x0000000000017941 */ /* 0x000fea0003800000 */
.L_x_312:
        /* <DEDUP_REMOVED lines=9> */
.L_x_315:
[----:B------:R-:W-:Y:S05]  /*20db0*/  BSYNC B1 ;  /* 0x0000000000017941 */ /* 0x000fea0003800000 */
.L_x_314:
        /* <DEDUP_REMOVED lines=9> */
.L_x_317:
[----:B------:R-:W-:Y:S05]  /*20e50*/  BSYNC B1 ;  /* 0x0000000000017941 */ /* 0x000fea0003800000 */
.L_x_316:
        /* <DEDUP_REMOVED lines=9> */
.L_x_319:
[----:B------:R-:W-:Y:S05]  /*20ef0*/  BSYNC B1 ;  /* 0x0000000000017941 */ /* 0x000fea0003800000 */
.L_x_318:
        /* <DEDUP_REMOVED lines=9> */
.L_x_321:
[----:B------:R-:W-:Y:S05]  /*20f90*/  BSYNC B1 ;  /* 0x0000000000017941 */ /* 0x000fea0003800000 */
.L_x_320:
        /* <DEDUP_REMOVED lines=9> */
.L_x_323:
[----:B------:R-:W-:Y:S05]  /*21030*/  BSYNC B1 ;  /* 0x0000000000017941 */ /* 0x000fea0003800000 */
.L_x_322:
        /* <DEDUP_REMOVED lines=9> */
.L_x_325:
[----:B------:R-:W-:Y:S05]  /*210d0*/  BSYNC B1 ;  /* 0x0000000000017941 */ /* 0x000fea0003800000 */
.L_x_324:
        /* <DEDUP_REMOVED lines=9> */
.L_x_327:
[----:B------:R-:W-:Y:S05]  /*21170*/  BSYNC B1 ;  /* 0x0000000000017941 */ /* 0x000fea0003800000 */
.L_x_326:
        /* <DEDUP_REMOVED lines=9> */
.L_x_329:
[----:B------:R-:W-:Y:S05]  /*21210*/  BSYNC B1 ;  /* 0x0000000000017941 */ /* 0x000fea0003800000 */
.L_x_328:
        /* <DEDUP_REMOVED lines=9> */
.L_x_331:
[----:B------:R-:W-:Y:S05]  /*212b0*/  BSYNC B1 ;  /* 0x0000000000017941 */ /* 0x000fea0003800000 */
.L_x_330:
        /* <DEDUP_REMOVED lines=9> */
.L_x_333:
[----:B------:R-:W-:Y:S05]  /*21350*/  BSYNC B1 ;  /* 0x0000000000017941 */ /* 0x000fea0003800000 */
.L_x_332:
[----:B------:R0:W5:Y:S02]  /*21360*/  LDL.64 R220, [R1+0x240] ;  /* 0x0002400001dc7983 */ /* 0x0001640000100a00 */
[----:B--2--5:R-:W-:Y:S01]  /*21370*/  HADD2.F32 R216, -RZ, R17.H0_H0 ;  /* 0x20000011ffd87230 */ /* 0x024fe20000004100 */
[----:B------:R-:W-:Y:S01]  /*21380*/  ISETP.GT.AND P3, PT, R3, 0x50, PT ;  /* 0x000000500300780c */ /* 0x000fe20003f64270 */
[----:B------:R-:W-:Y:S03]  /*21390*/  BSSY B1, `(.L_x_334) ;  /* 0x0000008000017945 */ /* 0x000fe60003800000 */
[----:B------:R-:W-:Y:S01]  /*213a0*/  FMUL R216, R216, R16 ;  /* 0x00000010d8d87220 */ /* 0x000fe20000400000 */
[----:B------:R-:W-:-:S03]  /*213b0*/  ISETP.GT.AND P1, PT, R0, RZ, P3 ;  /* 0x000000ff0000720c */ /* 0x000fc60001f24270 */
[----:B------:R-:W-:-:S05]  /*213c0*/  FFMA R216, R223, R2, R216 ;  /* 0x00000002dfd87223 */ /* 0x000fca00000000d8 */
[----:B------:R-:W-:-:S05]  /*213d0*/  F2FP.F16.F32.PACK_AB R216, RZ, R216 ;  /* 0x000000d8ffd8723e */ /* 0x000fca00000000ff */
[----:B------:R0:W-:Y:S01]  /*213e0*/  @P0 STG.E.U16 desc[UR36][R22.64+0x92], R216 ;  /* 0x000092d816000986 */ /* 0x0001e2000c101524 */
[----:B------:R-:W-:Y:S05]  /*213f0*/  @!P1 BRA `(.L_x_335) ;  /* 0x0000000000049947 */ /* 0x000fea0003800000 */
[----:B------:R2:W5:Y:S02]  /*21400*/  LDG.E.LTC128B.U16 R17, desc[UR36][R220.64+0xa0] ;  /* 0x0000a024dc117981 */ /* 0x000564000c1e1520 */
.L_x_335:
[----:B------:R-:W-:Y:S05]  /*21410*/  BSYNC B1 ;  /* 0x0000000000017941 */ /* 0x000fea0003800000 */
.L_x_334:
[----:B0----5:R-:W-:Y:S01]  /*21420*/  HADD2.F32 R216, -RZ, R17.H0_H0 ;  /* 0x20000011ffd87230 */ /* 0x021fe20000004100 */
        /* <DEDUP_REMOVED lines=9> */
.L_x_337:
[----:B------:R-:W-:Y:S05]  /*214c0*/  BSYNC B1 ;  /* 0x0000000000017941 */ /* 0x000fea0003800000 */
.L_x_336:
[----:B------:R0:W5:Y:S02]  /*214d0*/  LDL.64 R218, [R1+0x220] ;  /* 0x0002200001da7983 */ /* 0x0001640000100a00 */
[----:B-----5:R-:W-:Y:S01]  /*214e0*/  HADD2.F32 R208, -RZ, R17.H0_H0 ;  /* 0x20000011ffd07230 */ /* 0x020fe20000004100 */
        /* <DEDUP_REMOVED lines=8> */
.L_x_339:
[----:B------:R-:W-:Y:S05]  /*21570*/  BSYNC B1 ;  /* 0x0000000000017941 */ /* 0x000fea0003800000 */
.L_x_338:
[----:B0-----:R-:W2:Y:S01]  /*21580*/  LDL.64 R216, [R1+0x228] ;  /* 0x0002280001d87983 */ /* 0x001ea20000100a00 */
[----:B-----5:R-:W-:Y:S01]  /*21590*/  HADD2.F32 R209, -RZ, R17.H0_H0 ;  /* 0x20000011ffd17230 */ /* 0x020fe20000004100 */
[----:B------:R-:W-:Y:S01]  /*215a0*/  ISETP.GT.AND P0, PT, R0, 0x8, P2 ;  /* 0x000000080000780c */ /* 0x000fe20001704270 */
[----:B------:R-:W-:Y:S03]  /*215b0*/  BSSY B1, `(.L_x_340) ;  /* 0x0000007000017945 */ /* 0x000fe60003800000 */
[----:B------:R-:W-:-:S04]  /*215c0*/  FMUL R209, R209, R16 ;  /* 0x00000010d1d17220 */ /* 0x000fc80000400000 */
[----:B------:R-:W-:-:S05]  /*215d0*/  FFMA R209, R210, R2, R209 ;  /* 0x00000002d2d17223 */ /* 0x000fca00000000d1 */
[----:B------:R-:W-:-:S05]  /*215e0*/  F2FP.F16.F32.PACK_AB R209, RZ, R209 ;  /* 0x000000d1ffd1723e */ /* 0x000fca00000000ff */
[----:B--2---:R0:W-:Y:S01]  /*215f0*/  @P1 STG.E.U16 desc[UR36][R216.64+0xa0], R209 ;  /* 0x0000a0d1d8001986 */ /* 0x0041e2000c101524 */
[----:B------:R-:W-:Y:S05]  /*21600*/  @!P0 BRA `(.L_x_341) ;  /* 0x0000000000048947 */ /* 0x000fea0003800000 */
[----:B------:R2:W5:Y:S02]  /*21610*/  LDG.E.LTC128B.U16 R17, desc[UR36][R218.64+0xa2] ;  /* 0x0000a224da117981 */ /* 0x000564000c1e1520 */
.L_x_341:
[----:B------:R-:W-:Y:S05]  /*21620*/  BSYNC B1 ;  /* 0x0000000000017941 */ /* 0x000fea0003800000 */
.L_x_340:
        /* <DEDUP_REMOVED lines=10> */
.L_x_343:
[----:B------:R-:W-:Y:S05]  /*216d0*/  BSYNC B1 ;  /* 0x0000000000017941 */ /* 0x000fea0003800000 */
.L_x_342:
[----:B-----5:R-:W-:Y:S01]  /*216e0*/  HADD2.F32 R209, -RZ, R17.H0_H0 ;  /* 0x20000011ffd17230 */ /* 0x020fe20000004100 */
        /* <DEDUP_REMOVED lines=9> */
.L_x_345:
[----:B------:R-:W-:Y:S05]  /*21780*/  BSYNC B1 ;  /* 0x0000000000017941 */ /* 0x000fea0003800000 */
.L_x_344:
[----:B0----5:R-:W-:Y:S01]  /*21790*/  HADD2.F32 R209, -RZ, R17.H0_H0 ;  /* 0x20000011ffd17230 */ /* 0x021fe20000004100 */
        /* <DEDUP_REMOVED lines=8> */
.L_x_347:
[----:B------:R-:W-:Y:S05]  /*21820*/  BSYNC B1 ;  /* 0x0000000000017941 */ /* 0x000fea0003800000 */
.L_x_346:
        /* <DEDUP_REMOVED lines=9> */
.L_x_349:
[----:B------:R-:W-:Y:S05]  /*218c0*/  BSYNC B1 ;  /* 0x0000000000017941 */ /* 0x000fea0003800000 */
.L_x_348:
        /* <DEDUP_REMOVED lines=9> */
.L_x_351:
[----:B------:R-:W-:Y:S05]  /*21960*/  BSYNC B1 ;  /* 0x0000000000017941 */ /* 0x000fea0003800000 */
.L_x_350:
        /* <DEDUP_REMOVED lines=9> */
.L_x_353:
[----:B------:R-:W-:Y:S05]  /*21a00*/  BSYNC B1 ;  /* 0x0000000000017941 */ /* 0x000fea0003800000 */
.L_x_352:
        /* <DEDUP_REMOVED lines=9> */
.L_x_355:
[----:B------:R-:W-:Y:S05]  /*21aa0*/  BSYNC B1 ;  /* 0x0000000000017941 */ /* 0x000fea0003800000 */
.L_x_354:
[----:B------:R-:W2:Y:S01]  /*21ab0*/  LDL.64 R208, [R1+0x200] ;  /* 0x0002000001d07983 */ /* 0x000ea20000100a00 */
        /* <DEDUP_REMOVED lines=9> */
.L_x_357:
[----:B------:R-:W-:Y:S05]  /*21b50*/  BSYNC B1 ;  /* 0x0000000000017941 */ /* 0x000fea0003800000 */
.L_x_356:
[----:B--2--5:R-:W-:Y:S01]  /*21b60*/  HADD2.F32 R201, -RZ, R17.H0_H0 ;  /* 0x20000011ffc97230 */ /* 0x024fe20000004100 */
[----:B------:R-:W-:Y:S01]  /*21b70*/  ISETP.GT.AND P5, PT, R0, 0x80, P1 ;  /* 0x000000800000780c */ /* 0x000fe20000fa4270 */
[----:B------:R-:W-:Y:S03]  /*21b80*/  BSSY B1, `(.L_x_358) ;  /* 0x0000007000017945 */ /* 0x000fe60003800000 */
[----:B0-----:R-:W-:-:S04]  /*21b90*/  FMUL R200, R201, R16 ;  /* 0x00000010c9c87220 */ /* 0x001fc80000400000 */
[----:B------:R-:W-:-:S05]  /*21ba0*/  FFMA R200, R203, R2, R200 ;  /* 0x00000002cbc87223 */ /* 0x000fca00000000c8 */
[----:B------:R-:W-:-:S05]  /*21bb0*/  F2FP.F16.F32.PACK_AB R200, RZ, R200 ;  /* 0x000000c8ffc8723e */ /* 0x000fca00000000ff */
[----:B------:R0:W-:Y:S01]  /*21bc0*/  @P4 STG.E.U16 desc[UR36][R208.64+0xa2], R200 ;  /* 0x0000a2c8d0004986 */ /* 0x0001e2000c101524 */
[----:B------:R-:W-:Y:S05]  /*21bd0*/  @!P5 BRA `(.L_x_359) ;  /* 0x000000000004d947 */ /* 0x000fea0003800000 */
[----:B------:R2:W5:Y:S02]  /*21be0*/  LDG.E.LTC128B.U16 R17, desc[UR36][R234.64+0xb0] ;  /* 0x0000b024ea117981 */ /* 0x000564000c1e1520 */
.L_x_359:
[----:B------:R-:W-:Y:S05]  /*21bf0*/  BSYNC B1 ;  /* 0x0000000000017941 */ /* 0x000fea0003800000 */
.L_x_358:
        /* <DEDUP_REMOVED lines=9> */
.L_x_361:
[----:B------:R-:W-:Y:S05]  /*21c90*/  BSYNC B1 ;  /* 0x0000000000017941 */ /* 0x000fea0003800000 */
.L_x_360:
        /* <DEDUP_REMOVED lines=9> */
.L_x_363:
[----:B------:R-:W-:Y:S05]  /*21d30*/  BSYNC B1 ;  /* 0x0000000000017941 */ /* 0x000fea0003800000 */
.L_x_362:
        /* <DEDUP_REMOVED lines=9> */
.L_x_365:
[----:B------:R-:W-:Y:S05]  /*21dd0*/  BSYNC B1 ;  /* 0x0000000000017941 */ /* 0x000fea0003800000 */
.L_x_364:
        /* <DEDUP_REMOVED lines=9> */
.L_x_367:
[----:B------:R-:W-:Y:S05]  /*21e70*/  BSYNC B1 ;  /* 0x0000000000017941 */ /* 0x000fea0003800000 */
.L_x_366:
        /* <DEDUP_REMOVED lines=9> */
.L_x_369:
[----:B------:R-:W-:Y:S05]  /*21f10*/  BSYNC B1 ;  /* 0x0000000000017941 */ /* 0x000fea0003800000 */
.L_x_368:
        /* <DEDUP_REMOVED lines=9> */
.L_x_371:
[----:B------:R-:W-:Y:S05]  /*21fb0*/  BSYNC B1 ;  /* 0x0000000000017941 */ /* 0x000fea0003800000 */
.L_x_370:
        /* <DEDUP_REMOVED lines=9> */
.L_x_373:
[----:B------:R-:W-:Y:S05]  /*22050*/  BSYNC B1 ;  /* 0x0000000000017941 */ /* 0x000fea0003800000 */
.L_x_372:
        /* <DEDUP_REMOVED lines=9> */
.L_x_375:
[----:B------:R-:W-:Y:S05]  /*220f0*/  BSYNC B1 ;  /* 0x0000000000017941 */ /* 0x000fea0003800000 */
.L_x_374:
        /* <DEDUP_REMOVED lines=9> */
.L_x_377:
[----:B------:R-:W-:Y:S05]  /*22190*/  BSYNC B1 ;  /* 0x0000000000017941 */ /* 0x000fea0003800000 */
.L_x_376:
        /* <DEDUP_REMOVED lines=9> */
.L_x_379:
[----:B------:R-:W-:Y:S05]  /*22230*/  BSYNC B1 ;  /* 0x0000000000017941 */ /* 0x000fea0003800000 */
.L_x_378:
        /* <DEDUP_REMOVED lines=9> */
.L_x_381:
[----:B------:R-:W-:Y:S05]  /*222d0*/  BSYNC B1 ;  /* 0x0000000000017941 */ /* 0x000fea0003800000 */
.L_x_380:
        /* <DEDUP_REMOVED lines=9> */
.L_x_383:
[----:B------:R-:W-:Y:S05]  /*22370*/  BSYNC B1 ;  /* 0x0000000000017941 */ /* 0x000fea0003800000 */
.L_x_382:
        /* <DEDUP_REMOVED lines=9> */
.L_x_385:
[----:B------:R-:W-:Y:S05]  /*22410*/  BSYNC B1 ;  /* 0x0000000000017941 */ /* 0x000fea0003800000 */
.L_x_384:
        /* <DEDUP_REMOVED lines=9> */
.L_x_387:
[----:B------:R-:W-:Y:S05]  /*224b0*/  BSYNC B1 ;  /* 0x0000000000017941 */ /* 0x000fea0003800000 */
.L_x_386:
        /* <DEDUP_REMOVED lines=9> */
.L_x_389:
[----:B------:R-:W-:Y:S05]  /*22550*/  BSYNC B1 ;  /* 0x0000000000017941 */ /* 0x000fea0003800000 */
.L_x_388:
        /* <DEDUP_REMOVED lines=9> */
.L_x_391:
[----:B------:R-:W-:Y:S05]  /*225f0*/  BSYNC B1 ;  /* 0x0000000000017941 */ /* 0x000fea0003800000 */
.L_x_390:
        /* <DEDUP_REMOVED lines=9> */
.L_x_393:
[----:B------:R-:W-:Y:S05]  /*22690*/  BSYNC B1 ;  /* 0x0000000000017941 */ /* 0x000fea0003800000 */
.L_x_392:
        /* <DEDUP_REMOVED lines=9> */
.L_x_395:
[----:B------:R-:W-:Y:S05]  /*22730*/  BSYNC B1 ;  /* 0x0000000000017941 */ /* 0x000fea0003800000 */
.L_x_394:
        /* <DEDUP_REMOVED lines=9> */
.L_x_397:
[----:B------:R-:W-:Y:S05]  /*227d0*/  BSYNC B1 ;  /* 0x0000000000017941 */ /* 0x000fea0003800000 */
.L_x_396:
        /* <DEDUP_REMOVED lines=10> */
.L_x_399:
[----:B------:R-:W-:Y:S05]  /*22880*/  BSYNC B1 ;  /* 0x0000000000017941 */ /* 0x000fea0003800000 */
.L_x_398:
        /* <DEDUP_REMOVED lines=10> */
.L_x_401:
[----:B------:R-:W-:Y:S05]  /*22930*/  BSYNC B1 ;  /* 0x0000000000017941 */ /* 0x000fea0003800000 */
.L_x_400:
        /* <DEDUP_REMOVED lines=9> */
.L_x_403:
[----:B------:R-:W-:Y:S05]  /*229d0*/  BSYNC B1 ;  /* 0x0000000000017941 */ /* 0x000fea0003800000 */
.L_x_402:
        /* <DEDUP_REMOVED lines=9> */
.L_x_405:
[----:B------:R-:W-:Y:S05]  /*22a70*/  BSYNC B1 ;  /* 0x0000000000017941 */ /* 0x000fea0003800000 */
.L_x_404:
        /* <DEDUP_REMOVED lines=10> */
.L_x_407:
[----:B------:R-:W-:Y:S05]  /*22b20*/  BSYNC B1 ;  /* 0x0000000000017941 */ /* 0x000fea0003800000 */
.L_x_406:
        /* <DEDUP_REMOVED lines=10> */
.L_x_409:
[----:B------:R-:W-:Y:S05]  /*22bd0*/  BSYNC B1 ;  /* 0x0000000000017941 */ /* 0x000fea0003800000 */
.L_x_408:
        /* <DEDUP_REMOVED lines=9> */
.L_x_411:
[----:B------:R-:W-:Y:S05]  /*22c70*/  BSYNC B1 ;  /* 0x0000000000017941 */ /* 0x000fea0003800000 */
.L_x_410:
        /* <DEDUP_REMOVED lines=9> */
.L_x_413:
[----:B------:R-:W-:Y:S05]  /*22d10*/  BSYNC B1 ;  /* 0x0000000000017941 */ /* 0x000fea0003800000 */
.L_x_412:
        /* <DEDUP_REMOVED lines=9> */
.L_x_415:
[----:B------:R-:W-:Y:S05]  /*22db0*/  BSYNC B1 ;  /* 0x0000000000017941 */ /* 0x000fea0003800000 */
.L_x_414:
        /* <DEDUP_REMOVED lines=9> */
.L_x_417:
[----:B------:R-:W-:Y:S05]  /*22e50*/  BSYNC B1 ;  /* 0x0000000000017941 */ /* 0x000fea0003800000 */
.L_x_416:
        /* <DEDUP_REMOVED lines=9> */
.L_x_419:
[----:B------:R-:W-:Y:S05]  /*22ef0*/  BSYNC B1 ;  /* 0x0000000000017941 */ /* 0x000fea0003800000 */
.L_x_418:
        /* <DEDUP_REMOVED lines=9> */
.L_x_421:
[----:B------:R-:W-:Y:S05]  /*22f90*/  BSYNC B1 ;  /* 0x0000000000017941 */ /* 0x000fea0003800000 */
.L_x_420:
        /* <DEDUP_REMOVED lines=9> */
.L_x_423:
[----:B------:R-:W-:Y:S05]  /*23030*/  BSYNC B1 ;  /* 0x0000000000017941 */ /* 0x000fea0003800000 */
.L_x_422:
        /* <DEDUP_REMOVED lines=9> */
.L_x_425:
[----:B------:R-:W-:Y:S05]  /*230d0*/  BSYNC B1 ;  /* 0x0000000000017941 */ /* 0x000fea0003800000 */
.L_x_424:
        /* <DEDUP_REMOVED lines=9> */
.L_x_427:
[----:B------:R-:W-:Y:S05]  /*23170*/  BSYNC B1 ;  /* 0x0000000000017941 */ /* 0x000fea0003800000 */
.L_x_426:
        /* <DEDUP_REMOVED lines=9> */
.L_x_429:
[----:B------:R-:W-:Y:S05]  /*23210*/  BSYNC B1 ;  /* 0x0000000000017941 */ /* 0x000fea0003800000 */
.L_x_428:
        /* <DEDUP_REMOVED lines=9> */
.L_x_431:
[----:B------:R-:W-:Y:S05]  /*232b0*/  BSYNC B1 ;  /* 0x0000000000017941 */ /* 0x000fea0003800000 */
.L_x_430:
        /* <DEDUP_REMOVED lines=9> */
.L_x_433:
[----:B------:R-:W-:Y:S05]  /*23350*/  BSYNC B1 ;  /* 0x0000000000017941 */ /* 0x000fea0003800000 */
.L_x_432:
        /* <DEDUP_REMOVED lines=9> */
.L_x_435:
[----:B------:R-:W-:Y:S05]  /*233f0*/  BSYNC B1 ;  /* 0x0000000000017941 */ /* 0x000fea0003800000 */
.L_x_434:
        /* <DEDUP_REMOVED lines=9> */
.L_x_437:
[----:B------:R-:W-:Y:S05]  /*23490*/  BSYNC B1 ;  /* 0x0000000000017941 */ /* 0x000fea0003800000 */
.L_x_436:
        /* <DEDUP_REMOVED lines=9> */
.L_x_439:
[----:B------:R-:W-:Y:S05]  /*23530*/  BSYNC B1 ;  /* 0x0000000000017941 */ /* 0x000fea0003800000 */
.L_x_438:
        /* <DEDUP_REMOVED lines=9> */
.L_x_441:
[----:B------:R-:W-:Y:S05]  /*235d0*/  BSYNC B1 ;  /* 0x0000000000017941 */ /* 0x000fea0003800000 */
.L_x_440:
        /* <DEDUP_REMOVED lines=9> */
.L_x_443:
[----:B------:R-:W-:Y:S05]  /*23670*/  BSYNC B1 ;  /* 0x0000000000017941 */ /* 0x000fea0003800000 */
.L_x_442:
        /* <DEDUP_REMOVED lines=9> */
.L_x_445:
[----:B------:R-:W-:Y:S05]  /*23710*/  BSYNC B1 ;  /* 0x0000000000017941 */ /* 0x000fea0003800000 */
.L_x_444:
        /* <DEDUP_REMOVED lines=9> */
.L_x_447:
[----:B------:R-:W-:Y:S05]  /*237b0*/  BSYNC B1 ;  /* 0x0000000000017941 */ /* 0x000fea0003800000 */
.L_x_446:
        /* <DEDUP_REMOVED lines=9> */
.L_x_449:
[----:B------:R-:W-:Y:S05]  /*23850*/  BSYNC B1 ;  /* 0x0000000000017941 */ /* 0x000fea0003800000 */
.L_x_448:
        /* <DEDUP_REMOVED lines=9> */
.L_x_451:
[----:B------:R-:W-:Y:S05]  /*238f0*/  BSYNC B1 ;  /* 0x0000000000017941 */ /* 0x000fea0003800000 */
.L_x_450:
        /* <DEDUP_REMOVED lines=9> */
.L_x_453:
[----:B------:R-:W-:Y:S05]  /*23990*/  BSYNC B1 ;  /* 0x0000000000017941 */ /* 0x000fea0003800000 */
.L_x_452:
        /* <DEDUP_REMOVED lines=9> */
.L_x_455:
[----:B------:R-:W-:Y:S05]  /*23a30*/  BSYNC B1 ;  /* 0x0000000000017941 */ /* 0x000fea0003800000 */
.L_x_454:
        /* <DEDUP_REMOVED lines=9> */
.L_x_457:
[----:B------:R-:W-:Y:S05]  /*23ad0*/  BSYNC B1 ;  /* 0x0000000000017941 */ /* 0x000fea0003800000 */
.L_x_456:
        /* <DEDUP_REMOVED lines=9> */
.L_x_459:
[----:B------:R-:W-:Y:S05]  /*23b70*/  BSYNC B1 ;  /* 0x0000000000017941 */ /* 0x000fea0003800000 */
.L_x_458:
        /* <DEDUP_REMOVED lines=9> */
.L_x_461:
[----:B------:R-:W-:Y:S05]  /*23c10*/  BSYNC B1 ;  /* 0x0000000000017941 */ /* 0x000fea0003800000 */
.L_x_460:
        /* <DEDUP_REMOVED lines=10> */
.L_x_463:
[----:B------:R-:W-:Y:S05]  /*23cc0*/  BSYNC B1 ;  /* 0x0000000000017941 */ /* 0x000fea0003800000 */
.L_x_462:
        /* <DEDUP_REMOVED lines=10> */
.L_x_465:
[----:B------:R-:W-:Y:S05]  /*23d70*/  BSYNC B1 ;  /* 0x0000000000017941 */ /* 0x000fea0003800000 */
.L_x_464:
        /* <DEDUP_REMOVED lines=9> */
.L_x_467:
[----:B------:R-:W-:Y:S05]  /*23e10*/  BSYNC B1 ;  /* 0x0000000000017941 */ /* 0x000fea0003800000 */
.L_x_466:
        /* <DEDUP_REMOVED lines=9> */
.L_x_469:
[----:B------:R-:W-:Y:S05]  /*23eb0*/  BSYNC B1 ;  /* 0x0000000000017941 */ /* 0x000fea0003800000 */
.L_x_468:
        /* <DEDUP_REMOVED lines=10> */
.L_x_471:
[----:B------:R-:W-:Y:S05]  /*23f60*/  BSYNC B1 ;  /* 0x0000000000017941 */ /* 0x000fea0003800000 */
.L_x_470:
        /* <DEDUP_REMOVED lines=10> */
.L_x_473:
[----:B------:R-:W-:Y:S05]  /*24010*/  BSYNC B1 ;  /* 0x0000000000017941 */ /* 0x000fea0003800000 */
.L_x_472:
        /* <DEDUP_REMOVED lines=9> */
.L_x_475:
[----:B------:R-:W-:Y:S05]  /*240b0*/  BSYNC B1 ;  /* 0x0000000000017941 */ /* 0x000fea0003800000 */
.L_x_474:
        /* <DEDUP_REMOVED lines=9> */
.L_x_477:
[----:B------:R-:W-:Y:S05]  /*24150*/  BSYNC B1 ;  /* 0x0000000000017941 */ /* 0x000fea0003800000 */
.L_x_476:
        /* <DEDUP_REMOVED lines=9> */
.L_x_479:
[----:B------:R-:W-:Y:S05]  /*241f0*/  BSYNC B1 ;  /* 0x0000000000017941 */ /* 0x000fea0003800000 */
.L_x_478:
        /* <DEDUP_REMOVED lines=9> */
.L_x_481:
[----:B------:R-:W-:Y:S05]  /*24290*/  BSYNC B1 ;  /* 0x0000000000017941 */ /* 0x000fea0003800000 */
.L_x_480:
        /* <DEDUP_REMOVED lines=9> */
.L_x_483:
[----:B------:R-:W-:Y:S05]  /*24330*/  BSYNC B1 ;  /* 0x0000000000017941 */ /* 0x000fea0003800000 */
.L_x_482:
        /* <DEDUP_REMOVED lines=9> */
.L_x_485:
[----:B------:R-:W-:Y:S05]  /*243d0*/  BSYNC B1 ;  /* 0x0000000000017941 */ /* 0x000fea0003800000 */
.L_x_484:
        /* <DEDUP_REMOVED lines=9> */
.L_x_487:
[----:B------:R-:W-:Y:S05]  /*24470*/  BSYNC B1 ;  /* 0x0000000000017941 */ /* 0x000fea0003800000 */
.L_x_486:
        /* <DEDUP_REMOVED lines=9> */
.L_x_489:
[----:B------:R-:W-:Y:S05]  /*24510*/  BSYNC B1 ;  /* 0x0000000000017941 */ /* 0x000fea0003800000 */
.L_x_488:
        /* <DEDUP_REMOVED lines=9> */
.L_x_491:
[----:B------:R-:W-:Y:S05]  /*245b0*/  BSYNC B1 ;  /* 0x0000000000017941 */ /* 0x000fea0003800000 */
.L_x_490:
        /* <DEDUP_REMOVED lines=9> */
.L_x_493:
[----:B------:R-:W-:Y:S05]  /*24650*/  BSYNC B1 ;  /* 0x0000000000017941 */ /* 0x000fea0003800000 */
.L_x_492:
        /* <DEDUP_REMOVED lines=9> */
.L_x_495:
[----:B------:R-:W-:Y:S05]  /*246f0*/  BSYNC B1 ;  /* 0x0000000000017941 */ /* 0x000fea0003800000 */
.L_x_494:
        /* <DEDUP_REMOVED lines=9> */
.L_x_497:
[----:B------:R-:W-:Y:S05]  /*24790*/  BSYNC B1 ;  /* 0x0000000000017941 */ /* 0x000fea0003800000 */
.L_x_496:
        /* <DEDUP_REMOVED lines=9> */
.L_x_499:
[----:B------:R-:W-:Y:S05]  /*24830*/  BSYNC B1 ;  /* 0x0000000000017941 */ /* 0x000fea0003800000 */
.L_x_498:
        /* <DEDUP_REMOVED lines=9> */
.L_x_501:
[----:B------:R-:W-:Y:S05]  /*248d0*/  BSYNC B1 ;  /* 0x0000000000017941 */ /* 0x000fea0003800000 */
.L_x_500:
        /* <DEDUP_REMOVED lines=9> */
.L_x_503:
[----:B------:R-:W-:Y:S05]  /*24970*/  BSYNC B1 ;  /* 0x0000000000017941 */ /* 0x000fea0003800000 */
.L_x_502:
        /* <DEDUP_REMOVED lines=9> */
.L_x_505:
[----:B------:R-:W-:Y:S05]  /*24a10*/  BSYNC B1 ;  /* 0x0000000000017941 */ /* 0x000fea0003800000 */
.L_x_504:
        /* <DEDUP_REMOVED lines=9> */
.L_x_507:
[----:B------:R-:W-:Y:S05]  /*24ab0*/  BSYNC B1 ;  /* 0x0000000000017941 */ /* 0x000fea0003800000 */
.L_x_506:
        /* <DEDUP_REMOVED lines=9> */
.L_x_509:
[----:B------:R-:W-:Y:S05]  /*24b50*/  BSYNC B1 ;  /* 0x0000000000017941 */ /* 0x000fea0003800000 */
.L_x_508:
        /* <DEDUP_REMOVED lines=9> */
.L_x_511:
[----:B------:R-:W-:Y:S05]  /*24bf0*/  BSYNC B1 ;  /* 0x0000000000017941 */ /* 0x000fea0003800000 */
.L_x_510:
        /* <DEDUP_REMOVED lines=9> */
.L_x_513:
[----:B------:R-:W-:Y:S05]  /*24c90*/  BSYNC B1 ;  /* 0x0000000000017941 */ /* 0x000fea0003800000 */
.L_x_512:
        /* <DEDUP_REMOVED lines=9> */
.L_x_515:
[----:B------:R-:W-:Y:S05]  /*24d30*/  BSYNC B1 ;  /* 0x0000000000017941 */ /* 0x000fea0003800000 */
.L_x_514:
        /* <DEDUP_REMOVED lines=9> */
.L_x_517:
[----:B------:R-:W-:Y:S05]  /*24dd0*/  BSYNC B1 ;  /* 0x0000000000017941 */ /* 0x000fea0003800000 */
.L_x_516:
        /* <DEDUP_REMOVED lines=9> */
.L_x_519:
[----:B------:R-:W-:Y:S05]  /*24e70*/  BSYNC B1 ;  /* 0x0000000000017941 */ /* 0x000fea0003800000 */
.L_x_518:
        /* <DEDUP_REMOVED lines=9> */
.L_x_521:
[----:B------:R-:W-:Y:S05]  /*24f10*/  BSYNC B1 ;  /* 0x0000000000017941 */ /* 0x000fea0003800000 */
.L_x_520:
        /* <DEDUP_REMOVED lines=9> */
.L_x_523:
[----:B------:R-:W-:Y:S05]  /*24fb0*/  BSYNC B1 ;  /* 0x0000000000017941 */ /* 0x000fea0003800000 */
.L_x_522:
        /* <DEDUP_REMOVED lines=9> */
.L_x_525:
[----:B------:R-:W-:Y:S05]  /*25050*/  BSYNC B1 ;  /* 0x0000000000017941 */ /* 0x000fea0003800000 */
.L_x_524:
        /* <DEDUP_REMOVED lines=10> */
.L_x_527:
[----:B------:R-:W-:Y:S05]  /*25100*/  BSYNC B1 ;  /* 0x0000000000017941 */ /* 0x000fea0003800000 */
.L_x_526:
        /* <DEDUP_REMOVED lines=10> */
.L_x_529:
[----:B------:R-:W-:Y:S05]  /*251b0*/  BSYNC B1 ;  /* 0x0000000000017941 */ /* 0x000fea0003800000 */
.L_x_528:
        /* <DEDUP_REMOVED lines=9> */
.L_x_531:
[----:B------:R-:W-:Y:S05]  /*25250*/  BSYNC B1 ;  /* 0x0000000000017941 */ /* 0x000fea0003800000 */
.L_x_530:
        /* <DEDUP_REMOVED lines=9> */
.L_x_533:
[----:B------:R-:W-:Y:S05]  /*252f0*/  BSYNC B1 ;  /* 0x0000000000017941 */ /* 0x000fea0003800000 */
.L_x_532:
        /* <DEDUP_REMOVED lines=10> */
.L_x_535:
[----:B------:R-:W-:Y:S05]  /*253a0*/  BSYNC B1 ;  /* 0x0000000000017941 */ /* 0x000fea0003800000 */
.L_x_534:
        /* <DEDUP_REMOVED lines=10> */
.L_x_537:
[----:B------:R-:W-:Y:S05]  /*25450*/  BSYNC B1 ;  /* 0x0000000000017941 */ /* 0x000fea0003800000 */
.L_x_536:
        /* <DEDUP_REMOVED lines=9> */
.L_x_539:
[----:B------:R-:W-:Y:S05]  /*254f0*/  BSYNC B1 ;  /* 0x0000000000017941 */ /* 0x000fea0003800000 */
.L_x_538:
        /* <DEDUP_REMOVED lines=9> */
.L_x_541:
[----:B------:R-:W-:Y:S05]  /*25590*/  BSYNC B1 ;  /* 0x0000000000017941 */ /* 0x000fea0003800000 */
.L_x_540:
        /* <DEDUP_REMOVED lines=9> */
.L_x_543:
[----:B------:R-:W-:Y:S05]  /*25630*/  BSYNC B1 ;  /* 0x0000000000017941 */ /* 0x000fea0003800000 */
.L_x_542:
        /* <DEDUP_REMOVED lines=9> */
.L_x_545:
[----:B------:R-:W-:Y:S05]  /*256d0*/  BSYNC B1 ;  /* 0x0000000000017941 */ /* 0x000fea0003800000 */
.L_x_544:
        /* <DEDUP_REMOVED lines=9> */
.L_x_547:
[----:B------:R-:W-:Y:S05]  /*25770*/  BSYNC B1 ;  /* 0x0000000000017941 */ /* 0x000fea0003800000 */
.L_x_546:
        /* <DEDUP_REMOVED lines=9> */
.L_x_549:
[----:B------:R-:W-:Y:S05]  /*25810*/  BSYNC B1 ;  /* 0x0000000000017941 */ /* 0x000fea0003800000 */
.L_x_548:
        /* <DEDUP_REMOVED lines=9> */
.L_x_551:
[----:B------:R-:W-:Y:S05]  /*258b0*/  BSYNC B1 ;  /* 0x0000000000017941 */ /* 0x000fea0003800000 */
.L_x_550:
        /* <DEDUP_REMOVED lines=9> */
.L_x_553:
[----:B------:R-:W-:Y:S05]  /*25950*/  BSYNC B1 ;  /* 0x0000000000017941 */ /* 0x000fea0003800000 */
.L_x_552:
        /* <DEDUP_REMOVED lines=9> */
.L_x_555:
[----:B------:R-:W-:Y:S05]  /*259f0*/  BSYNC B1 ;  /* 0x0000000000017941 */ /* 0x000fea0003800000 */
.L_x_554:
        /* <DEDUP_REMOVED lines=9> */
.L_x_557:
[----:B------:R-:W-:Y:S05]  /*25a90*/  BSYNC B1 ;  /* 0x0000000000017941 */ /* 0x000fea0003800000 */
.L_x_556:
        /* <DEDUP_REMOVED lines=9> */
.L_x_559:
[----:B------:R-:W-:Y:S05]  /*25b30*/  BSYNC B1 ;  /* 0x0000000000017941 */ /* 0x000fea0003800000 */
.L_x_558:
        /* <DEDUP_REMOVED lines=9> */
.L_x_561:
[----:B------:R-:W-:Y:S05]  /*25bd0*/  BSYNC B1 ;  /* 0x0000000000017941 */ /* 0x000fea0003800000 */
.L_x_560:
        /* <DEDUP_REMOVED lines=9> */
.L_x_563:
[----:B------:R-:W-:Y:S05]  /*25c70*/  BSYNC B1 ;  /* 0x0000000000017941 */ /* 0x000fea0003800000 */
.L_x_562:
        /* <DEDUP_REMOVED lines=9> */
.L_x_565:
[----:B------:R-:W-:Y:S05]  /*25d10*/  BSYNC B1 ;  /* 0x0000000000017941 */ /* 0x000fea0003800000 */
.L_x_564:
        /* <DEDUP_REMOVED lines=9> */
.L_x_567:
[----:B------:R-:W-:Y:S05]  /*25db0*/  BSYNC B1 ;  /* 0x0000000000017941 */ /* 0x000fea0003800000 */
.L_x_566:
        /* <DEDUP_REMOVED lines=9> */
.L_x_569:
[----:B------:R-:W-:Y:S05]  /*25e50*/  BSYNC B1 ;  /* 0x0000000000017941 */ /* 0x000fea0003800000 */
.L_x_568:
        /* <DEDUP_REMOVED lines=9> */
.L_x_571:
[----:B------:R-:W-:Y:S05]  /*25ef0*/  BSYNC B1 ;  /* 0x0000000000017941 */ /* 0x000fea0003800000 */
.L_x_570:
        /* <DEDUP_REMOVED lines=9> */
.L_x_573:
[----:B------:R-:W-:Y:S05]  /*25f90*/  BSYNC B1 ;  /* 0x0000000000017941 */ /* 0x000fea0003800000 */
.L_x_572:
        /* <DEDUP_REMOVED lines=9> */
.L_x_575:
[----:B------:R-:W-:Y:S05]  /*26030*/  BSYNC B1 ;  /* 0x0000000000017941 */ /* 0x000fea0003800000 */
.L_x_574:
        /* <DEDUP_REMOVED lines=9> */
.L_x_577:
[----:B------:R-:W-:Y:S05]  /*260d0*/  BSYNC B1 ;  /* 0x0000000000017941 */ /* 0x000fea0003800000 */
.L_x_576:
        /* <DEDUP_REMOVED lines=9> */
.L_x_579:
[----:B------:R-:W-:Y:S05]  /*26170*/  BSYNC B1 ;  /* 0x0000000000017941 */ /* 0x000fea0003800000 */
.L_x_578:
        /* <DEDUP_REMOVED lines=9> */
.L_x_581:
[----:B------:R-:W-:Y:S05]  /*26210*/  BSYNC B1 ;  /* 0x0000000000017941 */ /* 0x000fea0003800000 */
.L_x_580:
        /* <DEDUP_REMOVED lines=9> */
.L_x_583:
[----:B------:R-:W-:Y:S05]  /*262b0*/  BSYNC B1 ;  /* 0x0000000000017941 */ /* 0x000fea0003800000 */
.L_x_582:
        /* <DEDUP_REMOVED lines=9> */
.L_x_585:
[----:B------:R-:W-:Y:S05]  /*26350*/  BSYNC B1 ;  /* 0x0000000000017941 */ /* 0x000fea0003800000 */
.L_x_584:
        /* <DEDUP_REMOVED lines=9> */
.L_x_587:
[----:B------:R-:W-:Y:S05]  /*263f0*/  BSYNC B1 ;  /* 0x0000000000017941 */ /* 0x000fea0003800000 */
.L_x_586:
        /* <DEDUP_REMOVED lines=9> */
.L_x_589:
[----:B------:R-:W-:Y:S05]  /*26490*/  BSYNC B1 ;  /* 0x0000000000017941 */ /* 0x000fea0003800000 */
.L_x_588:
        /* <DEDUP_REMOVED lines=10> */
.L_x_591:
[----:B------:R-:W-:Y:S05]  /*26540*/  BSYNC B1 ;  /* 0x0000000000017941 */ /* 0x000fea0003800000 */
.L_x_590:
        /* <DEDUP_REMOVED lines=10> */
.L_x_593:
[----:B------:R-:W-:Y:S05]  /*265f0*/  BSYNC B1 ;  /* 0x0000000000017941 */ /* 0x000fea0003800000 */
.L_x_592:
        /* <DEDUP_REMOVED lines=9> */
.L_x_595:
[----:B------:R-:W-:Y:S05]  /*26690*/  BSYNC B1 ;  /* 0x0000000000017941 */ /* 0x000fea0003800000 */
.L_x_594:
        /* <DEDUP_REMOVED lines=9> */
.L_x_597:
[----:B------:R-:W-:Y:S05]  /*26730*/  BSYNC B1 ;  /* 0x0000000000017941 */ /* 0x000fea0003800000 */
.L_x_596:
        /* <DEDUP_REMOVED lines=10> */
.L_x_599:
[----:B------:R-:W-:Y:S05]  /*267e0*/  BSYNC B1 ;  /* 0x0000000000017941 */ /* 0x000fea0003800000 */
.L_x_598:
        /* <DEDUP_REMOVED lines=10> */
.L_x_601:
[----:B------:R-:W-:Y:S05]  /*26890*/  BSYNC B1 ;  /* 0x0000000000017941 */ /* 0x000fea0003800000 */
.L_x_600:
        /* <DEDUP_REMOVED lines=9> */
.L_x_603:
[----:B------:R-:W-:Y:S05]  /*26930*/  BSYNC B1 ;  /* 0x0000000000017941 */ /* 0x000fea0003800000 */
.L_x_602:
        /* <DEDUP_REMOVED lines=9> */
.L_x_605:
[----:B------:R-:W-:Y:S05]  /*269d0*/  BSYNC B1 ;  /* 0x0000000000017941 */ /* 0x000fea0003800000 */
.L_x_604:
        /* <DEDUP_REMOVED lines=9> */
.L_x_607:
[----:B------:R-:W-:Y:S05]  /*26a70*/  BSYNC B1 ;  /* 0x0000000000017941 */ /* 0x000fea0003800000 */
.L_x_606:
        /* <DEDUP_REMOVED lines=9> */
.L_x_609:
[----:B------:R-:W-:Y:S05]  /*26b10*/  BSYNC B1 ;  /* 0x0000000000017941 */ /* 0x000fea0003800000 */
.L_x_608:
        /* <DEDUP_REMOVED lines=9> */
.L_x_611:
[----:B------:R-:W-:Y:S05]  /*26bb0*/  BSYNC B1 ;  /* 0x0000000000017941 */ /* 0x000fea0003800000 */
.L_x_610:
        /* <DEDUP_REMOVED lines=9> */
.L_x_613:
[----:B------:R-:W-:Y:S05]  /*26c50*/  BSYNC B1 ;  /* 0x0000000000017941 */ /* 0x000fea0003800000 */
.L_x_612:
        /* <DEDUP_REMOVED lines=9> */
.L_x_615:
[----:B------:R-:W-:Y:S05]  /*26cf0*/  BSYNC B1 ;  /* 0x0000000000017941 */ /* 0x000fea0003800000 */
.L_x_614:
        /* <DEDUP_REMOVED lines=9> */
.L_x_617:
[----:B------:R-:W-:Y:S05]  /*26d90*/  BSYNC B1 ;  /* 0x0000000000017941 */ /* 0x000fea0003800000 */
.L_x_616:
        /* <DEDUP_REMOVED lines=9> */
.L_x_619:
[----:B------:R-:W-:Y:S05]  /*26e30*/  BSYNC B1 ;  /* 0x0000000000017941 */ /* 0x000fea0003800000 */
.L_x_618:
        /* <DEDUP_REMOVED lines=9> */
.L_x_621:
[----:B------:R-:W-:Y:S05]  /*26ed0*/  BSYNC B1 ;  /* 0x0000000000017941 */ /* 0x000fea0003800000 */
.L_x_620:
        /* <DEDUP_REMOVED lines=9> */
.L_x_623:
[----:B------:R-:W-:Y:S05]  /*26f70*/  BSYNC B1 ;  /* 0x0000000000017941 */ /* 0x000fea0003800000 */
.L_x_622:
        /* <DEDUP_REMOVED lines=9> */
.L_x_625:
[----:B------:R-:W-:Y:S05]  /*27010*/  BSYNC B1 ;  /* 0x0000000000017941 */ /* 0x000fea0003800000 */
.L_x_624:
        /* <DEDUP_REMOVED lines=9> */
.L_x_627:
[----:B------:R-:W-:Y:S05]  /*270b0*/  BSYNC B1 ;  /* 0x0000000000017941 */ /* 0x000fea0003800000 */
.L_x_626:
        /* <DEDUP_REMOVED lines=9> */
.L_x_629:
[----:B------:R-:W-:Y:S05]  /*27150*/  BSYNC B1 ;  /* 0x0000000000017941 */ /* 0x000fea0003800000 */
.L_x_628:
        /* <DEDUP_REMOVED lines=9> */
.L_x_631:
[----:B------:R-:W-:Y:S05]  /*271f0*/  BSYNC B1 ;  /* 0x0000000000017941 */ /* 0x000fea0003800000 */
.L_x_630:
        /* <DEDUP_REMOVED lines=9> */
.L_x_633:
[----:B------:R-:W-:Y:S05]  /*27290*/  BSYNC B1 ;  /* 0x0000000000017941 */ /* 0x000fea0003800000 */
.L_x_632:
        /* <DEDUP_REMOVED lines=9> */
.L_x_635:
[----:B------:R-:W-:Y:S05]  /*27330*/  BSYNC B1 ;  /* 0x0000000000017941 */ /* 0x000fea0003800000 */
.L_x_634:
        /* <DEDUP_REMOVED lines=9> */
.L_x_637:
[----:B------:R-:W-:Y:S05]  /*273d0*/  BSYNC B1 ;  /* 0x0000000000017941 */ /* 0x000fea0003800000 */
.L_x_636:
        /* <DEDUP_REMOVED lines=9> */
.L_x_639:
[----:B------:R-:W-:Y:S05]  /*27470*/  BSYNC B1 ;  /* 0x0000000000017941 */ /* 0x000fea0003800000 */
.L_x_638:
        /* <DEDUP_REMOVED lines=9> */
.L_x_641:
[----:B------:R-:W-:Y:S05]  /*27510*/  BSYNC B1 ;  /* 0x0000000000017941 */ /* 0x000fea0003800000 */
.L_x_640:
        /* <DEDUP_REMOVED lines=9> */
.L_x_643:
[----:B------:R-:W-:Y:S05]  /*275b0*/  BSYNC B1 ;  /* 0x0000000000017941 */ /* 0x000fea0003800000 */
.L_x_642:
        /* <DEDUP_REMOVED lines=9> */
.L_x_645:
[----:B------:R-:W-:Y:S05]  /*27650*/  BSYNC B1 ;  /* 0x0000000000017941 */ /* 0x000fea0003800000 */
.L_x_644:
        /* <DEDUP_REMOVED lines=9> */
.L_x_647:
[----:B------:R-:W-:Y:S05]  /*276f0*/  BSYNC B1 ;  /* 0x0000000000017941 */ /* 0x000fea0003800000 */
.L_x_646:
        /* <DEDUP_REMOVED lines=9> */
.L_x_649:
[----:B------:R-:W-:Y:S05]  /*27790*/  BSYNC B1 ;  /* 0x0000000000017941 */ /* 0x000fea0003800000 */
.L_x_648:
        /* <DEDUP_REMOVED lines=9> */
.L_x_651:
[----:B------:R-:W-:Y:S05]  /*27830*/  BSYNC B1 ;  /* 0x0000000000017941 */ /* 0x000fea0003800000 */
.L_x_650:
        /* <DEDUP_REMOVED lines=9> */
.L_x_653:
[----:B------:R-:W-:Y:S05]  /*278d0*/  BSYNC B1 ;  /* 0x0000000000017941 */ /* 0x000fea0003800000 */
.L_x_652:
        /* <DEDUP_REMOVED lines=10> */
.L_x_655:
[----:B------:R-:W-:Y:S05]  /*27980*/  BSYNC B1 ;  /* 0x0000000000017941 */ /* 0x000fea0003800000 */
.L_x_654:
        /* <DEDUP_REMOVED lines=10> */
.L_x_657:
[----:B------:R-:W-:Y:S05]  /*27a30*/  BSYNC B1 ;  /* 0x0000000000017941 */ /* 0x000fea0003800000 */
.L_x_656:
        /* <DEDUP_REMOVED lines=9> */
.L_x_659:
[----:B------:R-:W-:Y:S05]  /*27ad0*/  BSYNC B1 ;  /* 0x0000000000017941 */ /* 0x000fea0003800000 */
.L_x_658:
        /* <DEDUP_REMOVED lines=9> */
.L_x_661:
[----:B------:R-:W-:Y:S05]  /*27b70*/  BSYNC B1 ;  /* 0x0000000000017941 */ /* 0x000fea0003800000 */
.L_x_660:
        /* <DEDUP_REMOVED lines=10> */
.L_x_663:
[----:B------:R-:W-:Y:S05]  /*27c20*/  BSYNC B1 ;  /* 0x0000000000017941 */ /* 0x000fea0003800000 */
.L_x_662:
        /* <DEDUP_REMOVED lines=10> */
.L_x_665:
[----:B------:R-:W-:Y:S05]  /*27cd0*/  BSYNC B1 ;  /* 0x0000000000017941 */ /* 0x000fea0003800000 */
.L_x_664:
[----:B-----5:R-:W-:Y:S01]  /*27ce0*/  HADD2.F32 R3, -RZ, R17.H0_H0 ;  /* 0x20000011ff037230 */ /* 0x020fe20000004100 */
        /* <DEDUP_REMOVED lines=8> */
.L_x_667:
[----:B------:R-:W-:Y:S05]  /*27d70*/  BSYNC B1 ;  /* 0x0000000000017941 */ /* 0x000fea0003800000 */
.L_x_666:
        /* <DEDUP_REMOVED lines=9> */
.L_x_669:
[----:B------:R-:W-:Y:S05]  /*27e10*/  BSYNC B1 ;  /* 0x0000000000017941 */ /* 0x000fea0003800000 */
.L_x_668:
        /* <DEDUP_REMOVED lines=9> */
.L_x_671:
[----:B------:R-:W-:Y:S05]  /*27eb0*/  BSYNC B1 ;  /* 0x0000000000017941 */ /* 0x000fea0003800000 */
.L_x_670:
        /* <DEDUP_REMOVED lines=9> */
.L_x_673:
[----:B------:R-:W-:Y:S05]  /*27f50*/  BSYNC B1 ;  /* 0x0000000000017941 */ /* 0x000fea0003800000 */
.L_x_672:
        /* <DEDUP_REMOVED lines=9> */
.L_x_675:
[----:B------:R-:W-:Y:S05]  /*27ff0*/  BSYNC B1 ;  /* 0x0000000000017941 */ /* 0x000fea0003800000 */
.L_x_674:
        /* <DEDUP_REMOVED lines=9> */
.L_x_677:
[----:B------:R-:W-:Y:S05]  /*28090*/  BSYNC B1 ;  /* 0x0000000000017941 */ /* 0x000fea0003800000 */
.L_x_676:
        /* <DEDUP_REMOVED lines=9> */
.L_x_679:
[----:B------:R-:W-:Y:S05]  /*28130*/  BSYNC B1 ;  /* 0x0000000000017941 */ /* 0x000fea0003800000 */
.L_x_678:
        /* <DEDUP_REMOVED lines=9> */
.L_x_681:
[----:B------:R-:W-:Y:S05]  /*281d0*/  BSYNC B1 ;  /* 0x0000000000017941 */ /* 0x000fea0003800000 */
.L_x_680:
        /* <DEDUP_REMOVED lines=9> */
.L_x_683:
[----:B------:R-:W-:Y:S05]  /*28270*/  BSYNC B1 ;  /* 0x0000000000017941 */ /* 0x000fea0003800000 */
.L_x_682:
        /* <DEDUP_REMOVED lines=9> */
.L_x_685:
[----:B------:R-:W-:Y:S05]  /*28310*/  BSYNC B1 ;  /* 0x0000000000017941 */ /* 0x000fea0003800000 */
.L_x_684:
        /* <DEDUP_REMOVED lines=9> */
.L_x_687:
[----:B------:R-:W-:Y:S05]  /*283b0*/  BSYNC B1 ;  /* 0x0000000000017941 */ /* 0x000fea0003800000 */
.L_x_686:
        /* <DEDUP_REMOVED lines=9> */
.L_x_689:
[----:B------:R-:W-:Y:S05]  /*28450*/  BSYNC B1 ;  /* 0x0000000000017941 */ /* 0x000fea0003800000 */
.L_x_688:
        /* <DEDUP_REMOVED lines=9> */
.L_x_691:
[----:B------:R-:W-:Y:S05]  /*284f0*/  BSYNC B1 ;  /* 0x0000000000017941 */ /* 0x000fea0003800000 */
.L_x_690:
        /* <DEDUP_REMOVED lines=9> */
.L_x_693:
[----:B------:R-:W-:Y:S05]  /*28590*/  BSYNC B1 ;  /* 0x0000000000017941 */ /* 0x000fea0003800000 */
.L_x_692:
        /* <DEDUP_REMOVED lines=9> */
.L_x_695:
[----:B------:R-:W-:Y:S05]  /*28630*/  BSYNC B1 ;  /* 0x0000000000017941 */ /* 0x000fea0003800000 */
.L_x_694:
        /* <DEDUP_REMOVED lines=9> */
.L_x_697:
[----:B------:R-:W-:Y:S05]  /*286d0*/  BSYNC B1 ;  /* 0x0000000000017941 */ /* 0x000fea0003800000 */
.L_x_696:
        /* <DEDUP_REMOVED lines=9> */
.L_x_699:
[----:B------:R-:W-:Y:S05]  /*28770*/  BSYNC B1 ;  /* 0x0000000000017941 */ /* 0x000fea0003800000 */
.L_x_698:
        /* <DEDUP_REMOVED lines=9> */
.L_x_701:
[----:B------:R-:W-:Y:S05]  /*28810*/  BSYNC B1 ;  /* 0x0000000000017941 */ /* 0x000fea0003800000 */
.L_x_700:
        /* <DEDUP_REMOVED lines=9> */
.L_x_703:
[----:B------:R-:W-:Y:S05]  /*288b0*/  BSYNC B1 ;  /* 0x0000000000017941 */ /* 0x000fea0003800000 */
.L_x_702:
        /* <DEDUP_REMOVED lines=9> */
.L_x_705:
[----:B------:R-:W-:Y:S05]  /*28950*/  BSYNC B1 ;  /* 0x0000000000017941 */ /* 0x000fea0003800000 */
.L_x_704:
        /* <DEDUP_REMOVED lines=9> */
.L_x_707:
[----:B------:R-:W-:Y:S05]  /*289f0*/  BSYNC B1 ;  /* 0x0000000000017941 */ /* 0x000fea0003800000 */
.L_x_706:
        /* <DEDUP_REMOVED lines=9> */
.L_x_709:
[----:B------:R-:W-:Y:S05]  /*28a90*/  BSYNC B1 ;  /* 0x0000000000017941 */ /* 0x000fea0003800000 */
.L_x_708:
        /* <DEDUP_REMOVED lines=9> */
.L_x_711:
[----:B------:R-:W-:Y:S05]  /*28b30*/  BSYNC B1 ;  /* 0x0000000000017941 */ /* 0x000fea0003800000 */
.L_x_710:
        /* <DEDUP_REMOVED lines=9> */
.L_x_713:
[----:B------:R-:W-:Y:S05]  /*28bd0*/  BSYNC B1 ;  /* 0x0000000000017941 */ /* 0x000fea0003800000 */
.L_x_712:
        /* <DEDUP_REMOVED lines=9> */
.L_x_715:
[----:B------:R-:W-:Y:S05]  /*28c70*/  BSYNC B1 ;  /* 0x0000000000017941 */ /* 0x000fea0003800000 */
.L_x_714:
        /* <DEDUP_REMOVED lines=9> */
.L_x_717:
[----:B------:R-:W-:Y:S05]  /*28d10*/  BSYNC B1 ;  /* 0x0000000000017941 */ /* 0x000fea0003800000 */
.L_x_716:
[----:B------:R-:W-:Y:S05]  /*28d20*/  @!P0 BRA `(.L_x_718) ;  /* 0x0000006800508947 */ /* 0x000fea0003800000 */
[----:B-----5:R-:W-:-:S05]  /*28d30*/  HADD2.F32 R17, -RZ, R17.H0_H0 ;  /* 0x20000011ff117230 */ /* 0x020fca0000004100 */
[----:B------:R-:W-:-:S04]  /*28d40*/  FMUL R0, R17, R16 ;  /* 0x0000001011007220 */ /* 0x000fc80000400000 */
[----:B------:R-:W-:-:S05]  /*28d50*/  FFMA R0, R31, R2, R0 ;  /* 0x000000021f007223 */ /* 0x000fca0000000000 */
[----:B------:R-:W-:-:S05]  /*28d60*/  F2FP.F16.F32.PACK_AB R0, RZ, R0 ;  /* 0x00000000ff00723e */ /* 0x000fca00000000ff */
[----:B------:R0:W-:Y:S01]  /*28d70*/  STG.E.U16 desc[UR36][R22.64+0x152], R0 ;  /* 0x0001520016007986 */ /* 0x0001e2000c101524 */
[----:B------:R-:W-:Y:S05]  /*28d80*/  BRA `(.L_x_718) ;  /* 0x0000006800387947 */ /* 0x000fea0003800000 */
.L_x_29:
[----:B------:R-:W2:Y:S01]  /*28d90*/  LDL.LU R19, [R1+0x224] ;  /* 0x0002240001137983 */ /* 0x000ea20000300800 */
[----:B------:R-:W-:-:S03]  /*28da0*/  ULDC.64 UR4, c[0x0][0x5c0] ;  /* 0x0001700000047ab9 */ /* 0x000fc60000000a00 */
[----:B------:R-:W3:Y:S04]  /*28db0*/  LDL.LU R6, [R1+0x228] ;  /* 0x0002280001067983 */ /* 0x000ee80000300800 */
[----:B------:R-:W4:Y:S04]  /*28dc0*/  LDL.LU R18, [R1+0x22c] ;  /* 0x00022c0001127983 */ /* 0x000f280000300800 */
[----:B------:R-:W5:Y:S04]  /*28dd0*/  LDL.LU R7, [R1+0x220] ;  /* 0x0002200001077983 */ /* 0x000f680000300800 */
[----:B------:R-:W5:Y:S04]  /*28de0*/  LDL.LU R17, [R1+0x230] ;  /* 0x0002300001117983 */ /* 0x000f680000300800 */
[----:B------:R-:W5:Y:S04]  /*28df0*/  LDL.LU R15, [R1+0x234] ;  /* 0x00023400010f7983 */ /* 0x000f680000300800 */
[----:B------:R-:W5:Y:S04]  /*28e00*/  LDL.LU R10, [R1+0x238] ;  /* 0x00023800010a7983 */ /* 0x000f680000300800 */
[----:B------:R-:W5:Y:S04]  /*28e10*/  LDL.LU R9, [R1+0x23c] ;  /* 0x00023c0001097983 */ /* 0x000f680000300800 */
[----:B------:R-:W5:Y:S01]  /*28e20*/  LDL.LU R23, [R1+0x200] ;  /* 0x0002000001177983 */ /* 0x000f620000300800 */
[----:B------:R-:W-:-:S03]  /*28e30*/  LEA R12, P2, R4, UR4, 0x1 ;  /* 0x00000004040c7c11 */ /* 0x000fc6000f8408ff */
[----:B------:R-:W5:Y:S01]  /*28e40*/  LDL.LU R22, [R1+0x204] ;  /* 0x0002040001167983 */ /* 0x000f620000300800 */
[----:B------:R-:W-:Y:S01]  /*28e50*/  LEA.HI.X R13, R4, UR5, R14, 0x1, P2 ;  /* 0x00000005040d7c11 */ /* 0x000fe200090f0c0e */
[----:B------:R-:W-:Y:S01]  /*28e60*/  USHF.L.U32 UR5, UR10, 0x4, URZ ;  /* 0x000000040a057899 */ /* 0x000fe2000800063f */
[----:B------:R-:W-:Y:S01]  /*28e70*/  ISETP.GT.AND P2, PT, R3, 0x1, PT ;  /* 0x000000010300780c */ /* 0x000fe20003f44270 */
[----:B------:R-:W-:Y:S01]  /*28e80*/  USHF.L.U64.HI UR4, UR10, 0x4, UR11 ;  /* 0x000000040a047899 */ /* 0x000fe2000801020b */
[C---:B------:R-:W-:Y:S02]  /*28e90*/  ISETP.GT.AND P5, PT, R0.reuse, 0x8, P0 ;  /* 0x000000080000780c */ /* 0x040fe400007a4270 */
[----:B------:R-:W-:Y:S02]  /*28ea0*/  ISETP.GT.AND P3, PT, R0, RZ, P2 ;  /* 0x000000ff0000720c */ /* 0x000fe40001764270 */
[----:B------:R-:W-:-:S04]  /*28eb0*/  IADD3 R20, P4, R12, UR5, RZ ;  /* 0x000000050c147c10 */ /* 0x000fc8000ff9e0ff */
[----:B------:R-:W-:Y:S01]  /*28ec0*/  IADD3.X R21, R13, UR4, RZ, P4, !PT ;  /* 0x000000040d157c10 */ /* 0x000fe2000a7fe4ff */
[-C--:B--2---:R-:W-:Y:S02]  /*28ed0*/  FMUL R4, R19, R2.reuse ;  /* 0x0000000213047220 */ /* 0x084fe40000400000 */
[----:B------:R-:W2:Y:S01]  /*28ee0*/  LDL.LU R19, [R1+0x208] ;  /* 0x0002080001137983 */ /* 0x000ea20000300800 */
[----:B---3--:R-:W-:Y:S02]  /*28ef0*/  FMUL R6, R6, R2 ;  /* 0x0000000206067220 */ /* 0x008fe40000400000 */
[----:B------:R-:W-:Y:S01]  /*28f00*/  F2FP.F16.F32.PACK_AB R4, RZ, R4 ;  /* 0x00000004ff04723e */ /* 0x000fe200000000ff */
[----:B----4-:R-:W-:Y:S02]  /*28f10*/  FMUL R5, R18, R2 ;  /* 0x0000000212057220 */ /* 0x010fe40000400000 */
[----:B------:R-:W-:Y:S01]  /*28f20*/  F2FP.F16.F32.PACK_AB R6, RZ, R6 ;  /* 0x00000006ff06723e */ /* 0x000fe200000000ff */
[----:B------:R-:W3:Y:S01]  /*28f30*/  LDL.LU R18, [R1+0x20c] ;  /* 0x00020c0001127983 */ /* 0x000ee20000300800 */
[----:B-----5:R-:W-:Y:S01]  /*28f40*/  FMUL R7, R7, R2 ;  /* 0x0000000207077220 */ /* 0x020fe20000400000 */
[----:B------:R-:W-:-:S02]  /*28f50*/  F2FP.F16.F32.PACK_AB R5, RZ, R5 ;  /* 0x00000005ff05723e */ /* 0x000fc400000000ff */
[----:B------:R4:W-:Y:S01]  /*28f60*/  @P3 STG.E.U16 desc[UR36][R12.64+0x2], R4 ;  /* 0x000002040c003986 */ /* 0x0009e2000c101524 */
[----:B------:R-:W-:Y:S02]  /*28f70*/  ISETP.GT.AND P3, PT, R3, 0x8, PT ;  /* 0x000000080300780c */ /* 0x000fe40003f64270 */
[----:B------:R-:W-:Y:S02]  /*28f80*/  F2FP.F16.F32.PACK_AB R7, RZ, R7 ;  /* 0x00000007ff07723e */ /* 0x000fe400000000ff */
[----:B------:R-:W-:-:S03]  /*28f90*/  ISETP.GT.AND P4, PT, R0, RZ, P3 ;  /* 0x000000ff0000720c */ /* 0x000fc60001f84270 */
[----:B------:R-:W-:Y:S01]  /*28fa0*/  @P1 STG.E.U16 desc[UR36][R12.64], R7 ;  /* 0x000000070c001986 */ /* 0x000fe2000c101524 */
[----:B------:R-:W-:Y:S01]  /*28fb0*/  ISETP.GT.AND P1, PT, R0, 0x8, P2 ;  /* 0x000000080000780c */ /* 0x000fe20001724270 */
[----:B----4-:R-:W-:Y:S02]  /*28fc0*/  FMUL R4, R15, R2 ;  /* 0x000000020f047220 */ /* 0x010fe40000400000 */
[----:B------:R-:W-:Y:S03]  /*28fd0*/  @P5 STG.E.U16 desc[UR36][R20.64], R6 ;  /* 0x0000000614005986 */ /* 0x000fe6000c101524 */
[----:B------:R-:W-:-:S07]  /*28fe0*/  F2FP.F16.F32.PACK_AB R4, RZ, R4 ;  /* 0x00000004ff04723e */ /* 0x000fce00000000ff */
[----:B------:R4:W-:Y:S01]  /*28ff0*/  @P1 STG.E.U16 desc[UR36][R20.64+0x2], R5 ;  /* 0x0000020514001986 */ /* 0x0009e2000c101524 */
[----:B------:R-:W-:-:S04]  /*29000*/  ISETP.GT.AND P1, PT, R3, 0x9, PT ;  /* 0x000000090300780c */ /* 0x000fc80003f24270 */
[----:B------:R-:W-:Y:S01]  /*29010*/  ISETP.GT.AND P5, PT, R0, RZ, P1 ;  /* 0x000000ff0000720c */ /* 0x000fe20000fa4270 */
[-C--:B----4-:R-:W-:Y:S02]  /*29020*/  FMUL R5, R17, R2.reuse ;  /* 0x0000000211057220 */ /* 0x090fe40000400000 */
[----:B------:R-:W4:Y:S03]  /*29030*/  LDL.LU R17, [R1+0x210] ;  /* 0x0002100001117983 */ /* 0x000f260000300800 */
[----:B------:R-:W-:Y:S01]  /*29040*/  F2FP.F16.F32.PACK_AB R5, RZ, R5 ;  /* 0x00000005ff05723e */ /* 0x000fe200000000ff */
[----:B------:R-:W5:Y:S04]  /*29050*/  LDL.LU R15, [R1+0x214] ;  /* 0x00021400010f7983 */ /* 0x000f680000300800 */
[----:B------:R0:W-:Y:S04]  /*29060*/  @P4 STG.E.U16 desc[UR36][R12.64+0x10], R5 ;  /* 0x000010050c004986 */ /* 0x0001e8000c101524 */
[----:B------:R1:W-:Y:S01]  /*29070*/  @P5 STG.E.U16 desc[UR36][R12.64+0x12], R4 ;  /* 0x000012040c005986 */ /* 0x0003e2000c101524 */
[----:B0-----:R-:W-:-:S03]  /*29080*/  FMUL R5, R10, R2 ;  /* 0x000000020a057220 */ /* 0x001fc60000400000 */
[----:B------:R-:W5:Y:S01]  /*29090*/  LDL.LU R10, [R1+0x218] ;  /* 0x00021800010a7983 */ /* 0x000f620000300800 */
[----:B-1----:R-:W-:-:S03]  /*290a0*/  FMUL R4, R9, R2 ;  /* 0x0000000209047220 */ /* 0x002fc60000400000 */
[----:B------:R-:W5:Y:S01]  /*290b0*/  LDL.LU R9, [R1+0x21c] ;  /* 0x00021c0001097983 */ /* 0x000f620000300800 */
[C---:B------:R-:W-:Y:S02]  /*290c0*/  ISETP.GT.AND P4, PT, R0.reuse, 0x8, P3 ;  /* 0x000000080000780c */ /* 0x040fe40001f84270 */
[C---:B------:R-:W-:Y:S01]  /*290d0*/  ISETP.GT.AND P5, PT, R0.reuse, 0x8, P1 ;  /* 0x000000080000780c */ /* 0x040fe20000fa4270 */
[----:B------:R-:W-:Y:S01]  /*290e0*/  UIMAD UR7, UR11, 0xf0, URZ ;  /* 0x000000f00b0778a4 */ /* 0x000fe2000f8e023f */
[----:B------:R-:W-:Y:S01]  /*290f0*/  F2FP.F16.F32.PACK_AB R5, RZ, R5 ;  /* 0x00000005ff05723e */ /* 0x000fe200000000ff */
[----:B------:R-:W-:Y:S01]  /*29100*/  FMUL R6, R23, R2 ;  /* 0x0000000217067220 */ /* 0x000fe20000400000 */
[----:B------:R-:W-:Y:S01]  /*29110*/  F2FP.F16.F32.PACK_AB R4, RZ, R4 ;  /* 0x00000004ff04723e */ /* 0x000fe200000000ff */
[----:B------:R-:W5:Y:S06]  /*29120*/  LDL.LU R234, [R1+0x1e0] ;  /* 0x0001e00001ea7983 */ /* 0x000f6c0000300800 */
[----:B------:R-:W-:Y:S01]  /*29130*/  @P4 STG.E.U16 desc[UR36][R20.64+0x10], R5 ;  /* 0x0000100514004986 */ /* 0x000fe2000c101524 */
[----:B------:R-:W-:-:S03]  /*29140*/  ISETP.GT.AND P4, PT, R0, 0x80, P0 ;  /* 0x000000800000780c */ /* 0x000fc60000784270 */
[----:B------:R0:W-:Y:S01]  /*29150*/  @P5 STG.E.U16 desc[UR36][R20.64+0x12], R4 ;  /* 0x0000120414005986 */ /* 0x0001e2000c101524 */
[----:B------:R-:W-:-:S03]  /*29160*/  F2FP.F16.F32.PACK_AB R6, RZ, R6 ;  /* 0x00000006ff06723e */ /* 0x000fc600000000ff */
[----:B------:R-:W5:Y:S01]  /*29170*/  LDL.LU R233, [R1+0x1e4] ;  /* 0x0001e40001e97983 */ /* 0x000f620000300800 */
[----:B0-----:R-:W-:-:S03]  /*29180*/  IMAD.U32 R4, RZ, RZ, UR10 ;  /* 0x0000000aff047e24 */ /* 0x001fc6000f8e00ff */
[----:B------:R-:W5:Y:S01]  /*29190*/  LDL.LU R232, [R1+0x1e8] ;  /* 0x0001e80001e87983 */ /* 0x000f620000300800 */
[----:B------:R-:W-:-:S04]  /*291a0*/  IMAD.WIDE.U32 R4, R4, 0xf0, R20 ;  /* 0x000000f004047825 */ /* 0x000fc800078e0014 */
[----:B------:R-:W-:-:S05]  /*291b0*/  VIADD R5, R5, UR7 ;  /* 0x0000000705057c36 */ /* 0x000fca0008000000 */
[----:B------:R0:W-:Y:S01]  /*291c0*/  @P4 STG.E.U16 desc[UR36][R4.64], R6 ;  /* 0x0000000604004986 */ /* 0x0001e2000c101524 */
[C---:B------:R-:W-:Y:S02]  /*291d0*/  ISETP.GT.AND P4, PT, R0.reuse, 0x80, P2 ;  /* 0x000000800000780c */ /* 0x040fe40001784270 */
[----:B------:R-:W-:Y:S01]  /*291e0*/  ISETP.GT.AND P5, PT, R0, 0x88, P0 ;  /* 0x000000880000780c */ /* 0x000fe200007a4270 */
[----:B0-----:R-:W-:-:S05]  /*291f0*/  FMUL R6, R22, R2 ;  /* 0x0000000216067220 */ /* 0x001fca0000400000 */
[----:B------:R-:W-:-:S05]  /*29200*/  F2FP.F16.F32.PACK_AB R6, RZ, R6 ;  /* 0x00000006ff06723e */ /* 0x000fca00000000ff */
[----:B------:R0:W-:Y:S02]  /*29210*/  @P4 STG.E.U16 desc[UR36][R4.64+0x2], R6 ;  /* 0x0000020604004986 */ /* 0x0001e4000c101524 */
[----:B0-----:R-:W-:Y:S01]  /*29220*/  IADD3 R6, P4, R4, UR5, RZ ;  /* 0x0000000504067c10 */ /* 0x001fe2000ff9e0ff */
[----:B--2---:R-:W-:-:S05]  /*29230*/  FMUL R7, R19, R2 ;  /* 0x0000000213077220 */ /* 0x004fca0000400000 */
[----:B------:R-:W-:-:S04]  /*29240*/  F2FP.F16.F32.PACK_AB R7, RZ, R7 ;  /* 0x00000007ff07723e */ /* 0x000fc800000000ff */
[----:B------:R-:W-:Y:S02]  /*29250*/  PRMT R8, R7, 0x7610, R8 ;  /* 0x0000761007087816 */ /* 0x000fe40000000008 */
[----:B------:R-:W-:Y:S02]  /*29260*/  IADD3.X R7, R5, UR4, RZ, P4, !PT ;  /* 0x0000000405077c10 */ /* 0x000fe4000a7fe4ff */
[----:B------:R-:W-:-:S03]  /*29270*/  ISETP.GT.AND P4, PT, R0, 0x88, P2 ;  /* 0x000000880000780c */ /* 0x000fc60001784270 */
[----:B------:R3:W-:Y:S02]  /*29280*/  @P5 STG.E.U16 desc[UR36][R6.64], R8 ;  /* 0x0000000806005986 */ /* 0x0007e4000c101524 */
[----:B---3--:R-:W-:Y:S02]  /*29290*/  FMUL R8, R18, R2 ;  /* 0x0000000212087220 */ /* 0x008fe40000400000 */
[----:B------:R-:W2:Y:S03]  /*292a0*/  LDL.LU R18, [R1+0x1ec] ;  /* 0x0001ec0001127983 */ /* 0x000ea60000300800 */
[----:B------:R-:W-:-:S05]  /*292b0*/  F2FP.F16.F32.PACK_AB R8, RZ, R8 ;  /* 0x00000008ff08723e */ /* 0x000fca00000000ff */
[----:B------:R4:W-:Y:S02]  /*292c0*/  @P4 STG.E.U16 desc[UR36][R6.64+0x2], R8 ;  /* 0x0000020806004986 */ /* 0x0009e4000c101524 */
[----:B----4-:R-:W-:Y:S02]  /*292d0*/  FMUL R8, R17, R2 ;  /* 0x0000000211087220 */ /* 0x010fe40000400000 */
[----:B------:R-:W3:Y:S01]  /*292e0*/  LDL.LU R17, [R1+0x1f0] ;  /* 0x0001f00001117983 */ /* 0x000ee20000300800 */
[----:B------:R-:W-:Y:S02]  /*292f0*/  ISETP.GT.AND P4, PT, R0, 0x80, P3 ;  /* 0x000000800000780c */ /* 0x000fe40001f84270 */
[----:B------:R-:W-:-:S11]  /*29300*/  F2FP.F16.F32.PACK_AB R8, RZ, R8 ;  /* 0x00000008ff08723e */ /* 0x000fd600000000ff */
[----:B------:R5:W-:Y:S01]  /*29310*/  @P4 STG.E.U16 desc[UR36][R4.64+0x10], R8 ;  /* 0x0000100804004986 */ /* 0x000be2000c101524 */
[----:B------:R-:W-:Y:S01]  /*29320*/  ISETP.GT.AND P4, PT, R0, 0x80, P1 ;  /* 0x000000800000780c */ /* 0x000fe20000f84270 */
[----:B-----5:R-:W-:Y:S02]  /*29330*/  FMUL R8, R15, R2 ;  /* 0x000000020f087220 */ /* 0x020fe40000400000 */
[----:B------:R-:W4:Y:S03]  /*29340*/  LDL.LU R15, [R1+0x1f4] ;  /* 0x0001f400010f7983 */ /* 0x000f260000300800 */
[----:B------:R-:W-:-:S07]  /*29350*/  F2FP.F16.F32.PACK_AB R8, RZ, R8 ;  /* 0x00000008ff08723e */ /* 0x000fce00000000ff */
[----:B------:R0:W-:Y:S01]  /*29360*/  @P4 STG.E.U16 desc[UR36][R4.64+0x12], R8 ;  /* 0x0000120804004986 */ /* 0x0001e2000c101524 */
[----:B------:R-:W-:Y:S01]  /*29370*/  ISETP.GT.AND P4, PT, R0, 0x88, P3 ;  /* 0x000000880000780c */ /* 0x000fe20001f84270 */
[----:B0-----:R-:W-:Y:S02]  /*29380*/  FMUL R8, R10, R2 ;  /* 0x000000020a087220 */ /* 0x001fe40000400000 */
[----:B------:R-:W5:Y:S03]  /*29390*/  LDL.LU R10, [R1+0x1f8] ;  /* 0x0001f800010a7983 */ /* 0x000f660000300800 */
[----:B------:R-:W-:-:S07]  /*293a0*/  F2FP.F16.F32.PACK_AB R8, RZ, R8 ;  /* 0x00000008ff08723e */ /* 0x000fce00000000ff */
[----:B------:R0:W-:Y:S02]  /*293b0*/  @P4 STG.E.U16 desc[UR36][R6.64+0x10], R8 ;  /* 0x0000100806004986 */ /* 0x0001e4000c101524 */
[----:B0-----:R-:W-:Y:S02]  /*293c0*/  FMUL R8, R9, R2 ;  /* 0x0000000209087220 */ /* 0x001fe40000400000 */
[----:B------:R-:W5:Y:S01]  /*293d0*/  LDL.LU R9, [R1+0x1fc] ;  /* 0x0001fc0001097983 */ /* 0x000f620000300800 */
[C---:B------:R-:W-:Y:S01]  /*293e0*/  ISETP.GT.AND P4, PT, R0.reuse, 0x88, P1 ;  /* 0x000000880000780c */ /* 0x040fe20000f84270 */
[----:B------:R-:W-:Y:S01]  /*293f0*/  USHF.L.U32 UR14, UR10, 0x8, URZ ;  /* 0x000000080a0e7899 */ /* 0x000fe2000800063f */
[----:B------:R-:W-:Y:S01]  /*29400*/  F2FP.F16.F32.PACK_AB R8, RZ, R8 ;  /* 0x00000008ff08723e */ /* 0x000fe200000000ff */
[----:B------:R-:W-:Y:S01]  /*29410*/  USHF.L.U64.HI UR13, UR10, 0x8, UR11 ;  /* 0x000000080a0d7899 */ /* 0x000fe2000801020b */
[----:B------:R-:W-:Y:S01]  /*29420*/  ISETP.GT.AND P5, PT, R0, 0x100, P0 ;  /* 0x000001000000780c */ /* 0x000fe200007a4270 */
[----:B------:R-:W5:Y:S04]  /*29430*/  LDL.LU R23, [R1+0x1c0] ;  /* 0x0001c00001177983 */ /* 0x000f680000300800 */
[----:B------:R-:W5:Y:S04]  /*29440*/  LDL.LU R22, [R1+0x1c4] ;  /* 0x0001c40001167983 */ /* 0x000f680000300800 */
[----:B------:R0:W-:Y:S01]  /*29450*/  @P4 STG.E.U16 desc[UR36][R6.64+0x12], R8 ;  /* 0x0000120806004986 */ /* 0x0001e2000c101524 */
[----:B------:R-:W-:-:S03]  /*29460*/  IADD3 R4, P4, R4, UR14, RZ ;  /* 0x0000000e04047c10 */ /* 0x000fc6000ff9e0ff */
[----:B------:R-:W5:Y:S01]  /*29470*/  LDL.LU R19, [R1+0x1c8] ;  /* 0x0001c80001137983 */ /* 0x000f620000300800 */
[----:B------:R-:W-:Y:S01]  /*29480*/  IADD3.X R5, R5, UR13, RZ, P4, !PT ;  /* 0x0000000d05057c10 */ /* 0x000fe2000a7fe4ff */
[----:B0-----:R-:W-:Y:S01]  /*29490*/  FMUL R6, R234, R2 ;  /* 0x00000002ea067220 */ /* 0x001fe20000400000 */
[----:B------:R-:W-:-:S04]  /*294a0*/  ISETP.GT.AND P4, PT, R0, 0x100, P2 ;  /* 0x000001000000780c */ /* 0x000fc80001784270 */
[----:B------:R-:W-:-:S05]  /*294b0*/  F2FP.F16.F32.PACK_AB R6, RZ, R6 ;  /* 0x00000006ff06723e */ /* 0x000fca00000000ff */
[----:B------:R0:W-:Y:S01]  /*294c0*/  @P5 STG.E.U16 desc[UR36][R4.64], R6 ;  /* 0x0000000604005986 */ /* 0x0001e2000c101524 */
[-C--:B------:R-:W-:Y:S01]  /*294d0*/  FMUL R7, R232, R2.reuse ;  /* 0x00000002e8077220 */ /* 0x080fe20000400000 */
[----:B------:R-:W-:Y:S01]  /*294e0*/  ISETP.GT.AND P5, PT, R0, 0x108, P0 ;  /* 0x000001080000780c */ /* 0x000fe200007a4270 */
[----:B0-----:R-:W-:-:S05]  /*294f0*/  FMUL R6, R233, R2 ;  /* 0x00000002e9067220 */ /* 0x001fca0000400000 */
[----:B------:R-:W-:Y:S02]  /*29500*/  F2FP.F16.F32.PACK_AB R6, RZ, R6 ;  /* 0x00000006ff06723e */ /* 0x000fe400000000ff */
[----:B------:R-:W-:-:S03]  /*29510*/  F2FP.F16.F32.PACK_AB R7, RZ, R7 ;  /* 0x00000007ff07723e */ /* 0x000fc600000000ff */
[----:B------:R0:W-:Y:S01]  /*29520*/  @P4 STG.E.U16 desc[UR36][R4.64+0x2], R6 ;  /* 0x0000020604004986 */ /* 0x0001e2000c101524 */
[----:B------:R-:W-:Y:S02]  /*29530*/  PRMT R8, R7, 0x7610, R8 ;  /* 0x0000761007087816 */ /* 0x000fe40000000008 */
[----:B0-----:R-:W-:-:S04]  /*29540*/  IADD3 R6, P4, R4, UR5, RZ ;  /* 0x0000000504067c10 */ /* 0x001fc8000ff9e0ff */
[----:B------:R-:W-:Y:S02]  /*29550*/  IADD3.X R7, R5, UR4, RZ, P4, !PT ;  /* 0x0000000405077c10 */ /* 0x000fe4000a7fe4ff */
[----:B------:R-:W-:-:S03]  /*29560*/  ISETP.GT.AND P4, PT, R0, 0x108, P2 ;  /* 0x000001080000780c */ /* 0x000fc60001784270 */
[----:B------:R2:W-:Y:S02]  /*29570*/  @P5 STG.E.U16 desc[UR36][R6.64], R8 ;  /* 0x0000000806005986 */ /* 0x0005e4000c101524 */
[----:B--2---:R-:W-:Y:S02]  /*29580*/  FMUL R8, R18, R2 ;  /* 0x0000000212087220 */ /* 0x004fe40000400000 */
[----:B------:R-:W2:Y:S03]  /*29590*/  LDL.LU R18, [R1+0x1cc] ;  /* 0x0001cc0001127983 */ /* 0x000ea60000300800 */
[----:B------:R-:W-:-:S05]  /*295a0*/  F2FP.F16.F32.PACK_AB R8, RZ, R8 ;  /* 0x00000008ff08723e */ /* 0x000fca00000000ff */
[----:B------:R3:W-:Y:S02]  /*295b0*/  @P4 STG.E.U16 desc[UR36][R6.64+0x2], R8 ;  /* 0x0000020806004986 */ /* 0x0007e4000c101524 */
[----:B---3--:R-:W-:Y:S02]  /*295c0*/  FMUL R8, R17, R2 ;  /* 0x0000000211087220 */ /* 0x008fe40000400000 */
[----:B------:R-:W3:Y:S01]  /*295d0*/  LDL.LU R17, [R1+0x1d0] ;  /* 0x0001d00001117983 */ /* 0x000ee20000300800 */
[----:B------:R-:W-:Y:S02]  /*295e0*/  ISETP.GT.AND P4, PT, R0, 0x100, P3 ;  /* 0x000001000000780c */ /* 0x000fe40001f84270 */
[----:B------:R-:W-:-:S11]  /*295f0*/  F2FP.F16.F32.PACK_AB R8, RZ, R8 ;  /* 0x00000008ff08723e */ /* 0x000fd600000000ff */
[----:B------:R4:W-:Y:S01]  /*29600*/  @P4 STG.E.U16 desc[UR36][R4.64+0x10], R8 ;  /* 0x0000100804004986 */ /* 0x0009e2000c101524 */
[----:B------:R-:W-:Y:S01]  /*29610*/  ISETP.GT.AND P4, PT, R0, 0x100, P1 ;  /* 0x000001000000780c */ /* 0x000fe20000f84270 */
[----:B----4-:R-:W-:-:S05]  /*29620*/  FMUL R8, R15, R2 ;  /* 0x000000020f087220 */ /* 0x010fca0000400000 */
[----:B------:R-:W-:-:S07]  /*29630*/  F2FP.F16.F32.PACK_AB R8, RZ, R8 ;  /* 0x00000008ff08723e */ /* 0x000fce00000000ff */
[----:B------:R5:W-:Y:S01]  /*29640*/  @P4 STG.E.U16 desc[UR36][R4.64+0x12], R8 ;  /* 0x0000120804004986 */ /* 0x000be2000c101524 */
[----:B------:R-:W-:Y:S01]  /*29650*/  ISETP.GT.AND P4, PT, R0, 0x108, P3 ;  /* 0x000001080000780c */ /* 0x000fe20001f84270 */
[----:B-----5:R-:W-:-:S05]  /*29660*/  FMUL R8, R10, R2 ;  /* 0x000000020a087220 */ /* 0x020fca0000400000 */
[----:B------:R-:W-:-:S07]  /*29670*/  F2FP.F16.F32.PACK_AB R8, RZ, R8 ;  /* 0x00000008ff08723e */ /* 0x000fce00000000ff */
[----:B------:R0:W-:Y:S02]  /*29680*/  @P4 STG.E.U16 desc[UR36][R6.64+0x10], R8 ;  /* 0x0000100806004986 */ /* 0x0001e4000c101524 */
[----:B0-----:R-:W-:Y:S02]  /*29690*/  FMUL R8, R9, R2 ;  /* 0x0000000209087220 */ /* 0x001fe40000400000 */
[----:B------:R-:W4:Y:S04]  /*296a0*/  LDL.LU R9, [R1+0x1d4] ;  /* 0x0001d40001097983 */ /* 0x000f280000300800 */
[----:B------:R-:W5:Y:S01]  /*296b0*/  LDL.LU R15, [R1+0x1d8] ;  /* 0x0001d800010f7983 */ /* 0x000f620000300800 */
[----:B------:R-:W-:-:S03]  /*296c0*/  ISETP.GT.AND P4, PT, R0, 0x108, P1 ;  /* 0x000001080000780c */ /* 0x000fc60000f84270 */
[----:B------:R-:W5:Y:S01]  /*296d0*/  LDL.LU R10, [R1+0x1dc] ;  /* 0x0001dc00010a7983 */ /* 0x000f620000300800 */
[----:B------:R-:W-:Y:S02]  /*296e0*/  F2FP.F16.F32.PACK_AB R8, RZ, R8 ;  /* 0x00000008ff08723e */ /* 0x000fe400000000ff */
[----:B------:R-:W-:Y:S01]  /*296f0*/  ISETP.GT.AND P5, PT, R0, 0x180, P0 ;  /* 0x000001800000780c */ /* 0x000fe200007a4270 */
[----:B------:R-:W5:Y:S04]  /*29700*/  LDL.LU R235, [R1+0x1a0] ;  /* 0x0001a00001eb7983 */ /* 0x000f680000300800 */
[----:B------:R-:W5:Y:S04]  /*29710*/  LDL.LU R234, [R1+0x1a4] ;  /* 0x0001a40001ea7983 */ /* 0x000f680000300800 */
[----:B------:R0:W-:Y:S01]  /*29720*/  @P4 STG.E.U16 desc[UR36][R6.64+0x12], R8 ;  /* 0x0000120806004986 */ /* 0x0001e2000c101524 */
[----:B------:R-:W-:-:S03]  /*29730*/  IADD3 R4, P4, R4, UR14, RZ ;  /* 0x0000000e04047c10 */ /* 0x000fc6000ff9e0ff */
[----:B------:R-:W5:Y:S01]  /*29740*/  LDL.LU R233, [R1+0x1a8] ;  /* 0x0001a80001e97983 */ /* 0x000f620000300800 */
[----:B------:R-:W-:-:S03]  /*29750*/  IADD3.X R5, R5, UR13, RZ, P4, !PT ;  /* 0x0000000d05057c10 */ /* 0x000fc6000a7fe4ff */
[----:B------:R-:W5:Y:S01]  /*29760*/  LDL.LU R232, [R1+0x1ac] ;  /* 0x0001ac0001e87983 */ /* 0x000f620000300800 */
[----:B0-----:R-:W-:Y:S01]  /*29770*/  FMUL R6, R23, R2 ;  /* 0x0000000217067220 */ /* 0x001fe20000400000 */
[----:B------:R-:W-:Y:S02]  /*29780*/  ISETP.GT.AND P4, PT, R0, 0x180, P2 ;  /* 0x000001800000780c */ /* 0x000fe40001784270 */
[----:B------:R-:W5:Y:S02]  /*29790*/  LDL.LU R23, [R1+0x1b0] ;  /* 0x0001b00001177983 */ /* 0x000f640000300800 */
[----:B------:R-:W-:-:S05]  /*297a0*/  F2FP.F16.F32.PACK_AB R6, RZ, R6 ;  /* 0x00000006ff06723e */ /* 0x000fca00000000ff */
[----:B------:R0:W-:Y:S01]  /*297b0*/  @P5 STG.E.U16 desc[UR36][R4.64], R6 ;  /* 0x0000000604005986 */ /* 0x0001e2000c101524 */
[-C--:B------:R-:W-:Y:S01]  /*297c0*/  FMUL R7, R19, R2.reuse ;  /* 0x0000000213077220 */ /* 0x080fe20000400000 */
[----:B------:R-:W-:Y:S01]  /*297d0*/  ISETP.GT.AND P0, PT, R0, 0x188, P0 ;  /* 0x000001880000780c */ /* 0x000fe20000704270 */
[----:B0-----:R-:W-:Y:S02]  /*297e0*/  FMUL R6, R22, R2 ;  /* 0x0000000216067220 */ /* 0x001fe40000400000 */
[----:B------:R-:W5:Y:S03]  /*297f0*/  LDL.LU R22, [R1+0x1b4] ;  /* 0x0001b40001167983 */ /* 0x000f660000300800 */
[----:B------:R-:W-:Y:S02]  /*29800*/  F2FP.F16.F32.PACK_AB R6, RZ, R6 ;  /* 0x00000006ff06723e */ /* 0x000fe400000000ff */
[----:B------:R-:W-:-:S03]  /*29810*/  F2FP.F16.F32.PACK_AB R7, RZ, R7 ;  /* 0x00000007ff07723e */ /* 0x000fc600000000ff */
[----:B------:R0:W-:Y:S01]  /*29820*/  @P4 STG.E.U16 desc[UR36][R4.64+0x2], R6 ;  /* 0x0000020604004986 */ /* 0x0001e2000c101524 */
[----:B------:R-:W-:Y:S02]  /*29830*/  PRMT R8, R7, 0x7610, R8 ;  /* 0x0000761007087816 */ /* 0x000fe40000000008 */
[----:B------:R-:W-:Y:S02]  /*29840*/  ISETP.GT.AND P2, PT, R0, 0x188, P2 ;  /* 0x000001880000780c */ /* 0x000fe40001744270 */
[----:B0-----:R-:W-:-:S04]  /*29850*/  IADD3 R6, P4, R4, UR5, RZ ;  /* 0x0000000504067c10 */ /* 0x001fc8000ff9e0ff */
[----:B------:R-:W-:-:S05]  /*29860*/  IADD3.X R7, R5, UR4, RZ, P4, !PT ;  /* 0x0000000405077c10 */ /* 0x000fca000a7fe4ff */
[----:B------:R2:W-:Y:S02]  /*29870*/  @P0 STG.E.U16 desc[UR36][R6.64], R8 ;  /* 0x0000000806000986 */ /* 0x0005e4000c101524 */
[----:B--2---:R-:W-:-:S05]  /*29880*/  FMUL R8, R18, R2 ;  /* 0x0000000212087220 */ /* 0x004fca0000400000 */
[----:B------:R-:W-:-:S05]  /*29890*/  F2FP.F16.F32.PACK_AB R8, RZ, R8 ;  /* 0x00000008ff08723e */ /* 0x000fca00000000ff */
[----:B------:R3:W-:Y:S02]  /*298a0*/  @P2 STG.E.U16 desc[UR36][R6.64+0x2], R8 ;  /* 0x0000020806002986 */ /* 0x0007e4000c101524 */
[----:B---3--:R-:W-:Y:S02]  /*298b0*/  FMUL R8, R17, R2 ;  /* 0x0000000211087220 */ /* 0x008fe40000400000 */
[----:B------:R-:W2:Y:S01]  /*298c0*/  LDL.LU R17, [R1+0x1b8] ;  /* 0x0001b80001117983 */ /* 0x000ea20000300800 */
[C---:B------:R-:W-:Y:S02]  /*298d0*/  ISETP.GT.AND P0, PT, R0.reuse, 0x180, P3 ;  /* 0x000001800000780c */ /* 0x040fe40001f04270 */
[----:B------:R-:W-:Y:S02]  /*298e0*/  F2FP.F16.F32.PACK_AB R8, RZ, R8 ;  /* 0x00000008ff08723e */ /* 0x000fe400000000ff */
[----:B------:R-:W-:-:S09]  /*298f0*/  ISETP.GT.AND P3, PT, R0, 0x188, P3 ;  /* 0x000001880000780c */ /* 0x000fd20001f64270 */
[----:B------:R5:W-:Y:S01]  /*29900*/  @P0 STG.E.U16 desc[UR36][R4.64+0x10], R8 ;  /* 0x0000100804000986 */ /* 0x000be2000c101524 */
[C---:B------:R-:W-:Y:S02]  /*29910*/  ISETP.GT.AND P0, PT, R0.reuse, 0x180, P1 ;  /* 0x000001800000780c */ /* 0x040fe40000f04270 */
[----:B------:R-:W-:Y:S02]  /*29920*/  ISETP.GT.AND P1, PT, R0, 0x188, P1 ;  /* 0x000001880000780c */ /* 0x000fe40000f24270 */
[----:B------:R-:W-:-:S04]  /*29930*/  ISETP.GT.AND P2, PT, R3, 0x11, PT ;  /* 0x000000110300780c */ /* 0x000fc80003f44270 */
[----:B------:R-:W-:Y:S01]  /*29940*/  ISETP.GT.AND P4, PT, R0, RZ, P2 ;  /* 0x000000ff0000720c */ /* 0x000fe20001784270 */
[----:B----4-:R-:W-:-:S05]  /*29950*/  FMUL R9, R9, R2 ;  /* 0x0000000209097220 */ /* 0x010fca0000400000 */
[----:B------:R-:W-:Y:S01]  /*29960*/  F2FP.F16.F32.PACK_AB R9, RZ, R9 ;  /* 0x00000009ff09723e */ /* 0x000fe200000000ff */
[-C--:B-----5:R-:W-:Y:S02]  /*29970*/  FMUL R8, R15, R2.reuse ;  /* 0x000000020f087220 */ /* 0x0a0fe40000400000 */
[----:B------:R-:W3:Y:S01]  /*29980*/  LDL.LU R15, [R1+0x1bc] ;  /* 0x0001bc00010f7983 */ /* 0x000ee20000300800 */
[----:B------:R-:W-:Y:S01]  /*29990*/  PRMT R11, R9, 0x7610, R11 ;  /* 0x00007610090b7816 */ /* 0x000fe2000000000b */
[----:B------:R-:W-:Y:S01]  /*299a0*/  FMUL R10, R10, R2 ;  /* 0x000000020a0a7220 */ /* 0x000fe20000400000 */
[----:B------:R-:W-:Y:S01]  /*299b0*/  F2FP.F16.F32.PACK_AB R8, RZ, R8 ;  /* 0x00000008ff08723e */ /* 0x000fe200000000ff */
[----:B------:R-:W4:Y:S04]  /*299c0*/  LDL.LU R19, [R1+0x180] ;  /* 0x0001800001137983 */ /* 0x000f280000300800 */
[----:B------:R0:W-:Y:S01]  /*299d0*/  @P0 STG.E.U16 desc[UR36][R4.64+0x12], R11 ;  /* 0x0000120b04000986 */ /* 0x0001e2000c101524 */
[----:B------:R-:W-:Y:S01]  /*299e0*/  F2FP.F16.F32.PACK_AB R9, RZ, R10 ;  /* 0x0000000aff09723e */ /* 0x000fe200000000ff */
[----:B------:R-:W-:-:S02]  /*299f0*/  FMUL R10, R235, R2 ;  /* 0x00000002eb0a7220 */ /* 0x000fc40000400000 */
[----:B------:R-:W5:Y:S01]  /*29a00*/  LDL.LU R18, [R1+0x184] ;  /* 0x0001840001127983 */ /* 0x000f620000300800 */
[----:B0-----:R-:W-:Y:S01]  /*29a10*/  @P3 MOV R4, R6 ;  /* 0x0000000600043202 */ /* 0x001fe20000000f00 */
[----:B------:R-:W-:-:S05]  /*29a20*/  @P3 IMAD.MOV.U32 R5, RZ, RZ, R7 ;  /* 0x000000ffff053224 */ /* 0x000fca00078e0007 */
[----:B------:R0:W-:Y:S01]  /*29a30*/  @P3 STG.E.U16 desc[UR36][R4.64+0x10], R8 ;  /* 0x0000100804003986 */ /* 0x0001e2000c101524 */
[----:B------:R-:W-:-:S03]  /*29a40*/  ISETP.GT.AND P3, PT, R3, 0x10, PT ;  /* 0x000000100300780c */ /* 0x000fc60003f64270 */
[----:B------:R1:W-:Y:S01]  /*29a50*/  @P1 STG.E.U16 desc[UR36][R6.64+0x12], R9 ;  /* 0x0000120906001986 */ /* 0x0003e2000c101524 */
[C---:B------:R-:W-:Y:S02]  /*29a60*/  ISETP.GT.AND P1, PT, R0.reuse, RZ, P3 ;  /* 0x000000ff0000720c */ /* 0x040fe40001f24270 */
[C---:B------:R-:W-:Y:S02]  /*29a70*/  ISETP.GT.AND P5, PT, R0.reuse, 0x8, P3 ;  /* 0x000000080000780c */ /* 0x040fe40001fa4270 */
[----:B------:R-:W-:Y:S02]  /*29a80*/  ISETP.GT.AND P0, PT, R0, 0x8, P2 ;  /* 0x000000080000780c */ /* 0x000fe40001704270 */
[----:B0-----:R-:W-:Y:S01]  /*29a90*/  F2FP.F16.F32.PACK_AB R4, RZ, R10 ;  /* 0x0000000aff04723e */ /* 0x001fe200000000ff */
[-C--:B------:R-:W-:Y:S01]  /*29aa0*/  FMUL R5, R233, R2.reuse ;  /* 0x00000002e9057220 */ /* 0x080fe20000400000 */
[-C--:B-1----:R-:W-:Y:S01]  /*29ab0*/  FMUL R6, R234, R2.reuse ;  /* 0x00000002ea067220 */ /* 0x082fe20000400000 */
[----:B------:R-:W-:Y:S01]  /*29ac0*/  FMUL R7, R232, R2 ;  /* 0x00000002e8077220 */ /* 0x000fe20000400000 */
[----:B------:R-:W-:-:S02]  /*29ad0*/  PRMT R8, R4, 0x7610, R8 ;  /* 0x0000761004087816 */ /* 0x000fc40000000008 */
[----:B------:R-:W-:Y:S02]  /*29ae0*/  F2FP.F16.F32.PACK_AB R5, RZ, R5 ;  /* 0x00000005ff05723e */ /* 0x000fe400000000ff */
[----:B------:R-:W-:Y:S01]  /*29af0*/  F2FP.F16.F32.PACK_AB R6, RZ, R6 ;  /* 0x00000006ff06723e */ /* 0x000fe200000000ff */
[----:B------:R-:W-:Y:S01]  /*29b00*/  @P1 STG.E.U16 desc[UR36][R12.64+0x20], R8 ;  /* 0x000020080c001986 */ /* 0x000fe2000c101524 */
[----:B------:R-:W-:-:S03]  /*29b10*/  F2FP.F16.F32.PACK_AB R4, RZ, R7 ;  /* 0x00000007ff04723e */ /* 0x000fc600000000ff */
[----:B------:R-:W-:Y:S04]  /*29b20*/  @P4 STG.E.U16 desc[UR36][R12.64+0x22], R6 ;  /* 0x000022060c004986 */ /* 0x000fe8000c101524 */
[----:B------:R0:W-:Y:S04]  /*29b30*/  @P5 STG.E.U16 desc[UR36][R20.64+0x20], R5 ;  /* 0x0000200514005986 */ /* 0x0001e8000c101524 */
[----:B------:R1:W-:Y:S01]  /*29b40*/  @P0 STG.E.U16 desc[UR36][R20.64+0x22], R4 ;  /* 0x0000220414000986 */ /* 0x0003e2000c101524 */
[----:B0-----:R-:W-:-:S03]  /*29b50*/  FMUL R5, R23, R2 ;  /* 0x0000000217057220 */ /* 0x001fc60000400000 */
[----:B------:R-:W5:Y:S01]  /*29b60*/  LDL.LU R23, [R1+0x188] ;  /* 0x0001880001177983 */ /* 0x000f620000300800 */
[----:B-1----:R-:W-:-:S03]  /*29b70*/  FMUL R4, R22, R2 ;  /* 0x0000000216047220 */ /* 0x002fc60000400000 */
[----:B------:R-:W5:Y:S04]  /*29b80*/  LDL.LU R22, [R1+0x18c] ;  /* 0x00018c0001167983 */ /* 0x000f680000300800 */
[----:B------:R-:W5:Y:S04]  /*29b90*/  LDL.LU R234, [R1+0x190] ;  /* 0x0001900001ea7983 */ /* 0x000f680000300800 */
[----:B------:R-:W5:Y:S01]  /*29ba0*/  LDL.LU R233, [R1+0x194] ;  /* 0x0001940001e97983 */ /* 0x000f620000300800 */
[----:B------:R-:W-:-:S03]  /*29bb0*/  F2FP.F16.F32.PACK_AB R5, RZ, R5 ;  /* 0x00000005ff05723e */ /* 0x000fc600000000ff */
[----:B------:R-:W5:Y:S01]  /*29bc0*/  LDL.LU R232, [R1+0x198] ;  /* 0x0001980001e87983 */ /* 0x000f620000300800 */
[----:B------:R-:W-:Y:S01]  /*29bd0*/  PRMT R7, R5, 0x7610, R7 ;  /* 0x0000761005077816 */ /* 0x000fe20000000007 */
[----:B--2---:R-:W-:Y:S02]  /*29be0*/  FMUL R5, R17, R2 ;  /* 0x0000000211057220 */ /* 0x004fe40000400000 */
[----:B------:R-:W2:Y:S01]  /*29bf0*/  LDL.LU R17, [R1+0x19c] ;  /* 0x00019c0001117983 */ /* 0x000ea20000300800 */
[C---:B------:R-:W-:Y:S02]  /*29c00*/  ISETP.GT.AND P0, PT, R3.reuse, 0x19, PT ;  /* 0x000000190300780c */ /* 0x040fe40003f04270 */
[----:B------:R-:W-:Y:S01]  /*29c10*/  ISETP.GT.AND P1, PT, R3, 0x18, PT ;  /* 0x000000180300780c */ /* 0x000fe20003f24270 */
[----:B------:R-:W2:Y:S01]  /*29c20*/  LDL.LU R14, [R1+0x164] ;  /* 0x00016400010e7983 */ /* 0x000ea20000300800 */
[C---:B------:R-:W-:Y:S02]  /*29c30*/  ISETP.GT.AND P4, PT, R0.reuse, RZ, P0 ;  /* 0x000000ff0000720c */ /* 0x040fe40000784270 */
[----:B------:R-:W-:-:S02]  /*29c40*/  ISETP.GT.AND P5, PT, R0, RZ, P1 ;  /* 0x000000ff0000720c */ /* 0x000fc40000fa4270 */
[----:B------:R-:W-:-:S04]  /*29c50*/  F2FP.F16.F32.PACK_AB R4, RZ, R4 ;  /* 0x00000004ff04723e */ /* 0x000fc800000000ff */
[----:B------:R-:W-:-:S05]  /*29c60*/  PRMT R6, R4, 0x7610, R6 ;  /* 0x0000761004067816 */ /* 0x000fca0000000006 */
[----:B------:R0:W-:Y:S01]  /*29c70*/  @P4 STG.E.U16 desc[UR36][R12.64+0x32], R6 ;  /* 0x000032060c004986 */ /* 0x0001e2000c101524 */
[----:B------:R-:W-:-:S03]  /*29c80*/  ISETP.GT.AND P4, PT, R0, 0x8, P0 ;  /* 0x000000080000780c */ /* 0x000fc60000784270 */
[----:B------:R4:W-:Y:S01]  /*29c90*/  @P5 STG.E.U16 desc[UR36][R12.64+0x30], R7 ;  /* 0x000030070c005986 */ /* 0x0009e2000c101524 */
[----:B------:R-:W-:Y:S02]  /*29ca0*/  ISETP.GT.AND P5, PT, R0, 0x8, P1 ;  /* 0x000000080000780c */ /* 0x000fe40000fa4270 */
[----:B------:R-:W-:-:S04]  /*29cb0*/  F2FP.F16.F32.PACK_AB R5, RZ, R5 ;  /* 0x00000005ff05723e */ /* 0x000fc800000000ff */
[----:B0-----:R-:W-:-:S07]  /*29cc0*/  PRMT R6, R5, 0x7610, R6 ;  /* 0x0000761005067816 */ /* 0x001fce0000000006 */
[----:B------:R5:W-:Y:S01]  /*29cd0*/  @P5 STG.E.U16 desc[UR36][R20.64+0x30], R6 ;  /* 0x0000300614005986 */ /* 0x000be2000c101524 */
[----:B------:R-:W-:Y:S01]  /*29ce0*/  ISETP.GT.AND P5, PT, R0, 0x80, P2 ;  /* 0x000000800000780c */ /* 0x000fe200017a4270 */
[----:B---3--:R-:W-:Y:S02]  /*29cf0*/  FMUL R4, R15, R2 ;  /* 0x000000020f047220 */ /* 0x008fe40000400000 */
[----:B------:R-:W3:Y:S03]  /*29d00*/  LDL.LU R15, [R1+0x168] ;  /* 0x00016800010f7983 */ /* 0x000ee60000300800 */
[----:B------:R-:W-:-:S04]  /*29d10*/  F2FP.F16.F32.PACK_AB R4, RZ, R4 ;  /* 0x00000004ff04723e */ /* 0x000fc800000000ff */
[----:B------:R-:W-:Y:S01]  /*29d20*/  PRMT R5, R4, 0x7610, R5 ;  /* 0x0000761004057816 */ /* 0x000fe20000000005 */
[----:B------:R-:W-:-:S04]  /*29d30*/  IMAD.U32 R4, RZ, RZ, UR10 ;  /* 0x0000000aff047e24 */ /* 0x000fc8000f8e00ff */
[----:B------:R0:W-:Y:S01]  /*29d40*/  @P4 STG.E.U16 desc[UR36][R20.64+0x32], R5 ;  /* 0x0000320514004986 */ /* 0x0001e2000c101524 */
[----:B------:R-:W-:Y:S01]  /*29d50*/  ISETP.GT.AND P4, PT, R0, 0x80, P3 ;  /* 0x000000800000780c */ /* 0x000fe20001f84270 */
[-C--:B----4-:R-:W-:Y:S01]  /*29d60*/  FMUL R7, R19, R2.reuse ;  /* 0x0000000213077220 */ /* 0x090fe20000400000 */
[----:B-----5:R-:W-:-:S04]  /*29d70*/  FMUL R6, R18, R2 ;  /* 0x0000000212067220 */ /* 0x020fc80000400000 */
[----:B------:R-:W-:Y:S01]  /*29d80*/  F2FP.F16.F32.PACK_AB R7, RZ, R7 ;  /* 0x00000007ff07723e */ /* 0x000fe200000000ff */
[----:B0-----:R-:W-:Y:S01]  /*29d90*/  IMAD.WIDE.U32 R4, R4, 0xf0, R20 ;  /* 0x000000f004047825 */ /* 0x001fe200078e0014 */
[----:B------:R-:W-:-:S03]  /*29da0*/  F2FP.F16.F32.PACK_AB R6, RZ, R6 ;  /* 0x00000006ff06723e */ /* 0x000fc600000000ff */
[----:B------:R-:W-:Y:S01]  /*29db0*/  VIADD R9, R5, UR7 ;  /* 0x0000000705097c36 */ /* 0x000fe20008000000 */
[----:B------:R-:W-:-:S05]  /*29dc0*/  MOV R8, R4 ;  /* 0x0000000400087202 */ /* 0x000fca0000000f00 */
[----:B------:R-:W-:Y:S01]  /*29dd0*/  @P4 STG.E.U16 desc[UR36][R8.64+0x20], R7 ;  /* 0x0000200708004986 */ /* 0x000fe2000c101524 */
[----:B------:R-:W-:-:S03]  /*29de0*/  IADD3 R18, P4, R4, UR5, RZ ;  /* 0x0000000504127c10 */ /* 0x000fc6000ff9e0ff */
[----:B------:R0:W-:Y:S01]  /*29df0*/  @P5 STG.E.U16 desc[UR36][R8.64+0x22], R6 ;  /* 0x0000220608005986 */ /* 0x0001e2000c101524 */
[C---:B------:R-:W-:Y:S02]  /*29e00*/  ISETP.GT.AND P5, PT, R0.reuse, 0x88, P3 ;  /* 0x000000880000780c */ /* 0x040fe40001fa4270 */
[----:B------:R-:W-:Y:S02]  /*29e10*/  IADD3.X R19, R9, UR4, RZ, P4, !PT ;  /* 0x0000000409137c10 */ /* 0x000fe4000a7fe4ff */
[----:B------:R-:W-:Y:S01]  /*29e20*/  ISETP.GT.AND P4, PT, R0, 0x88, P2 ;  /* 0x000000880000780c */ /* 0x000fe20001784270 */
[-C--:B0-----:R-:W-:Y:S01]  /*29e30*/  FMUL R6, R23, R2.reuse ;  /* 0x0000000217067220 */ /* 0x081fe20000400000 */
[----:B------:R-:W-:-:S04]  /*29e40*/  FMUL R5, R22, R2 ;  /* 0x0000000216057220 */ /* 0x000fc80000400000 */
[----:B------:R-:W-:Y:S01]  /*29e50*/  F2FP.F16.F32.PACK_AB R6, RZ, R6 ;  /* 0x00000006ff06723e */ /* 0x000fe200000000ff */
[----:B------:R-:W-:Y:S01]  /*29e60*/  IMAD.U32 R22, RZ, RZ, UR5 ;  /* 0x00000005ff167e24 */ /* 0x000fe2000f8e00ff */
[----:B------:R-:W-:-:S03]  /*29e70*/  F2FP.F16.F32.PACK_AB R5, RZ, R5 ;  /* 0x00000005ff05723e */ /* 0x000fc600000000ff */
[----:B------:R0:W-:Y:S01]  /*29e80*/  @P5 STG.E.U16 desc[UR36][R18.64+0x20], R6 ;  /* 0x0000200612005986 */ /* 0x0001e2000c101524 */
[----:B------:R-:W-:Y:S01]  /*29e90*/  IADD3 R4, P5, R4, UR14, RZ ;  /* 0x0000000e04047c10 */ /* 0x000fe2000ffbe0ff */
[----:B------:R-:W-:Y:S02]  /*29ea0*/  FMUL R7, R234, R2 ;  /* 0x00000002ea077220 */ /* 0x000fe40000400000 */
[----:B------:R1:W-:Y:S01]  /*29eb0*/  @P4 STG.E.U16 desc[UR36][R18.64+0x22], R5 ;  /* 0x0000220512004986 */ /* 0x0003e2000c101524 */
[----:B0-----:R-:W-:Y:S01]  /*29ec0*/  IMAD.U32 R6, RZ, RZ, UR4 ;  /* 0x00000004ff067e24 */ /* 0x001fe2000f8e00ff */
[----:B-1----:R-:W-:Y:S02]  /*29ed0*/  IADD3.X R5, R9, UR13, RZ, P5, !PT ;  /* 0x0000000d09057c10 */ /* 0x002fe4000affe4ff */
[----:B------:R-:W-:Y:S02]  /*29ee0*/  IADD3 R22, P4, P5, R22, UR14, R4 ;  /* 0x0000000e16167c10 */ /* 0x000fe4000fd9e004 */
[----:B------:R-:W-:-:S02]  /*29ef0*/  F2FP.F16.F32.PACK_AB R7, RZ, R7 ;  /* 0x00000007ff07723e */ /* 0x000fc400000000ff */
[----:B------:R-:W-:Y:S01]  /*29f00*/  IADD3.X R23, R6, UR13, R5, P4, P5 ;  /* 0x0000000d06177c10 */ /* 0x000fe2000a7ea405 */
[-C--:B------:R-:W-:Y:S01]  /*29f10*/  FMUL R6, R233, R2.reuse ;  /* 0x00000002e9067220 */ /* 0x080fe20000400000 */
[----:B------:R-:W-:Y:S02]  /*29f20*/  ISETP.GT.AND P5, PT, R0, 0x80, P0 ;  /* 0x000000800000780c */ /* 0x000fe400007a4270 */
[----:B------:R-:W-:Y:S01]  /*29f30*/  PRMT R11, R7, 0x7610, R11 ;  /* 0x00007610070b7816 */ /* 0x000fe2000000000b */
[----:B------:R-:W-:Y:S01]  /*29f40*/  FMUL R7, R232, R2 ;  /* 0x00000002e8077220 */ /* 0x000fe20000400000 */
[----:B------:R-:W-:-:S04]  /*29f50*/  F2FP.F16.F32.PACK_AB R6, RZ, R6 ;  /* 0x00000006ff06723e */ /* 0x000fc800000000ff */
[----:B------:R-:W-:Y:S02]  /*29f60*/  PRMT R10, R6, 0x7610, R10 ;  /* 0x00007610060a7816 */ /* 0x000fe4000000000a */
[----:B------:R-:W-:-:S03]  /*29f70*/  F2FP.F16.F32.PACK_AB R7, RZ, R7 ;  /* 0x00000007ff07723e */ /* 0x000fc600000000ff */
[----:B------:R0:W-:Y:S02]  /*29f80*/  @P5 STG.E.U16 desc[UR36][R8.64+0x32], R10 ;  /* 0x0000320a08005986 */ /* 0x0001e4000c101524 */
[----:B0-----:R-:W-:Y:S01]  /*29f90*/  PRMT R10, R7, 0x7610, R10 ;  /* 0x00007610070a7816 */ /* 0x001fe2000000000a */
[----:B--2---:R-:W-:Y:S02]  /*29fa0*/  FMUL R6, R17, R2 ;  /* 0x0000000211067220 */ /* 0x004fe40000400000 */
[----:B------:R-:W2:Y:S04]  /*29fb0*/  LDL.LU R17, [R1+0x148] ;  /* 0x0001480001117983 */ /* 0x000ea80000300800 */
[----:B------:R-:W4:Y:S04]  /*29fc0*/  LDL.LU R235, [R1+0x14c] ;  /* 0x00014c0001eb7983 */ /* 0x000f280000300800 */
[----:B------:R-:W5:Y:S04]  /*29fd0*/  LDL.LU R234, [R1+0x150] ;  /* 0x0001500001ea7983 */ /* 0x000f680000300800 */
[----:B------:R-:W5:Y:S04]  /*29fe0*/  LDL.LU R233, [R1+0x154] ;  /* 0x0001540001e97983 */ /* 0x000f680000300800 */
[----:B------:R-:W5:Y:S04]  /*29ff0*/  LDL.LU R232, [R1+0x158] ;  /* 0x0001580001e87983 */ /* 0x000f680000300800 */
[----:B------:R-:W3:Y:S01]  /*2a000*/  LDL.LU R7, [R1+0x160] ;  /* 0x0001600001077983 */ /* 0x000ee20000300800 */
[----:B------:R-:W-:-:S13]  /*2a010*/  ISETP.GT.AND P4, PT, R0, 0x80, P1 ;  /* 0x000000800000780c */ /* 0x000fda0000f84270 */
[----:B------:R-:W-:Y:S01]  /*2a020*/  @P4 STG.E.U16 desc[UR36][R8.64+0x30], R11 ;  /* 0x0000300b08004986 */ /* 0x000fe2000c101524 */
[C---:B------:R-:W-:Y:S02]  /*2a030*/  ISETP.GT.AND P4, PT, R0.reuse, 0x88, P1 ;  /* 0x000000880000780c */ /* 0x040fe40000f84270 */
[----:B------:R-:W-:Y:S02]  /*2a040*/  ISETP.GT.AND P5, PT, R0, 0x88, P0 ;  /* 0x000000880000780c */ /* 0x000fe400007a4270 */
[----:B------:R-:W-:-:S09]  /*2a050*/  F2FP.F16.F32.PACK_AB R6, RZ, R6 ;  /* 0x00000006ff06723e */ /* 0x000fd200000000ff */
[----:B------:R0:W-:Y:S01]  /*2a060*/  @P4 STG.E.U16 desc[UR36][R18.64+0x30], R10 ;  /* 0x0000300a12004986 */ /* 0x0001e2000c101524 */
[----:B------:R-:W-:-:S03]  /*2a070*/  ISETP.GT.AND P4, PT, R0, 0x100, P3 ;  /* 0x000001000000780c */ /* 0x000fc60001f84270 */
[----:B------:R-:W-:Y:S01]  /*2a080*/  @P5 STG.E.U16 desc[UR36][R18.64+0x32], R6 ;  /* 0x0000320612005986 */ /* 0x000fe2000c101524 */
[----:B---3--:R-:W-:-:S05]  /*2a090*/  FMUL R7, R7, R2 ;  /* 0x0000000207077220 */ /* 0x008fca0000400000 */
[----:B------:R-:W-:-:S04]  /*2a0a0*/  F2FP.F16.F32.PACK_AB R7, RZ, R7 ;  /* 0x00000007ff07723e */ /* 0x000fc800000000ff */
[----:B0-----:R-:W-:-:S05]  /*2a0b0*/  PRMT R10, R7, 0x7610, R10 ;  /* 0x00007610070a7816 */ /* 0x001fca000000000a */
[----:B------:R0:W-:Y:S04]  /*2a0c0*/  @P4 STG.E.U16 desc[UR36][R4.64+0x20], R10 ;  /* 0x0000200a04004986 */ /* 0x0001e8000c101524 */
[----:B0-----:R-:W3:Y:S01]  /*2a0d0*/  LDL.LU R10, [R1+0x16c] ;  /* 0x00016c00010a7983 */ /* 0x001ee20000300800 */
[----:B------:R-:W-:Y:S01]  /*2a0e0*/  FMUL R6, R14, R2 ;  /* 0x000000020e067220 */ /* 0x000fe20000400000 */
[----:B------:R-:W-:-:S04]  /*2a0f0*/  ISETP.GT.AND P5, PT, R0, 0x100, P2 ;  /* 0x000001000000780c */ /* 0x000fc800017a4270 */
[----:B------:R-:W-:Y:S02]  /*2a100*/  F2FP.F16.F32.PACK_AB R6, RZ, R6 ;  /* 0x00000006ff06723e */ /* 0x000fe400000000ff */
[----:B------:R-:W-:Y:S02]  /*2a110*/  ISETP.GT.AND P4, PT, R0, 0x108, P3 ;  /* 0x000001080000780c */ /* 0x000fe40001f84270 */
[----:B------:R-:W-:Y:S01]  /*2a120*/  PRMT R7, R6, 0x7610, R7 ;  /* 0x0000761006077816 */ /* 0x000fe20000000007 */
[----:B------:R-:W-:-:S04]  /*2a130*/  FMUL R6, R15, R2 ;  /* 0x000000020f067220 */ /* 0x000fc80000400000 */
[----:B------:R-:W-:Y:S01]  /*2a140*/  @P5 STG.E.U16 desc[UR36][R4.64+0x22], R7 ;  /* 0x0000220704005986 */ /* 0x000fe2000c101524 */
[----:B------:R-:W-:Y:S02]  /*2a150*/  IADD3 R14, P5, R4, UR5, RZ ;  /* 0x00000005040e7c10 */ /* 0x000fe4000ffbe0ff */
[----:B------:R-:W-:Y:S02]  /*2a160*/  F2FP.F16.F32.PACK_AB R6, RZ, R6 ;  /* 0x00000006ff06723e */ /* 0x000fe400000000ff */
[----:B------:R-:W-:Y:S02]  /*2a170*/  IADD3.X R15, R5, UR4, RZ, P5, !PT ;  /* 0x00000004050f7c10 */ /* 0x000fe4000affe4ff */
[----:B------:R-:W-:-:S03]  /*2a180*/  ISETP.GT.AND P5, PT, R0, 0x108, P2 ;  /* 0x000001080000780c */ /* 0x000fc600017a4270 */
[----:B------:R0:W-:Y:S02]  /*2a190*/  @P4 STG.E.U16 desc[UR36][R14.64+0x20], R6 ;  /* 0x000020060e004986 */ /* 0x0001e4000c101524 */
[----:B0-----:R-:W-:-:S04]  /*2a1a0*/  IADD3 R6, P4, R4, UR5, RZ ;  /* 0x0000000504067c10 */ /* 0x001fc8000ff9e0ff */
[----:B------:R-:W-:Y:S01]  /*2a1b0*/  IADD3.X R7, R5, UR4, RZ, P4, !PT ;  /* 0x0000000405077c10 */ /* 0x000fe2000a7fe4ff */
[----:B---3--:R-:W-:-:S05]  /*2a1c0*/  FMUL R10, R10, R2 ;  /* 0x000000020a0a7220 */ /* 0x008fca0000400000 */
[----:B------:R-:W-:-:S04]  /*2a1d0*/  F2FP.F16.F32.PACK_AB R10, RZ, R10 ;  /* 0x0000000aff0a723e */ /* 0x000fc800000000ff */
[----:B------:R-:W-:Y:S02]  /*2a1e0*/  PRMT R11, R10, 0x7610, R11 ;  /* 0x000076100a0b7816 */ /* 0x000fe4000000000b */
[----:B------:R-:W3:Y:S04]  /*2a1f0*/  LDL.LU R10, [R1+0x170] ;  /* 0x00017000010a7983 */ /* 0x000ee80000300800 */
[----:B------:R0:W-:Y:S04]  /*2a200*/  @P5 STG.E.U16 desc[UR36][R6.64+0x22], R11 ;  /* 0x0000220b06005986 */ /* 0x0001e8000c101524 */
[----:B0-----:R-:W2:Y:S01]  /*2a210*/  LDL.LU R6, [R1+0x174] ;  /* 0x0001740001067983 */ /* 0x001ea20000300800 */
[----:B------:R-:W-:-:S02]  /*2a220*/  ISETP.GT.AND P4, PT, R0, 0x100, P1 ;  /* 0x000001000000780c */ /* 0x000fc40000f84270 */
[----:B------:R-:W-:Y:S01]  /*2a230*/  ISETP.GT.AND P5, PT, R0, 0x100, P0 ;  /* 0x000001000000780c */ /* 0x000fe200007a4270 */
[----:B---3--:R-:W-:-:S05]  /*2a240*/  FMUL R10, R10, R2 ;  /* 0x000000020a0a7220 */ /* 0x008fca0000400000 */
[----:B------:R-:W-:-:S04]  /*2a250*/  F2FP.F16.F32.PACK_AB R7, RZ, R10 ;  /* 0x0000000aff07723e */ /* 0x000fc800000000ff */
[----:B------:R-:W-:Y:S02]  /*2a260*/  PRMT R11, R7, 0x7610, R11 ;  /* 0x00007610070b7816 */ /* 0x000fe4000000000b */
[----:B------:R-:W3:Y:S01]  /*2a270*/  LDL.LU R7, [R1+0x178] ;  /* 0x0001780001077983 */ /* 0x000ee20000300800 */
[----:B--2---:R-:W-:-:S05]  /*2a280*/  FMUL R6, R6, R2 ;  /* 0x0000000206067220 */ /* 0x004fca0000400000 */
[----:B------:R-:W-:-:S04]  /*2a290*/  F2FP.F16.F32.PACK_AB R6, RZ, R6 ;  /* 0x00000006ff06723e */ /* 0x000fc800000000ff */
[----:B------:R-:W-:Y:S02]  /*2a2a0*/  PRMT R10, R6, 0x7610, R10 ;  /* 0x00007610060a7816 */ /* 0x000fe4000000000a */
[----:B------:R-:W2:Y:S04]  /*2a2b0*/  LDL.LU R6, [R1+0x17c] ;  /* 0x00017c0001067983 */ /* 0x000ea80000300800 */
[----:B------:R0:W-:Y:S04]  /*2a2c0*/  @P4 STG.E.U16 desc[UR36][R4.64+0x30], R11 ;  /* 0x0000300b04004986 */ /* 0x0001e8000c101524 */
[----:B------:R1:W-:Y:S04]  /*2a2d0*/  @P5 STG.E.U16 desc[UR36][R4.64+0x32], R10 ;  /* 0x0000320a04005986 */ /* 0x0003e8000c101524 */
[----:B0-----:R-:W2:Y:S04]  /*2a2e0*/  LDL.LU R11, [R1+0x144] ;  /* 0x00014400010b7983 */ /* 0x001ea80000300800 */
[----:B-1----:R-:W2:Y:S01]  /*2a2f0*/  LDL.LU R10, [R1+0x140] ;  /* 0x00014000010a7983 */ /* 0x002ea20000300800 */
[----:B------:R-:W-:-:S02]  /*2a300*/  ISETP.GT.AND P4, PT, R0, 0x108, P1 ;  /* 0x000001080000780c */ /* 0x000fc40000f84270 */
[----:B------:R-:W-:Y:S01]  /*2a310*/  ISETP.GT.AND P5, PT, R0, 0x108, P0 ;  /* 0x000001080000780c */ /* 0x000fe200007a4270 */
[----:B------:R-:W-:-:S05]  /*2a320*/  FMUL R17, R17, R2 ;  /* 0x0000000211117220 */ /* 0x000fca0000400000 */
[----:B------:R-:W-:-:S04]  /*2a330*/  F2FP.F16.F32.PACK_AB R17, RZ, R17 ;  /* 0x00000011ff11723e */ /* 0x000fc800000000ff */
[----:B------:R-:W-:Y:S01]  /*2a340*/  PRMT R236, R17, 0x7610, R236 ;  /* 0x0000761011ec7816 */ /* 0x000fe200000000ec */
[-C--:B----4-:R-:W-:Y:S01]  /*2a350*/  FMUL R235, R235, R2.reuse ;  /* 0x00000002ebeb7220 */ /* 0x090fe20000400000 */
[----:B------:R-:W4:Y:S01]  /*2a360*/  LDL.LU R17, [R1+0x15c] ;  /* 0x00015c0001117983 */ /* 0x000f220000300800 */
[-C--:B-----5:R-:W-:Y:S01]  /*2a370*/  FMUL R234, R234, R2.reuse ;  /* 0x00000002eaea7220 */ /* 0x0a0fe20000400000 */
[-C--:B------:R-:W-:Y:S01]  /*2a380*/  FMUL R233, R233, R2.reuse ;  /* 0x00000002e9e97220 */ /* 0x080fe20000400000 */
[----:B------:R-:W-:Y:S01]  /*2a390*/  FMUL R232, R232, R2 ;  /* 0x00000002e8e87220 */ /* 0x000fe20000400000 */
[----:B------:R-:W-:Y:S02]  /*2a3a0*/  F2FP.F16.F32.PACK_AB R235, RZ, R235 ;  /* 0x000000ebffeb723e */ /* 0x000fe400000000ff */
[----:B------:R-:W-:Y:S02]  /*2a3b0*/  F2FP.F16.F32.PACK_AB R234, RZ, R234 ;  /* 0x000000eaffea723e */ /* 0x000fe400000000ff */
[----:B------:R-:W-:-:S02]  /*2a3c0*/  F2FP.F16.F32.PACK_AB R233, RZ, R233 ;  /* 0x000000e9ffe9723e */ /* 0x000fc400000000ff */
[----:B------:R-:W-:Y:S01]  /*2a3d0*/  F2FP.F16.F32.PACK_AB R232, RZ, R232 ;  /* 0x000000e8ffe8723e */ /* 0x000fe200000000ff */
[----:B---3--:R-:W-:-:S05]  /*2a3e0*/  FMUL R7, R7, R2 ;  /* 0x0000000207077220 */ /* 0x008fca0000400000 */
[----:B------:R-:W-:-:S05]  /*2a3f0*/  F2FP.F16.F32.PACK_AB R7, RZ, R7 ;  /* 0x00000007ff07723e */ /* 0x000fca00000000ff */
[----:B------:R-:W-:Y:S01]  /*2a400*/  @P4 STG.E.U16 desc[UR36][R14.64+0x30], R7 ;  /* 0x000030070e004986 */ /* 0x000fe2000c101524 */
[----:B--2---:R-:W-:Y:S01]  /*2a410*/  FMUL R6, R6, R2 ;  /* 0x0000000206067220 */ /* 0x004fe20000400000 */
[----:B------:R-:W-:-:S04]  /*2a420*/  ISETP.GT.AND P4, PT, R0, 0x180, P3 ;  /* 0x000001800000780c */ /* 0x000fc80001f84270 */
[----:B------:R-:W-:-:S05]  /*2a430*/  F2FP.F16.F32.PACK_AB R6, RZ, R6 ;  /* 0x00000006ff06723e */ /* 0x000fca00000000ff */
[----:B------:R0:W-:Y:S01]  /*2a440*/  @P5 STG.E.U16 desc[UR36][R14.64+0x32], R6 ;  /* 0x000032060e005986 */ /* 0x0001e2000c101524 */
[----:B------:R-:W-:Y:S01]  /*2a450*/  FMUL R10, R10, R2 ;  /* 0x000000020a0a7220 */ /* 0x000fe20000400000 */
[----:B0-----:R-:W-:-:S04]  /*2a460*/  IADD3 R6, P5, R4, UR14, RZ ;  /* 0x0000000e04067c10 */ /* 0x001fc8000ffbe0ff */
[----:B------:R-:W-:Y:S02]  /*2a470*/  F2FP.F16.F32.PACK_AB R10, RZ, R10 ;  /* 0x0000000aff0a723e */ /* 0x000fe400000000ff */
[----:B------:R-:W-:Y:S01]  /*2a480*/  IADD3.X R7, R5, UR13, RZ, P5, !PT ;  /* 0x0000000d05077c10 */ /* 0x000fe2000affe4ff */
[----:B------:R-:W-:Y:S01]  /*2a490*/  FMUL R11, R11, R2 ;  /* 0x000000020b0b7220 */ /* 0x000fe20000400000 */
[----:B------:R-:W-:-:S03]  /*2a4a0*/  ISETP.GT.AND P3, PT, R0, 0x188, P3 ;  /* 0x000001880000780c */ /* 0x000fc60001f64270 */
[----:B------:R0:W-:Y:S01]  /*2a4b0*/  @P4 STG.E.U16 desc[UR36][R6.64+0x20], R10 ;  /* 0x0000200a06004986 */ /* 0x0001e2000c101524 */
[----:B------:R-:W-:Y:S02]  /*2a4c0*/  ISETP.GT.AND P4, PT, R0, 0x180, P2 ;  /* 0x000001800000780c */ /* 0x000fe40001784270 */
[----:B------:R-:W-:-:S04]  /*2a4d0*/  F2FP.F16.F32.PACK_AB R11, RZ, R11 ;  /* 0x0000000bff0b723e */ /* 0x000fc800000000ff */
[----:B------:R-:W-:Y:S02]  /*2a4e0*/  PRMT R237, R11, 0x7610, R237 ;  /* 0x000076100bed7816 */ /* 0x000fe400000000ed */
[----:B0-----:R-:W-:Y:S02]  /*2a4f0*/  IADD3 R10, P5, R6, UR5, RZ ;  /* 0x00000005060a7c10 */ /* 0x001fe4000ffbe0ff */
[C---:B------:R-:W-:Y:S02]  /*2a500*/  ISETP.GT.AND P2, PT, R0.reuse, 0x188, P2 ;  /* 0x000001880000780c */ /* 0x040fe40001744270 */
[----:B------:R-:W-:Y:S01]  /*2a510*/  IADD3.X R11, R7, UR4, RZ, P5, !PT ;  /* 0x00000004070b7c10 */ /* 0x000fe2000affe4ff */
[----:B------:R-:W-:Y:S01]  /*2a520*/  @P4 STG.E.U16 desc[UR36][R6.64+0x22], R237 ;  /* 0x000022ed06004986 */ /* 0x000fe2000c101524 */
[----:B------:R-:W-:-:S03]  /*2a530*/  ISETP.GT.AND P4, PT, R0, 0x180, P1 ;  /* 0x000001800000780c */ /* 0x000fc60000f84270 */
[----:B------:R-:W-:Y:S01]  /*2a540*/  @P3 STG.E.U16 desc[UR36][R10.64+0x20], R236 ;  /* 0x000020ec0a003986 */ /* 0x000fe2000c101524 */
[C---:B------:R-:W-:Y:S02]  /*2a550*/  ISETP.GT.AND P3, PT, R0.reuse, 0x180, P0 ;  /* 0x000001800000780c */ /* 0x040fe40000764270 */
[----:B------:R-:W-:-:S03]  /*2a560*/  ISETP.GT.AND P1, PT, R0, 0x188, P1 ;  /* 0x000001880000780c */ /* 0x000fc60000f24270 */
[----:B------:R0:W-:Y:S04]  /*2a570*/  @P2 STG.E.U16 desc[UR36][R22.64+0x22], R235 ;  /* 0x000022eb16002986 */ /* 0x0001e8000c101524 */
[----:B------:R1:W-:Y:S04]  /*2a580*/  @P4 STG.E.U16 desc[UR36][R6.64+0x30], R234 ;  /* 0x000030ea06004986 */ /* 0x0003e8000c101524 */
[----:B------:R2:W-:Y:S04]  /*2a590*/  @P3 STG.E.U16 desc[UR36][R6.64+0x32], R233 ;  /* 0x000032e906003986 */ /* 0x0005e8000c101524 */
[----:B0-----:R-:W3:Y:S04]  /*2a5a0*/  LDL.LU R23, [R1+0x124] ;  /* 0x0001240001177983 */ /* 0x001ee80000300800 */
[----:B------:R-:W5:Y:S04]  /*2a5b0*/  LDL.LU R22, [R1+0x128] ;  /* 0x0001280001167983 */ /* 0x000f680000300800 */
[----:B------:R-:W5:Y:S04]  /*2a5c0*/  LDL.LU R235, [R1+0x13c] ;  /* 0x00013c0001eb7983 */ /* 0x000f680000300800 */
[----:B-1----:R-:W5:Y:S04]  /*2a5d0*/  LDL.LU R234, [R1+0x138] ;  /* 0x0001380001ea7983 */ /* 0x002f680000300800 */
[----:B--2---:R-:W2:Y:S04]  /*2a5e0*/  LDL.LU R233, [R1+0x134] ;  /* 0x0001340001e97983 */ /* 0x004ea80000300800 */
[----:B------:R0:W-:Y:S04]  /*2a5f0*/  @P1 STG.E.U16 desc[UR36][R10.64+0x30], R232 ;  /* 0x000030e80a001986 */ /* 0x0001e8000c101524 */
[----:B0-----:R-:W2:Y:S01]  /*2a600*/  LDL.LU R232, [R1+0x120] ;  /* 0x0001200001e87983 */ /* 0x001ea20000300800 */
[----:B------:R-:W-:Y:S01]  /*2a610*/  ISETP.GT.AND P0, PT, R0, 0x188, P0 ;  /* 0x000001880000780c */ /* 0x000fe20000704270 */
[----:B----4-:R-:W-:Y:S01]  /*2a620*/  FMUL R17, R17, R2 ;  /* 0x0000000211117220 */ /* 0x010fe20000400000 */
[----:B------:R-:W-:-:S02]  /*2a630*/  ISETP.GT.AND P3, PT, R3, 0x20, PT ;  /* 0x000000200300780c */ /* 0x000fc40003f64270 */
[----:B------:R-:W-:Y:S02]  /*2a640*/  ISETP.GT.AND P2, PT, R3, 0x21, PT ;  /* 0x000000210300780c */ /* 0x000fe40003f44270 */
[----:B------:R-:W-:Y:S02]  /*2a650*/  F2FP.F16.F32.PACK_AB R17, RZ, R17 ;  /* 0x00000011ff11723e */ /* 0x000fe400000000ff */
[C---:B------:R-:W-:Y:S02]  /*2a660*/  ISETP.GT.AND P4, PT, R0.reuse, RZ, P2 ;  /* 0x000000ff0000720c */ /* 0x040fe40001784270 */
[----:B------:R-:W-:-:S03]  /*2a670*/  ISETP.GT.AND P5, PT, R0, 0x8, P3 ;  /* 0x000000080000780c */ /* 0x000fc60001fa4270 */
[----:B------:R0:W-:Y:S01]  /*2a680*/  @P0 STG.E.U16 desc[UR36][R10.64+0x32], R17 ;  /* 0x000032110a000986 */ /* 0x0001e2000c101524 */
[----:B------:R-:W-:-:S03]  /*2a690*/  ISETP.GT.AND P0, PT, R0, RZ, P3 ;  /* 0x000000ff0000720c */ /* 0x000fc60001f04270 */
[----:B0-----:R-:W4:Y:S01]  /*2a6a0*/  LDL.LU R17, [R1+0x12c] ;  /* 0x00012c0001117983 */ /* 0x001f220000300800 */
[-C--:B---3--:R-:W-:Y:S01]  /*2a6b0*/  FMUL R23, R23, R2.reuse ;  /* 0x0000000217177220 */ /* 0x088fe20000400000 */
[----:B-----5:R-:W-:-:S04]  /*2a6c0*/  FMUL R22, R22, R2 ;  /* 0x0000000216167220 */ /* 0x020fc80000400000 */
[----:B------:R-:W-:Y:S02]  /*2a6d0*/  F2FP.F16.F32.PACK_AB R23, RZ, R23 ;  /* 0x00000017ff17723e */ /* 0x000fe400000000ff */
[----:B------:R-:W-:-:S03]  /*2a6e0*/  F2FP.F16.F32.PACK_AB R22, RZ, R22 ;  /* 0x00000016ff16723e */ /* 0x000fc600000000ff */
[----:B------:R-:W-:Y:S01]  /*2a6f0*/  @P4 STG.E.U16 desc[UR36][R12.64+0x42], R23 ;  /* 0x000042170c004986 */ /* 0x000fe2000c101524 */
[----:B--2---:R-:W-:-:S05]  /*2a700*/  FMUL R232, R232, R2 ;  /* 0x00000002e8e87220 */ /* 0x004fca0000400000 */
[----:B------:R-:W-:-:S05]  /*2a710*/  F2FP.F16.F32.PACK_AB R232, RZ, R232 ;  /* 0x000000e8ffe8723e */ /* 0x000fca00000000ff */
[----:B------:R-:W-:Y:S04]  /*2a720*/  @P0 STG.E.U16 desc[UR36][R12.64+0x40], R232 ;  /* 0x000040e80c000986 */ /* 0x000fe8000c101524 */
[----:B------:R0:W-:Y:S04]  /*2a730*/  @P5 STG.E.U16 desc[UR36][R20.64+0x40], R22 ;  /* 0x0000401614005986 */ /* 0x0001e8000c101524 */
[----:B0-----:R-:W2:Y:S01]  /*2a740*/  LDL.LU R22, [R1+0x130] ;  /* 0x0001300001167983 */ /* 0x001ea20000300800 */
[----:B------:R-:W-:Y:S02]  /*2a750*/  ISETP.GT.AND P1, PT, R0, 0x8, P2 ;  /* 0x000000080000780c */ /* 0x000fe40001724270 */
[----:B------:R-:W-:Y:S01]  /*2a760*/  ISETP.GT.AND P0, PT, R3, 0x28, PT ;  /* 0x000000280300780c */ /* 0x000fe20003f04270 */
[----:B----4-:R-:W-:-:S03]  /*2a770*/  FMUL R17, R17, R2 ;  /* 0x0000000211117220 */ /* 0x010fc60000400000 */
[----:B------:R-:W-:Y:S02]  /*2a780*/  ISETP.GT.AND P5, PT, R0, RZ, P0 ;  /* 0x000000ff0000720c */ /* 0x000fe400007a4270 */
[----:B------:R-:W-:-:S05]  /*2a790*/  F2FP.F16.F32.PACK_AB R17, RZ, R17 ;  /* 0x00000011ff11723e */ /* 0x000fca00000000ff */
[----:B------:R0:W-:Y:S01]  /*2a7a0*/  @P1 STG.E.U16 desc[UR36][R20.64+0x42], R17 ;  /* 0x0000421114001986 */ /* 0x0001e2000c101524 */
[----:B------:R-:W-:-:S04]  /*2a7b0*/  ISETP.GT.AND P1, PT, R3, 0x29, PT ;  /* 0x000000290300780c */ /* 0x000fc80003f24270 */
[----:B------:R-:W-:Y:S01]  /*2a7c0*/  ISETP.GT.AND P4, PT, R0, RZ, P1 ;  /* 0x000000ff0000720c */ /* 0x000fe20000f84270 */
[----:B0-----:R-:W-:Y:S02]  /*2a7d0*/  FMUL R17, R233, R2 ;  /* 0x00000002e9117220 */ /* 0x001fe40000400000 */
[----:B------:R-:W3:Y:S03]  /*2a7e0*/  LDL.LU R233, [R1+0x114] ;  /* 0x0001140001e97983 */ /* 0x000ee60000300800 */
[----:B------:R-:W-:-:S04]  /*2a7f0*/  F2FP.F16.F32.PACK_AB R17, RZ, R17 ;  /* 0x00000011ff11723e */ /* 0x000fc800000000ff */
[----:B------:R-:W-:Y:S01]  /*2a800*/  PRMT R23, R17, 0x7610, R23 ;  /* 0x0000761011177816 */ /* 0x000fe20000000017 */
[----:B------:R-:W-:-:S04]  /*2a810*/  FMUL R17, R235, R2 ;  /* 0x00000002eb117220 */ /* 0x000fc80000400000 */
[----:B------:R-:W-:Y:S01]  /*2a820*/  @P4 STG.E.U16 desc[UR36][R12.64+0x52], R23 ;  /* 0x000052170c004986 */ /* 0x000fe2000c101524 */
[----:B--2---:R-:W-:-:S05]  /*2a830*/  FMUL R22, R22, R2 ;  /* 0x0000000216167220 */ /* 0x004fca0000400000 */
[----:B------:R-:W-:-:S04]  /*2a840*/  F2FP.F16.F32.PACK_AB R22, RZ, R22 ;  /* 0x00000016ff16723e */ /* 0x000fc800000000ff */
[----:B------:R-:W-:Y:S01]  /*2a850*/  PRMT R232, R22, 0x7610, R232 ;  /* 0x0000761016e87816 */ /* 0x000fe200000000e8 */
[----:B------:R-:W-:Y:S02]  /*2a860*/  FMUL R22, R234, R2 ;  /* 0x00000002ea167220 */ /* 0x000fe40000400000 */
[----:B------:R-:W2:Y:S04]  /*2a870*/  LDL.LU R234, [R1+0x118] ;  /* 0x0001180001ea7983 */ /* 0x000ea80000300800 */
[----:B------:R-:W-:Y:S01]  /*2a880*/  @P5 STG.E.U16 desc[UR36][R12.64+0x50], R232 ;  /* 0x000050e80c005986 */ /* 0x000fe2000c101524 */
[C---:B------:R-:W-:Y:S02]  /*2a890*/  ISETP.GT.AND P5, PT, R0.reuse, 0x8, P0 ;  /* 0x000000080000780c */ /* 0x040fe400007a4270 */
[----:B------:R-:W-:Y:S01]  /*2a8a0*/  F2FP.F16.F32.PACK_AB R22, RZ, R22 ;  /* 0x00000016ff16723e */ /* 0x000fe200000000ff */
[----:B------:R-:W4:Y:S10]  /*2a8b0*/  LDL.LU R235, [R1+0x11c] ;  /* 0x00011c0001eb7983 */ /* 0x000f340000300800 */
[----:B------:R0:W-:Y:S04]  /*2a8c0*/  @P5 STG.E.U16 desc[UR36][R20.64+0x50], R22 ;  /* 0x0000501614005986 */ /* 0x0001e8000c101524 */
[----:B0-----:R-:W5:Y:S01]  /*2a8d0*/  LDL.LU R22, [R1+0x100] ;  /* 0x0001000001167983 */ /* 0x001f620000300800 */
[----:B------:R-:W-:-:S02]  /*2a8e0*/  ISETP.GT.AND P4, PT, R0, 0x8, P1 ;  /* 0x000000080000780c */ /* 0x000fc40000f84270 */
[----:B------:R-:W-:-:S11]  /*2a8f0*/  F2FP.F16.F32.PACK_AB R17, RZ, R17 ;  /* 0x00000011ff11723e */ /* 0x000fd600000000ff */
[----:B------:R0:W-:Y:S01]  /*2a900*/  @P4 STG.E.U16 desc[UR36][R20.64+0x52], R17 ;  /* 0x0000521114004986 */ /* 0x0001e2000c101524 */
[----:B------:R-:W-:-:S03]  /*2a910*/  ISETP.GT.AND P4, PT, R0, 0x80, P3 ;  /* 0x000000800000780c */ /* 0x000fc60001f84270 */
[----:B0-----:R-:W3:Y:S01]  /*2a920*/  LDL.LU R17, [R1+0x104] ;  /* 0x0001040001117983 */ /* 0x001ee20000300800 */
[----:B-----5:R-:W-:-:S05]  /*2a930*/  FMUL R22, R22, R2 ;  /* 0x0000000216167220 */ /* 0x020fca0000400000 */
[----:B------:R-:W-:-:S05]  /*2a940*/  F2FP.F16.F32.PACK_AB R22, RZ, R22 ;  /* 0x00000016ff16723e */ /* 0x000fca00000000ff */
[----:B------:R0:W-:Y:S04]  /*2a950*/  @P4 STG.E.U16 desc[UR36][R8.64+0x40], R22 ;  /* 0x0000401608004986 */ /* 0x0001e8000c101524 */
[----:B0-----:R-:W5:Y:S01]  /*2a960*/  LDL.LU R22, [R1+0x108] ;  /* 0x0001080001167983 */ /* 0x001f620000300800 */
[C---:B------:R-:W-:Y:S01]  /*2a970*/  ISETP.GT.AND P5, PT, R0.reuse, 0x80, P2 ;  /* 0x000000800000780c */ /* 0x040fe200017a4270 */
[----:B---3--:R-:W-:Y:S01]  /*2a980*/  FMUL R17, R17, R2 ;  /* 0x0000000211117220 */ /* 0x008fe20000400000 */
[----:B------:R-:W-:-:S04]  /*2a990*/  ISETP.GT.AND P4, PT, R0, 0x88, P3 ;  /* 0x000000880000780c */ /* 0x000fc80001f84270 */
[----:B------:R-:W-:-:S07]  /*2a9a0*/  F2FP.F16.F32.PACK_AB R17, RZ, R17 ;  /* 0x00000011ff11723e */ /* 0x000fce00000000ff */
[----:B------:R0:W-:Y:S04]  /*2a9b0*/  @P5 STG.E.U16 desc[UR36][R8.64+0x42], R17 ;  /* 0x0000421108005986 */ /* 0x0001e8000c101524 */
[----:B0-----:R-:W3:Y:S01]  /*2a9c0*/  LDL.LU R17, [R1+0x10c] ;  /* 0x00010c0001117983 */ /* 0x001ee20000300800 */
[----:B-----5:R-:W-:-:S05]  /*2a9d0*/  FMUL R22, R22, R2 ;  /* 0x0000000216167220 */ /* 0x020fca0000400000 */
[----:B------:R-:W-:-:S05]  /*2a9e0*/  F2FP.F16.F32.PACK_AB R22, RZ, R22 ;  /* 0x00000016ff16723e */ /* 0x000fca00000000ff */
[----:B------:R0:W-:Y:S04]  /*2a9f0*/  @P4 STG.E.U16 desc[UR36][R18.64+0x40], R22 ;  /* 0x0000401612004986 */ /* 0x0001e8000c101524 */
[----:B0-----:R-:W5:Y:S01]  /*2aa00*/  LDL.LU R22, [R1+0x110] ;  /* 0x0001100001167983 */ /* 0x001f620000300800 */
[----:B------:R-:W-:Y:S01]  /*2aa10*/  ISETP.GT.AND P5, PT, R0, 0x88, P2 ;  /* 0x000000880000780c */ /* 0x000fe200017a4270 */
[----:B---3--:R-:W-:-:S05]  /*2aa20*/  FMUL R17, R17, R2 ;  /* 0x0000000211117220 */ /* 0x008fca0000400000 */
[----:B------:R-:W-:-:S07]  /*2aa30*/  F2FP.F16.F32.PACK_AB R17, RZ, R17 ;  /* 0x00000011ff11723e */ /* 0x000fce00000000ff */
[----:B------:R0:W-:Y:S01]  /*2aa40*/  @P5 STG.E.U16 desc[UR36][R18.64+0x42], R17 ;  /* 0x0000421112005986 */ /* 0x0001e2000c101524 */
[C---:B------:R-:W-:Y:S02]  /*2aa50*/  ISETP.GT.AND P5, PT, R0.reuse, 0x80, P0 ;  /* 0x000000800000780c */ /* 0x040fe400007a4270 */
[----:B------:R-:W-:Y:S01]  /*2aa60*/  ISETP.GT.AND P4, PT, R0, 0x80, P1 ;  /* 0x000000800000780c */ /* 0x000fe20000f84270 */
[----:B0-----:R-:W-:-:S05]  /*2aa70*/  FMUL R17, R233, R2 ;  /* 0x00000002e9117220 */ /* 0x001fca0000400000 */
[----:B------:R-:W-:-:S04]  /*2aa80*/  F2FP.F16.F32.PACK_AB R17, RZ, R17 ;  /* 0x00000011ff11723e */ /* 0x000fc800000000ff */
[----:B------:R-:W-:Y:S01]  /*2aa90*/  PRMT R23, R17, 0x7610, R23 ;  /* 0x0000761011177816 */ /* 0x000fe20000000017 */
[-C--:B----4-:R-:W-:Y:S02]  /*2aaa0*/  FMUL R17, R235, R2.reuse ;  /* 0x00000002eb117220 */ /* 0x090fe40000400000 */
[----:B------:R-:W3:Y:S04]  /*2aab0*/  LDL.LU R235, [R1+0xcc] ;  /* 0x0000cc0001eb7983 */ /* 0x000ee80000300800 */
[----:B------:R-:W-:Y:S01]  /*2aac0*/  @P4 STG.E.U16 desc[UR36][R8.64+0x52], R23 ;  /* 0x0000521708004986 */ /* 0x000fe2000c101524 */
[----:B-----5:R-:W-:-:S05]  /*2aad0*/  FMUL R22, R22, R2 ;  /* 0x0000000216167220 */ /* 0x020fca0000400000 */
[----:B------:R-:W-:-:S04]  /*2aae0*/  F2FP.F16.F32.PACK_AB R22, RZ, R22 ;  /* 0x00000016ff16723e */ /* 0x000fc800000000ff */
[----:B------:R-:W-:Y:S01]  /*2aaf0*/  PRMT R232, R22, 0x7610, R232 ;  /* 0x0000761016e87816 */ /* 0x000fe200000000e8 */
[----:B--2---:R-:W-:Y:S02]  /*2ab00*/  FMUL R22, R234, R2 ;  /* 0x00000002ea167220 */ /* 0x004fe40000400000 */
        /* <DEDUP_REMOVED lines=16> */
[----:B------:R-:W-:Y:S01]  /*2ac10*/  ISETP.GT.AND P5, PT, R0, 0x100, P2 ;  /* 0x000001000000780c */ /* 0x000fe200017a4270 */
[----:B---3--:R-:W-:-:S05]  /*2ac20*/  FMUL R17, R17, R2 ;  /* 0x0000000211117220 */ /* 0x008fca0000400000 */
[----:B------:R-:W-:Y:S02]  /*2ac30*/  F2FP.F16.F32.PACK_AB R17, RZ, R17 ;  /* 0x00000011ff11723e */ /* 0x000fe400000000ff */
[----:B------:R-:W-:-:S05]  /*2ac40*/  ISETP.GT.AND P4, PT, R0, 0x108, P3 ;  /* 0x000001080000780c */ /* 0x000fca0001f84270 */
        /* <DEDUP_REMOVED lines=9> */
[----:B------:R0:W-:Y:S04]  /*2ace0*/  @P5 STG.E.U16 desc[UR36][R14.64+0x42], R17 ;  /* 0x000042110e005986 */ /* 0x0001e8000c101524 */
[----:B0-----:R-:W3:Y:S01]  /*2acf0*/  LDL.LU R17, [R1+0xf4] ;  /* 0x0000f40001117983 */ /* 0x001ee20000300800 */
[----:B-----5:R-:W-:-:S05]  /*2ad00*/  FMUL R22, R22, R2 ;  /* 0x0000000216167220 */ /* 0x020fca0000400000 */
[----:B------:R-:W-:-:S04]  /*2ad10*/  F2FP.F16.F32.PACK_AB R22, RZ, R22 ;  /* 0x00000016ff16723e */ /* 0x000fc800000000ff */
[----:B------:R-:W-:Y:S02]  /*2ad20*/  PRMT R232, R22, 0x7610, R232 ;  /* 0x0000761016e87816 */ /* 0x000fe400000000e8 */
[----:B------:R-:W5:Y:S01]  /*2ad30*/  LDL.LU R22, [R1+0xf8] ;  /* 0x0000f80001167983 */ /* 0x000f620000300800 */
[C---:B------:R-:W-:Y:S02]  /*2ad40*/  ISETP.GT.AND P5, PT, R0.reuse, 0x100, P0 ;  /* 0x000001000000780c */ /* 0x040fe400007a4270 */
[----:B------:R-:W-:Y:S01]  /*2ad50*/  ISETP.GT.AND P4, PT, R0, 0x100, P1 ;  /* 0x000001000000780c */ /* 0x000fe20000f84270 */
[----:B---3--:R-:W-:-:S05]  /*2ad60*/  FMUL R17, R17, R2 ;  /* 0x0000000211117220 */ /* 0x008fca0000400000 */
[----:B------:R-:W-:-:S05]  /*2ad70*/  F2FP.F16.F32.PACK_AB R17, RZ, R17 ;  /* 0x00000011ff11723e */ /* 0x000fca00000000ff */
[----:B------:R0:W-:Y:S01]  /*2ad80*/  @P5 STG.E.U16 desc[UR36][R4.64+0x50], R232 ;  /* 0x000050e804005986 */ /* 0x0001e2000c101524 */
[----:B------:R-:W-:Y:S02]  /*2ad90*/  ISETP.GT.AND P5, PT, R0, 0x108, P0 ;  /* 0x000001080000780c */ /* 0x000fe400007a4270 */
[----:B------:R-:W-:Y:S02]  /*2ada0*/  PRMT R23, R17, 0x7610, R23 ;  /* 0x0000761011177816 */ /* 0x000fe40000000017 */
[----:B------:R-:W3:Y:S04]  /*2adb0*/  LDL.LU R17, [R1+0xfc] ;  /* 0x0000fc0001117983 */ /* 0x000ee80000300800 */
[----:B------:R1:W-:Y:S04]  /*2adc0*/  @P4 STG.E.U16 desc[UR36][R4.64+0x52], R23 ;  /* 0x0000521704004986 */ /* 0x0003e8000c101524 */
[----:B0-----:R-:W4:Y:S04]  /*2add0*/  LDL.LU R232, [R1+0xd0] ;  /* 0x0000d00001e87983 */ /* 0x001f280000300800 */
[----:B-1----:R-:W2:Y:S01]  /*2ade0*/  LDL.LU R23, [R1+0xc0] ;  /* 0x0000c00001177983 */ /* 0x002ea20000300800 */
        /* <DEDUP_REMOVED lines=8> */
[----:B--2---:R-:W-:-:S03]  /*2ae70*/  FMUL R23, R23, R2 ;  /* 0x0000000217177220 */ /* 0x004fc60000400000 */
[----:B0-----:R-:W2:Y:S02]  /*2ae80*/  LDL.LU R17, [R1+0xc8] ;  /* 0x0000c80001117983 */ /* 0x001ea40000300800 */
[----:B------:R-:W-:-:S04]  /*2ae90*/  F2FP.F16.F32.PACK_AB R23, RZ, R23 ;  /* 0x00000017ff17723e */ /* 0x000fc800000000ff */
[----:B------:R-:W-:Y:S01]  /*2aea0*/  PRMT R236, R23, 0x7610, R236 ;  /* 0x0000761017ec7816 */ /* 0x000fe200000000ec */
[----:B-----5:R-:W-:-:S05]  /*2aeb0*/  FMUL R22, R22, R2 ;  /* 0x0000000216167220 */ /* 0x020fca0000400000 */
[----:B------:R-:W-:-:S04]  /*2aec0*/  F2FP.F16.F32.PACK_AB R22, RZ, R22 ;  /* 0x00000016ff16723e */ /* 0x000fc800000000ff */
[----:B------:R-:W-:Y:S02]  /*2aed0*/  PRMT R23, R22, 0x7610, R23 ;  /* 0x0000761016177816 */ /* 0x000fe40000000017 */
[----:B------:R-:W3:Y:S01]  /*2aee0*/  LDL.LU R22, [R1+0xd8] ;  /* 0x0000d80001167983 */ /* 0x000ee20000300800 */
[C---:B------:R-:W-:Y:S02]  /*2aef0*/  ISETP.GT.AND P5, PT, R0.reuse, 0x180, P3 ;  /* 0x000001800000780c */ /* 0x040fe40001fa4270 */
[C---:B------:R-:W-:Y:S02]  /*2af00*/  ISETP.GT.AND P4, PT, R0.reuse, 0x180, P2 ;  /* 0x000001800000780c */ /* 0x040fe40001784270 */
[----:B------:R-:W-:Y:S01]  /*2af10*/  ISETP.GT.AND P3, PT, R0, 0x188, P3 ;  /* 0x000001880000780c */ /* 0x000fe20001f64270 */
[-C--:B------:R-:W-:Y:S01]  /*2af20*/  FMUL R235, R235, R2.reuse ;  /* 0x00000002ebeb7220 */ /* 0x080fe20000400000 */
[----:B--2---:R-:W-:-:S07]  /*2af30*/  FMUL R17, R17, R2 ;  /* 0x0000000211117220 */ /* 0x004fce0000400000 */
[----:B------:R-:W-:Y:S01]  /*2af40*/  @P5 STG.E.U16 desc[UR36][R6.64+0x40], R236 ;  /* 0x000040ec06005986 */ /* 0x000fe2000c101524 */
[----:B------:R-:W-:-:S03]  /*2af50*/  F2FP.F16.F32.PACK_AB R17, RZ, R17 ;  /* 0x00000011ff11723e */ /* 0x000fc600000000ff */
[----:B------:R0:W-:Y:S01]  /*2af60*/  @P4 STG.E.U16 desc[UR36][R6.64+0x42], R23 ;  /* 0x0000421706004986 */ /* 0x0001e2000c101524 */
[----:B------:R-:W-:Y:S01]  /*2af70*/  ISETP.GT.AND P2, PT, R0, 0x188, P2 ;  /* 0x000001880000780c */ /* 0x000fe20001744270 */
[-C--:B------:R-:W-:Y:S01]  /*2af80*/  FMUL R234, R234, R2.reuse ;  /* 0x00000002eaea7220 */ /* 0x080fe20000400000 */
[C---:B------:R-:W-:Y:S01]  /*2af90*/  ISETP.GT.AND P4, PT, R0.reuse, 0x180, P0 ;  /* 0x000001800000780c */ /* 0x040fe20000784270 */
[----:B------:R1:W-:Y:S01]  /*2afa0*/  @P3 STG.E.U16 desc[UR36][R10.64+0x40], R17 ;  /* 0x000040110a003986 */ /* 0x0003e2000c101524 */
[----:B------:R-:W-:Y:S01]  /*2afb0*/  ISETP.GT.AND P3, PT, R0, 0x180, P1 ;  /* 0x000001800000780c */ /* 0x000fe20000f64270 */
[-C--:B----4-:R-:W-:Y:S01]  /*2afc0*/  FMUL R232, R232, R2.reuse ;  /* 0x00000002e8e87220 */ /* 0x090fe20000400000 */
[----:B------:R-:W-:Y:S01]  /*2afd0*/  ISETP.GT.AND P0, PT, R0, 0x188, P0 ;  /* 0x000001880000780c */ /* 0x000fe20000704270 */
[----:B------:R-:W-:Y:S01]  /*2afe0*/  FMUL R233, R233, R2 ;  /* 0x00000002e9e97220 */ /* 0x000fe20000400000 */
[----:B0-----:R-:W-:Y:S02]  /*2aff0*/  F2FP.F16.F32.PACK_AB R23, RZ, R234 ;  /* 0x000000eaff17723e */ /* 0x001fe400000000ff */
[----:B-1----:R-:W-:-:S02]  /*2b000*/  F2FP.F16.F32.PACK_AB R17, RZ, R235 ;  /* 0x000000ebff11723e */ /* 0x002fc400000000ff */
[----:B------:R-:W-:Y:S01]  /*2b010*/  F2FP.F16.F32.PACK_AB R232, RZ, R232 ;  /* 0x000000e8ffe8723e */ /* 0x000fe200000000ff */
[----:B------:R-:W2:Y:S01]  /*2b020*/  LDL.LU R235, [R1+0xbc] ;  /* 0x0000bc0001eb7983 */ /* 0x000ea20000300800 */
[----:B------:R-:W-:Y:S02]  /*2b030*/  PRMT R234, R17, 0x7610, R234 ;  /* 0x0000761011ea7816 */ /* 0x000fe400000000ea */
[----:B------:R-:W-:Y:S02]  /*2b040*/  F2FP.F16.F32.PACK_AB R17, RZ, R233 ;  /* 0x000000e9ff11723e */ /* 0x000fe400000000ff */
[----:B------:R-:W4:Y:S04]  /*2b050*/  LDL.LU R233, [R1+0xb8] ;  /* 0x0000b80001e97983 */ /* 0x000f280000300800 */
[----:B------:R0:W-:Y:S04]  /*2b060*/  @P2 STG.E.U16 desc[UR36][R10.64+0x42], R234 ;  /* 0x000042ea0a002986 */ /* 0x0001e8000c101524 */
[----:B------:R1:W-:Y:S04]  /*2b070*/  @P4 STG.E.U16 desc[UR36][R6.64+0x50], R232 ;  /* 0x000050e806004986 */ /* 0x0003e8000c101524 */
[----:B------:R5:W-:Y:S04]  /*2b080*/  @P3 STG.E.U16 desc[UR36][R6.64+0x52], R23 ;  /* 0x0000521706003986 */ /* 0x000be8000c101524 */
[----:B0-----:R-:W2:Y:S04]  /*2b090*/  LDL.LU R234, [R1+0xb4] ;  /* 0x0000b40001ea7983 */ /* 0x001ea80000300800 */
[----:B-1----:R-:W4:Y:S04]  /*2b0a0*/  LDL.LU R232, [R1+0xa0] ;  /* 0x0000a00001e87983 */ /* 0x002f280000300800 */
[----:B-----5:R-:W5:Y:S01]  /*2b0b0*/  LDL.LU R23, [R1+0xa4] ;  /* 0x0000a40001177983 */ /* 0x020f620000300800 */
[----:B---3--:R-:W-:-:S05]  /*2b0c0*/  FMUL R22, R22, R2 ;  /* 0x0000000216167220 */ /* 0x008fca0000400000 */
[----:B------:R-:W-:-:S05]  /*2b0d0*/  F2FP.F16.F32.PACK_AB R22, RZ, R22 ;  /* 0x00000016ff16723e */ /* 0x000fca00000000ff */
[----:B------:R0:W-:Y:S04]  /*2b0e0*/  @P0 STG.E.U16 desc[UR36][R10.64+0x50], R22 ;  /* 0x000050160a000986 */ /* 0x0001e8000c101524 */
[----:B0-----:R-:W3:Y:S01]  /*2b0f0*/  LDL.LU R22, [R1+0xa8] ;  /* 0x0000a80001167983 */ /* 0x001ee20000300800 */
[C---:B------:R-:W-:Y:S02]  /*2b100*/  ISETP.GT.AND P3, PT, R3.reuse, 0x30, PT ;  /* 0x000000300300780c */ /* 0x040fe40003f64270 */
[----:B------:R-:W-:Y:S02]  /*2b110*/  ISETP.GT.AND P2, PT, R3, 0x31, PT ;  /* 0x000000310300780c */ /* 0x000fe40003f44270 */
[C---:B------:R-:W-:Y:S02]  /*2b120*/  ISETP.GT.AND P1, PT, R0.reuse, 0x188, P1 ;  /* 0x000001880000780c */ /* 0x040fe40000f24270 */
[----:B------:R-:W-:-:S02]  /*2b130*/  ISETP.GT.AND P0, PT, R0, RZ, P3 ;  /* 0x000000ff0000720c */ /* 0x000fc40001f04270 */
[C---:B------:R-:W-:Y:S02]  /*2b140*/  ISETP.GT.AND P4, PT, R0.reuse, RZ, P2 ;  /* 0x000000ff0000720c */ /* 0x040fe40001784270 */
[----:B------:R-:W-:-:S07]  /*2b150*/  ISETP.GT.AND P5, PT, R0, 0x8, P3 ;  /* 0x000000080000780c */ /* 0x000fce0001fa4270 */
[----:B------:R0:W-:Y:S04]  /*2b160*/  @P1 STG.E.U16 desc[UR36][R10.64+0x52], R17 ;  /* 0x000052110a001986 */ /* 0x0001e8000c101524 */
[----:B0-----:R-:W2:Y:S01]  /*2b170*/  LDL.LU R17, [R1+0xac] ;  /* 0x0000ac0001117983 */ /* 0x001ea20000300800 */
[-C--:B----4-:R-:W-:Y:S01]  /*2b180*/  FMUL R232, R232, R2.reuse ;  /* 0x00000002e8e87220 */ /* 0x090fe20000400000 */
[----:B-----5:R-:W-:-:S04]  /*2b190*/  FMUL R23, R23, R2 ;  /* 0x0000000217177220 */ /* 0x020fc80000400000 */
[----:B------:R-:W-:Y:S02]  /*2b1a0*/  F2FP.F16.F32.PACK_AB R232, RZ, R232 ;  /* 0x000000e8ffe8723e */ /* 0x000fe400000000ff */
[----:B------:R-:W-:-:S03]  /*2b1b0*/  F2FP.F16.F32.PACK_AB R23, RZ, R23 ;  /* 0x00000017ff17723e */ /* 0x000fc600000000ff */
[----:B------:R-:W-:Y:S04]  /*2b1c0*/  @P0 STG.E.U16 desc[UR36][R12.64+0x60], R232 ;  /* 0x000060e80c000986 */ /* 0x000fe8000c101524 */
[----:B------:R-:W-:Y:S01]  /*2b1d0*/  @P4 STG.E.U16 desc[UR36][R12.64+0x62], R23 ;  /* 0x000062170c004986 */ /* 0x000fe2000c101524 */
[----:B---3--:R-:W-:-:S05]  /*2b1e0*/  FMUL R22, R22, R2 ;  /* 0x0000000216167220 */ /* 0x008fca0000400000 */
[----:B------:R-:W-:-:S05]  /*2b1f0*/  F2FP.F16.F32.PACK_AB R22, RZ, R22 ;  /* 0x00000016ff16723e */ /* 0x000fca00000000ff */
[----:B------:R0:W-:Y:S04]  /*2b200*/  @P5 STG.E.U16 desc[UR36][R20.64+0x60], R22 ;  /* 0x0000601614005986 */ /* 0x0001e8000c101524 */
[----:B0-----:R-:W3:Y:S01]  /*2b210*/  LDL.LU R22, [R1+0xb0] ;  /* 0x0000b00001167983 */ /* 0x001ee20000300800 */
[----:B------:R-:W-:Y:S02]  /*2b220*/  ISETP.GT.AND P1, PT, R0, 0x8, P2 ;  /* 0x000000080000780c */ /* 0x000fe40001724270 */
[----:B------:R-:W-:Y:S01]  /*2b230*/  ISETP.GT.AND P0, PT, R3, 0x38, PT ;  /* 0x000000380300780c */ /* 0x000fe20003f04270 */
[----:B--2---:R-:W-:-:S03]  /*2b240*/  FMUL R17, R17, R2 ;  /* 0x0000000211117220 */ /* 0x004fc60000400000 */
[----:B------:R-:W-:Y:S02]  /*2b250*/  ISETP.GT.AND P5, PT, R0, RZ, P0 ;  /* 0x000000ff0000720c */ /* 0x000fe400007a4270 */
[----:B------:R-:W-:-:S05]  /*2b260*/  F2FP.F16.F32.PACK_AB R17, RZ, R17 ;  /* 0x00000011ff11723e */ /* 0x000fca00000000ff */
[----:B------:R0:W-:Y:S01]  /*2b270*/  @P1 STG.E.U16 desc[UR36][R20.64+0x62], R17 ;  /* 0x0000621114001986 */ /* 0x0001e2000c101524 */
[----:B------:R-:W-:-:S04]  /*2b280*/  ISETP.GT.AND P1, PT, R3, 0x39, PT ;  /* 0x000000390300780c */ /* 0x000fc80003f24270 */
[----:B------:R-:W-:Y:S01]  /*2b290*/  ISETP.GT.AND P4, PT, R0, RZ, P1 ;  /* 0x000000ff0000720c */ /* 0x000fe20000f84270 */
[----:B0-----:R-:W-:Y:S02]  /*2b2a0*/  FMUL R17, R234, R2 ;  /* 0x00000002ea117220 */ /* 0x001fe40000400000 */
[----:B------:R-:W2:Y:S03]  /*2b2b0*/  LDL.LU R234, [R1+0x94] ;  /* 0x0000940001ea7983 */ /* 0x000ea60000300800 */
[----:B------:R-:W-:-:S04]  /*2b2c0*/  F2FP.F16.F32.PACK_AB R17, RZ, R17 ;  /* 0x00000011ff11723e */ /* 0x000fc800000000ff */
[----:B------:R-:W-:Y:S01]  /*2b2d0*/  PRMT R23, R17, 0x7610, R23 ;  /* 0x0000761011177816 */ /* 0x000fe20000000017 */
[----:B------:R-:W-:-:S04]  /*2b2e0*/  FMUL R17, R235, R2 ;  /* 0x00000002eb117220 */ /* 0x000fc80000400000 */
[----:B------:R-:W-:Y:S01]  /*2b2f0*/  @P4 STG.E.U16 desc[UR36][R12.64+0x72], R23 ;  /* 0x000072170c004986 */ /* 0x000fe2000c101524 */
[----:B---3--:R-:W-:-:S05]  /*2b300*/  FMUL R22, R22, R2 ;  /* 0x0000000216167220 */ /* 0x008fca0000400000 */
[----:B------:R-:W-:-:S04]  /*2b310*/  F2FP.F16.F32.PACK_AB R22, RZ, R22 ;  /* 0x00000016ff16723e */ /* 0x000fc800000000ff */
[----:B------:R-:W-:Y:S01]  /*2b320*/  PRMT R232, R22, 0x7610, R232 ;  /* 0x0000761016e87816 */ /* 0x000fe200000000e8 */
[----:B------:R-:W-:Y:S02]  /*2b330*/  FMUL R22, R233, R2 ;  /* 0x00000002e9167220 */ /* 0x000fe40000400000 */
[----:B------:R-:W3:Y:S04]  /*2b340*/  LDL.LU R233, [R1+0x98] ;  /* 0x0000980001e97983 */ /* 0x000ee80000300800 */
        /* <DEDUP_REMOVED lines=10> */
[----:B0-----:R-:W2:Y:S01]  /*2b3f0*/  LDL.LU R17, [R1+0x84] ;  /* 0x0000840001117983 */ /* 0x001ea20000300800 */
[----:B-----5:R-:W-:-:S05]  /*2b400*/  FMUL R22, R22, R2 ;  /* 0x0000000216167220 */ /* 0x020fca0000400000 */
[----:B------:R-:W-:-:S05]  /*2b410*/  F2FP.F16.F32.PACK_AB R22, RZ, R22 ;  /* 0x00000016ff16723e */ /* 0x000fca00000000ff */
[----:B------:R0:W-:Y:S04]  /*2b420*/  @P4 STG.E.U16 desc[UR36][R8.64+0x60], R22 ;  /* 0x0000601608004986 */ /* 0x0001e8000c101524 */
[----:B0-----:R-:W5:Y:S01]  /*2b430*/  LDL.LU R22, [R1+0x88] ;  /* 0x0000880001167983 */ /* 0x001f620000300800 */
[C---:B------:R-:W-:Y:S01]  /*2b440*/  ISETP.GT.AND P5, PT, R0.reuse, 0x80, P2 ;  /* 0x000000800000780c */ /* 0x040fe200017a4270 */
[----:B--2---:R-:W-:Y:S01]  /*2b450*/  FMUL R17, R17, R2 ;  /* 0x0000000211117220 */ /* 0x004fe20000400000 */
[----:B------:R-:W-:-:S04]  /*2b460*/  ISETP.GT.AND P4, PT, R0, 0x88, P3 ;  /* 0x000000880000780c */ /* 0x000fc80001f84270 */
[----:B------:R-:W-:-:S07]  /*2b470*/  F2FP.F16.F32.PACK_AB R17, RZ, R17 ;  /* 0x00000011ff11723e */ /* 0x000fce00000000ff */
[----:B------:R0:W-:Y:S04]  /*2b480*/  @P5 STG.E.U16 desc[UR36][R8.64+0x62], R17 ;  /* 0x0000621108005986 */ /* 0x0001e8000c101524 */
[----:B0-----:R-:W2:Y:S01]  /*2b490*/  LDL.LU R17, [R1+0x8c] ;  /* 0x00008c0001117983 */ /* 0x001ea20000300800 */
[----:B-----5:R-:W-:-:S05]  /*2b4a0*/  FMUL R22, R22, R2 ;  /* 0x0000000216167220 */ /* 0x020fca0000400000 */
[----:B------:R-:W-:-:S05]  /*2b4b0*/  F2FP.F16.F32.PACK_AB R22, RZ, R22 ;  /* 0x00000016ff16723e */ /* 0x000fca00000000ff */
[----:B------:R0:W-:Y:S04]  /*2b4c0*/  @P4 STG.E.U16 desc[UR36][R18.64+0x60], R22 ;  /* 0x0000601612004986 */ /* 0x0001e8000c101524 */
[----:B0-----:R-:W5:Y:S01]  /*2b4d0*/  LDL.LU R22, [R1+0x90] ;  /* 0x0000900001167983 */ /* 0x001f620000300800 */
[----:B------:R-:W-:Y:S01]  /*2b4e0*/  ISETP.GT.AND P5, PT, R0, 0x88, P2 ;  /* 0x000000880000780c */ /* 0x000fe200017a4270 */
[----:B--2---:R-:W-:-:S05]  /*2b4f0*/  FMUL R17, R17, R2 ;  /* 0x0000000211117220 */ /* 0x004fca0000400000 */
        /* <DEDUP_REMOVED lines=8> */
[----:B------:R-:W2:Y:S04]  /*2b580*/  LDL.LU R235, [R1+0x4c] ;  /* 0x00004c0001eb7983 */ /* 0x000ea80000300800 */
[----:B------:R-:W4:Y:S04]  /*2b590*/  LDL.LU R234, [R1+0x54] ;  /* 0x0000540001ea7983 */ /* 0x000f280000300800 */
[----:B------:R-:W-:Y:S01]  /*2b5a0*/  @P4 STG.E.U16 desc[UR36][R8.64+0x72], R23 ;  /* 0x0000721708004986 */ /* 0x000fe2000c101524 */
[----:B-----5:R-:W-:-:S05]  /*2b5b0*/  FMUL R22, R22, R2 ;  /* 0x0000000216167220 */ /* 0x020fca0000400000 */
[----:B------:R-:W-:-:S04]  /*2b5c0*/  F2FP.F16.F32.PACK_AB R22, RZ, R22 ;  /* 0x00000016ff16723e */ /* 0x000fc800000000ff */
[----:B------:R-:W-:Y:S01]  /*2b5d0*/  PRMT R232, R22, 0x7610, R232 ;  /* 0x0000761016e87816 */ /* 0x000fe200000000e8 */
[----:B---3--:R-:W-:Y:S02]  /*2b5e0*/  FMUL R22, R233, R2 ;  /* 0x00000002e9167220 */ /* 0x008fe40000400000 */
[----:B------:R-:W3:Y:S04]  /*2b5f0*/  LDL.LU R233, [R1+0x5c] ;  /* 0x00005c0001e97983 */ /* 0x000ee80000300800 */
[----:B------:R-:W-:Y:S01]  /*2b600*/  @P5 STG.E.U16 desc[UR36][R8.64+0x70], R232 ;  /* 0x000070e808005986 */ /* 0x000fe2000c101524 */
[----:B------:R-:W-:Y:S02]  /*2b610*/  ISETP.GT.AND P5, PT, R0, 0x88, P0 ;  /* 0x000000880000780c */ /* 0x000fe400007a4270 */
[----:B------:R-:W-:-:S11]  /*2b620*/  F2FP.F16.F32.PACK_AB R22, RZ, R22 ;  /* 0x00000016ff16723e */ /* 0x000fd600000000ff */
[----:B------:R0:W-:Y:S04]  /*2b630*/  @P5 STG.E.U16 desc[UR36][R18.64+0x70], R22 ;  /* 0x0000701612005986 */ /* 0x0001e8000c101524 */
[----:B0-----:R-:W5:Y:S01]  /*2b640*/  LDL.LU R22, [R1+0x60] ;  /* 0x0000600001167983 */ /* 0x001f620000300800 */
[----:B------:R-:W-:Y:S02]  /*2b650*/  ISETP.GT.AND P4, PT, R0, 0x88, P1 ;  /* 0x000000880000780c */ /* 0x000fe40000f84270 */
        /* <DEDUP_REMOVED lines=8> */
[----:B------:R-:W-:Y:S01]  /*2b6e0*/  ISETP.GT.AND P5, PT, R0, 0x100, P2 ;  /* 0x000001000000780c */ /* 0x000fe200017a4270 */
[----:B--2---:R-:W-:-:S05]  /*2b6f0*/  FMUL R17, R17, R2 ;  /* 0x0000000211117220 */ /* 0x004fca0000400000 */
[----:B------:R-:W-:Y:S02]  /*2b700*/  F2FP.F16.F32.PACK_AB R17, RZ, R17 ;  /* 0x00000011ff11723e */ /* 0x000fe400000000ff */
[----:B------:R-:W-:-:S05]  /*2b710*/  ISETP.GT.AND P4, PT, R0, 0x108, P3 ;  /* 0x000001080000780c */ /* 0x000fca0001f84270 */
        /* <DEDUP_REMOVED lines=9> */
[----:B------:R0:W-:Y:S04]  /*2b7b0*/  @P5 STG.E.U16 desc[UR36][R14.64+0x62], R17 ;  /* 0x000062110e005986 */ /* 0x0001e8000c101524 */
[----:B0-----:R-:W2:Y:S01]  /*2b7c0*/  LDL.LU R17, [R1+0x74] ;  /* 0x0000740001117983 */ /* 0x001ea20000300800 */
[----:B-----5:R-:W-:-:S05]  /*2b7d0*/  FMUL R22, R22, R2 ;  /* 0x0000000216167220 */ /* 0x020fca0000400000 */
[----:B------:R-:W-:-:S04]  /*2b7e0*/  F2FP.F16.F32.PACK_AB R22, RZ, R22 ;  /* 0x00000016ff16723e */ /* 0x000fc800000000ff */
[----:B------:R-:W-:Y:S02]  /*2b7f0*/  PRMT R232, R22, 0x7610, R232 ;  /* 0x0000761016e87816 */ /* 0x000fe400000000e8 */
[----:B------:R-:W5:Y:S01]  /*2b800*/  LDL.LU R22, [R1+0x78] ;  /* 0x0000780001167983 */ /* 0x000f620000300800 */
[C---:B------:R-:W-:Y:S02]  /*2b810*/  ISETP.GT.AND P5, PT, R0.reuse, 0x100, P0 ;  /* 0x000001000000780c */ /* 0x040fe400007a4270 */
[----:B------:R-:W-:Y:S01]  /*2b820*/  ISETP.GT.AND P4, PT, R0, 0x100, P1 ;  /* 0x000001000000780c */ /* 0x000fe20000f84270 */
[----:B--2---:R-:W-:-:S05]  /*2b830*/  FMUL R17, R17, R2 ;  /* 0x0000000211117220 */ /* 0x004fca0000400000 */
[----:B------:R-:W-:-:S05]  /*2b840*/  F2FP.F16.F32.PACK_AB R17, RZ, R17 ;  /* 0x00000011ff11723e */ /* 0x000fca00000000ff */
[----:B------:R0:W-:Y:S01]  /*2b850*/  @P5 STG.E.U16 desc[UR36][R4.64+0x70], R232 ;  /* 0x000070e804005986 */ /* 0x0001e2000c101524 */
[----:B------:R-:W-:Y:S02]  /*2b860*/  ISETP.GT.AND P5, PT, R0, 0x108, P0 ;  /* 0x000001080000780c */ /* 0x000fe400007a4270 */
[----:B------:R-:W-:Y:S02]  /*2b870*/  PRMT R23, R17, 0x7610, R23 ;  /* 0x0000761011177816 */ /* 0x000fe40000000017 */
[----:B------:R-:W2:Y:S04]  /*2b880*/  LDL.LU R17, [R1+0x7c] ;  /* 0x00007c0001117983 */ /* 0x000ea80000300800 */
[----:B------:R1:W-:Y:S04]  /*2b890*/  @P4 STG.E.U16 desc[UR36][R4.64+0x72], R23 ;  /* 0x0000721704004986 */ /* 0x0003e8000c101524 */
[----:B0-----:R-:W3:Y:S04]  /*2b8a0*/  LDL.LU R232, [R1+0x50] ;  /* 0x0000500001e87983 */ /* 0x001ee80000300800 */
[----:B-1----:R-:W4:Y:S01]  /*2b8b0*/  LDL.LU R23, [R1+0x40] ;  /* 0x0000400001177983 */ /* 0x002f220000300800 */
        /* <DEDUP_REMOVED lines=8> */
[----:B----4-:R-:W-:-:S03]  /*2b940*/  FMUL R23, R23, R2 ;  /* 0x0000000217177220 */ /* 0x010fc60000400000 */
[----:B0-----:R-:W2:Y:S02]  /*2b950*/  LDL.LU R17, [R1+0x48] ;  /* 0x0000480001117983 */ /* 0x001ea40000300800 */
[----:B------:R-:W-:-:S04]  /*2b960*/  F2FP.F16.F32.PACK_AB R23, RZ, R23 ;  /* 0x00000017ff17723e */ /* 0x000fc800000000ff */
[----:B------:R-:W-:Y:S01]  /*2b970*/  PRMT R236, R23, 0x7610, R236 ;  /* 0x0000761017ec7816 */ /* 0x000fe200000000ec */
[----:B-----5:R-:W-:-:S05]  /*2b980*/  FMUL R22, R22, R2 ;  /* 0x0000000216167220 */ /* 0x020fca0000400000 */
[----:B------:R-:W-:-:S04]  /*2b990*/  F2FP.F16.F32.PACK_AB R22, RZ, R22 ;  /* 0x00000016ff16723e */ /* 0x000fc800000000ff */
[----:B------:R-:W-:Y:S02]  /*2b9a0*/  PRMT R23, R22, 0x7610, R23 ;  /* 0x0000761016177816 */ /* 0x000fe40000000017 */
[----:B------:R-:W4:Y:S01]  /*2b9b0*/  LDL.LU R22, [R1+0x58] ;  /* 0x0000580001167983 */ /* 0x000f220000300800 */
        /* <DEDUP_REMOVED lines=13> */
[-C--:B---3--:R-:W-:Y:S01]  /*2ba90*/  FMUL R232, R232, R2.reuse ;  /* 0x00000002e8e87220 */ /* 0x088fe20000400000 */
        /* <DEDUP_REMOVED lines=8> */
[----:B------:R-:W3:Y:S04]  /*2bb20*/  LDL.LU R233, [R1+0x38] ;  /* 0x0000380001e97983 */ /* 0x000ee80000300800 */
[----:B------:R0:W-:Y:S04]  /*2bb30*/  @P2 STG.E.U16 desc[UR36][R10.64+0x62], R234 ;  /* 0x000062ea0a002986 */ /* 0x0001e8000c101524 */
[----:B------:R1:W-:Y:S04]  /*2bb40*/  @P4 STG.E.U16 desc[UR36][R6.64+0x70], R232 ;  /* 0x000070e806004986 */ /* 0x0003e8000c101524 */
[----:B------:R5:W-:Y:S04]  /*2bb50*/  @P3 STG.E.U16 desc[UR36][R6.64+0x72], R23 ;  /* 0x0000721706003986 */ /* 0x000be8000c101524 */
[----:B0-----:R-:W2:Y:S04]  /*2bb60*/  LDL.LU R234, [R1+0x34] ;  /* 0x0000340001ea7983 */ /* 0x001ea80000300800 */
[----:B-1----:R-:W3:Y:S04]  /*2bb70*/  LDL.LU R232, [R1+0x20] ;  /* 0x0000200001e87983 */ /* 0x002ee80000300800 */
[----:B-----5:R-:W5:Y:S01]  /*2bb80*/  LDL.LU R23, [R1+0x24] ;  /* 0x0000240001177983 */ /* 0x020f620000300800 */
[----:B----4-:R-:W-:-:S05]  /*2bb90*/  FMUL R22, R22, R2 ;  /* 0x0000000216167220 */ /* 0x010fca0000400000 */
[----:B------:R-:W-:-:S05]  /*2bba0*/  F2FP.F16.F32.PACK_AB R22, RZ, R22 ;  /* 0x00000016ff16723e */ /* 0x000fca00000000ff */
[----:B------:R0:W-:Y:S04]  /*2bbb0*/  @P0 STG.E.U16 desc[UR36][R10.64+0x70], R22 ;  /* 0x000070160a000986 */ /* 0x0001e8000c101524 */
[----:B0-----:R-:W4:Y:S01]  /*2bbc0*/  LDL.LU R22, [R1+0x28] ;  /* 0x0000280001167983 */ /* 0x001f220000300800 */
        /* <DEDUP_REMOVED lines=8> */
[-C--:B---3--:R-:W-:Y:S01]  /*2bc50*/  FMUL R232, R232, R2.reuse ;  /* 0x00000002e8e87220 */ /* 0x088fe20000400000 */
[----:B-----5:R-:W-:-:S04]  /*2bc60*/  FMUL R23, R23, R2 ;  /* 0x0000000217177220 */ /* 0x020fc80000400000 */
[----:B------:R-:W-:Y:S02]  /*2bc70*/  F2FP.F16.F32.PACK_AB R232, RZ, R232 ;  /* 0x000000e8ffe8723e */ /* 0x000fe400000000ff */
[----:B------:R-:W-:-:S03]  /*2bc80*/  F2FP.F16.F32.PACK_AB R23, RZ, R23 ;  /* 0x00000017ff17723e */ /* 0x000fc600000000ff */
[----:B------:R-:W-:Y:S04]  /*2bc90*/  @P0 STG.E.U16 desc[UR36][R12.64+0x80], R232 ;  /* 0x000080e80c000986 */ /* 0x000fe8000c101524 */
[----:B------:R-:W-:Y:S01]  /*2bca0*/  @P4 STG.E.U16 desc[UR36][R12.64+0x82], R23 ;  /* 0x000082170c004986 */ /* 0x000fe2000c101524 */
[----:B----4-:R-:W-:-:S05]  /*2bcb0*/  FMUL R22, R22, R2 ;  /* 0x0000000216167220 */ /* 0x010fca0000400000 */
        /* <DEDUP_REMOVED lines=22> */
[----:B------:R0:W-:Y:S01]  /*2be20*/  @P5 STG.E.U16 desc[UR36][R12.64+0x90], R232 ;  /* 0x000090e80c005986 */ /* 0x0001e2000c101524 */
[C---:B------:R-:W-:Y:S02]  /*2be30*/  ISETP.GT.AND P5, PT, R0.reuse, 0x8, P0 ;  /* 0x000000080000780c */ /* 0x040fe400007a4270 */
[----:B------:R-:W-:Y:S01]  /*2be40*/  F2FP.F16.F32.PACK_AB R22, RZ, R22 ;  /* 0x00000016ff16723e */ /* 0x000fe200000000ff */
[----:B------:R-:W4:Y:S04]  /*2be50*/  LDL.LU R235, [R1+0x1c] ;  /* 0x00001c0001eb7983 */ /* 0x000f280000300800 */
[----:B0-----:R-:W5:Y:S04]  /*2be60*/  LDL.LU R232, [R1+0x10] ;  /* 0x0000100001e87983 */ /* 0x001f680000300800 */
[----:B------:R-:W2:Y:S04]  /*2be70*/  LDL.LU R23, [R1+0xc] ;  /* 0x00000c0001177983 */ /* 0x000ea80000300800 */
[----:B------:R0:W-:Y:S04]  /*2be80*/  @P5 STG.E.U16 desc[UR36][R20.64+0x90], R22 ;  /* 0x0000901614005986 */ /* 0x0001e8000c101524 */
[----:B0-----:R-:W3:Y:S01]  /*2be90*/  LDL.LU R22, [R1] ;  /* 0x0000000001167983 */ /* 0x001ee20000300800 */
[----:B------:R-:W-:-:S02]  /*2bea0*/  ISETP.GT.AND P4, PT, R0, 0x8, P1 ;  /* 0x000000080000780c */ /* 0x000fc40000f84270 */
[----:B------:R-:W-:-:S11]  /*2beb0*/  F2FP.F16.F32.PACK_AB R17, RZ, R17 ;  /* 0x00000011ff11723e */ /* 0x000fd600000000ff */
[----:B------:R0:W-:Y:S01]  /*2bec0*/  @P4 STG.E.U16 desc[UR36][R20.64+0x92], R17 ;  /* 0x0000921114004986 */ /* 0x0001e2000c101524 */
[----:B------:R-:W-:-:S03]  /*2bed0*/  ISETP.GT.AND P4, PT, R0, 0x80, P3 ;  /* 0x000000800000780c */ /* 0x000fc60001f84270 */
[----:B0-----:R-:W4:Y:S01]  /*2bee0*/  LDL.LU R17, [R1+0x4] ;  /* 0x0000040001117983 */ /* 0x001f220000300800 */
[----:B---3--:R-:W-:-:S05]  /*2bef0*/  FMUL R22, R22, R2 ;  /* 0x0000000216167220 */ /* 0x008fca0000400000 */
[----:B------:R-:W-:-:S05]  /*2bf00*/  F2FP.F16.F32.PACK_AB R22, RZ, R22 ;  /* 0x00000016ff16723e */ /* 0x000fca00000000ff */
[----:B------:R0:W-:Y:S04]  /*2bf10*/  @P4 STG.E.U16 desc[UR36][R8.64+0x80], R22 ;  /* 0x0000801608004986 */ /* 0x0001e8000c101524 */
[----:B0-----:R-:W3:Y:S01]  /*2bf20*/  LDL.LU R22, [R1+0x8] ;  /* 0x0000080001167983 */ /* 0x001ee20000300800 */
[----:B------:R-:W-:Y:S01]  /*2bf30*/  ISETP.GT.AND P5, PT, R0, 0x80, P2 ;  /* 0x000000800000780c */ /* 0x000fe200017a4270 */
[----:B----4-:R-:W-:-:S05]  /*2bf40*/  FMUL R17, R17, R2 ;  /* 0x0000000211117220 */ /* 0x010fca0000400000 */
[----:B------:R-:W-:Y:S02]  /*2bf50*/  F2FP.F16.F32.PACK_AB R17, RZ, R17 ;  /* 0x00000011ff11723e */ /* 0x000fe400000000ff */
[----:B------:R-:W-:-:S05]  /*2bf60*/  ISETP.GT.AND P4, PT, R0, 0x88, P3 ;  /* 0x000000880000780c */ /* 0x000fca0001f84270 */
[----:B------:R2:W-:Y:S01]  /*2bf70*/  @P5 STG.E.U16 desc[UR36][R8.64+0x82], R17 ;  /* 0x0000821108005986 */ /* 0x0005e2000c101524 */
[----:B------:R-:W-:Y:S01]  /*2bf80*/  ISETP.GT.AND P5, PT, R0, 0x88, P2 ;  /* 0x000000880000780c */ /* 0x000fe200017a4270 */
[----:B--2---:R-:W-:-:S05]  /*2bf90*/  FMUL R17, R23, R2 ;  /* 0x0000000217117220 */ /* 0x004fca0000400000 */
[----:B------:R-:W-:-:S07]  /*2bfa0*/  F2FP.F16.F32.PACK_AB R17, RZ, R17 ;  /* 0x00000011ff11723e */ /* 0x000fce00000000ff */
[----:B------:R0:W-:Y:S01]  /*2bfb0*/  @P5 STG.E.U16 desc[UR36][R18.64+0x82], R17 ;  /* 0x0000821112005986 */ /* 0x0001e2000c101524 */
[----:B------:R-:W-:Y:S01]  /*2bfc0*/  ISETP.GT.AND P5, PT, R0, 0x80, P0 ;  /* 0x000000800000780c */ /* 0x000fe200007a4270 */
[----:B0-----:R-:W-:-:S05]  /*2bfd0*/  FMUL R17, R234, R2 ;  /* 0x00000002ea117220 */ /* 0x001fca0000400000 */
[----:B------:R-:W-:Y:S01]  /*2bfe0*/  F2FP.F16.F32.PACK_AB R17, RZ, R17 ;  /* 0x00000011ff11723e */ /* 0x000fe200000000ff */
[----:B------:R-:W-:-:S05]  /*2bff0*/  FMUL R23, R233, R2 ;  /* 0x00000002e9177220 */ /* 0x000fca0000400000 */
[----:B------:R-:W-:Y:S01]  /*2c000*/  F2FP.F16.F32.PACK_AB R23, RZ, R23 ;  /* 0x00000017ff17723e */ /* 0x000fe200000000ff */
[-C--:B------:R-:W-:Y:S01]  /*2c010*/  FMUL R224, R224, R2.reuse ;  /* 0x00000002e0e07220 */ /* 0x080fe20000400000 */
[----:B------:R-:W-:-:S04]  /*2c020*/  FMUL R225, R225, R2 ;  /* 0x00000002e1e17220 */ /* 0x000fc80000400000 */
[----:B------:R-:W-:Y:S02]  /*2c030*/  F2FP.F16.F32.PACK_AB R224, RZ, R224 ;  /* 0x000000e0ffe0723e */ /* 0x000fe400000000ff */
        /* <DEDUP_REMOVED lines=14> */
[-C--:B------:R-:W-:Y:S01]  /*2c120*/  FMUL R217, R217, R2.reuse ;  /* 0x00000002d9d97220 */ /* 0x080fe20000400000 */
[----:B------:R-:W-:-:S03]  /*2c130*/  FMUL R218, R218, R2 ;  /* 0x00000002dada7220 */ /* 0x000fc60000400000 */
[----:B------:R-:W-:Y:S02]  /*2c140*/  F2FP.F16.F32.PACK_AB R216, RZ, R216 ;  /* 0x000000d8ffd8723e */ /* 0x000fe400000000ff */
[----:B------:R-:W-:Y:S02]  /*2c150*/  F2FP.F16.F32.PACK_AB R217, RZ, R217 ;  /* 0x000000d9ffd9723e */ /* 0x000fe400000000ff */
[----:B------:R-:W-:Y:S01]  /*2c160*/  F2FP.F16.F32.PACK_AB R218, RZ, R218 ;  /* 0x000000daffda723e */ /* 0x000fe200000000ff */
[-C--:B------:R-:W-:Y:S01]  /*2c170*/  FMUL R219, R219, R2.reuse ;  /* 0x00000002dbdb7220 */ /* 0x080fe20000400000 */
[-C--:B------:R-:W-:Y:S01]  /*2c180*/  FMUL R221, R221, R2.reuse ;  /* 0x00000002dddd7220 */ /* 0x080fe20000400000 */
[-C--:B------:R-:W-:Y:S01]  /*2c190*/  FMUL R220, R220, R2.reuse ;  /* 0x00000002dcdc7220 */ /* 0x080fe20000400000 */
[-C--:B------:R-:W-:Y:S01]  /*2c1a0*/  FMUL R222, R222, R2.reuse ;  /* 0x00000002dede7220 */ /* 0x080fe20000400000 */
[----:B------:R-:W-:Y:S01]  /*2c1b0*/  FMUL R223, R223, R2 ;  /* 0x00000002dfdf7220 */ /* 0x000fe20000400000 */
[----:B------:R-:W-:-:S02]  /*2c1c0*/  F2FP.F16.F32.PACK_AB R219, RZ, R219 ;  /* 0x000000dbffdb723e */ /* 0x000fc400000000ff */
[----:B------:R-:W-:Y:S02]  /*2c1d0*/  F2FP.F16.F32.PACK_AB R221, RZ, R221 ;  /* 0x000000ddffdd723e */ /* 0x000fe400000000ff */
[----:B------:R-:W-:Y:S02]  /*2c1e0*/  F2FP.F16.F32.PACK_AB R220, RZ, R220 ;  /* 0x000000dcffdc723e */ /* 0x000fe400000000ff */
[----:B------:R-:W-:Y:S02]  /*2c1f0*/  F2FP.F16.F32.PACK_AB R222, RZ, R222 ;  /* 0x000000deffde723e */ /* 0x000fe400000000ff */
[----:B------:R-:W-:Y:S01]  /*2c200*/  F2FP.F16.F32.PACK_AB R223, RZ, R223 ;  /* 0x000000dfffdf723e */ /* 0x000fe200000000ff */
[-C--:B------:R-:W-:Y:S01]  /*2c210*/  FMUL R208, R208, R2.reuse ;  /* 0x00000002d0d07220 */ /* 0x080fe20000400000 */
[-C--:B------:R-:W-:Y:S01]  /*2c220*/  FMUL R209, R209, R2.reuse ;  /* 0x00000002d1d17220 */ /* 0x080fe20000400000 */
[-C--:B------:R-:W-:Y:S01]  /*2c230*/  FMUL R211, R211, R2.reuse ;  /* 0x00000002d3d37220 */ /* 0x080fe20000400000 */
[----:B------:R-:W-:-:S02]  /*2c240*/  FMUL R210, R210, R2 ;  /* 0x00000002d2d27220 */ /* 0x000fc40000400000 */
[----:B------:R-:W-:Y:S02]  /*2c250*/  F2FP.F16.F32.PACK_AB R208, RZ, R208 ;  /* 0x000000d0ffd0723e */ /* 0x000fe400000000ff */
[----:B------:R-:W-:Y:S02]  /*2c260*/  F2FP.F16.F32.PACK_AB R209, RZ, R209 ;  /* 0x000000d1ffd1723e */ /* 0x000fe400000000ff */
[----:B------:R-:W-:Y:S02]  /*2c270*/  F2FP.F16.F32.PACK_AB R211, RZ, R211 ;  /* 0x000000d3ffd3723e */ /* 0x000fe400000000ff */
[----:B------:R-:W-:Y:S01]  /*2c280*/  F2FP.F16.F32.PACK_AB R210, RZ, R210 ;  /* 0x000000d2ffd2723e */ /* 0x000fe200000000ff */
[-C--:B------:R-:W-:Y:S01]  /*2c290*/  FMUL R212, R212, R2.reuse ;  /* 0x00000002d4d47220 */ /* 0x080fe20000400000 */
[----:B------:R-:W-:-:S04]  /*2c2a0*/  FMUL R213, R213, R2 ;  /* 0x00000002d5d57220 */ /* 0x000fc80000400000 */
[----:B------:R-:W-:Y:S02]  /*2c2b0*/  F2FP.F16.F32.PACK_AB R212, RZ, R212 ;  /* 0x000000d4ffd4723e */ /* 0x000fe400000000ff */
[----:B------:R-:W-:Y:S01]  /*2c2c0*/  F2FP.F16.F32.PACK_AB R213, RZ, R213 ;  /* 0x000000d5ffd5723e */ /* 0x000fe200000000ff */
[-C--:B------:R-:W-:Y:S01]  /*2c2d0*/  FMUL R214, R214, R2.reuse ;  /* 0x00000002d6d67220 */ /* 0x080fe20000400000 */
[----:B---3--:R-:W-:-:S05]  /*2c2e0*/  FMUL R22, R22, R2 ;  /* 0x0000000216167220 */ /* 0x008fca0000400000 */
[----:B------:R-:W-:-:S05]  /*2c2f0*/  F2FP.F16.F32.PACK_AB R22, RZ, R22 ;  /* 0x00000016ff16723e */ /* 0x000fca00000000ff */
[----:B------:R5:W-:Y:S01]  /*2c300*/  @P4 STG.E.U16 desc[UR36][R18.64+0x80], R22 ;  /* 0x0000801612004986 */ /* 0x000be2000c101524 */
[----:B------:R-:W-:Y:S01]  /*2c310*/  ISETP.GT.AND P4, PT, R0, 0x80, P1 ;  /* 0x000000800000780c */ /* 0x000fe20000f84270 */
[----:B-----5:R-:W-:-:S05]  /*2c320*/  FMUL R22, R232, R2 ;  /* 0x00000002e8167220 */ /* 0x020fca0000400000 */
[----:B------:R-:W-:-:S07]  /*2c330*/  F2FP.F16.F32.PACK_AB R22, RZ, R22 ;  /* 0x00000016ff16723e */ /* 0x000fce00000000ff */
[----:B------:R0:W-:Y:S01]  /*2c340*/  @P4 STG.E.U16 desc[UR36][R8.64+0x92], R17 ;  /* 0x0000921108004986 */ /* 0x0001e2000c101524 */
[----:B------:R-:W-:-:S03]  /*2c350*/  ISETP.GT.AND P4, PT, R0, 0x88, P1 ;  /* 0x000000880000780c */ /* 0x000fc60000f84270 */
[----:B------:R0:W-:Y:S01]  /*2c360*/  @P5 STG.E.U16 desc[UR36][R8.64+0x90], R22 ;  /* 0x0000901608005986 */ /* 0x0001e2000c101524 */
[----:B------:R-:W-:Y:S01]  /*2c370*/  ISETP.GT.AND P5, PT, R0, 0x88, P0 ;  /* 0x000000880000780c */ /* 0x000fe200007a4270 */
[----:B------:R-:W-:-:S05]  /*2c380*/  FMUL R232, R235, R2 ;  /* 0x00000002ebe87220 */ /* 0x000fca0000400000 */
[----:B------:R-:W-:-:S05]  /*2c390*/  F2FP.F16.F32.PACK_AB R232, RZ, R232 ;  /* 0x000000e8ffe8723e */ /* 0x000fca00000000ff */
[----:B------:R0:W-:Y:S01]  /*2c3a0*/  @P4 STG.E.U16 desc[UR36][R18.64+0x92], R232 ;  /* 0x000092e812004986 */ /* 0x0001e2000c101524 */
[----:B------:R-:W-:-:S03]  /*2c3b0*/  ISETP.GT.AND P4, PT, R0, 0x100, P3 ;  /* 0x000001000000780c */ /* 0x000fc60001f84270 */
[----:B------:R0:W-:Y:S01]  /*2c3c0*/  @P5 STG.E.U16 desc[UR36][R18.64+0x90], R23 ;  /* 0x0000901712005986 */ /* 0x0001e2000c101524 */
[----:B------:R-:W-:-:S09]  /*2c3d0*/  ISETP.GT.AND P5, PT, R0, 0x100, P2 ;  /* 0x000001000000780c */ /* 0x000fd200017a4270 */
        /* <DEDUP_REMOVED lines=15> */
[C---:B------:R-:W-:Y:S02]  /*2c4d0*/  ISETP.GT.AND P5, PT, R0.reuse, 0x180, P3 ;  /* 0x000001800000780c */ /* 0x040fe40001fa4270 */
[C---:B------:R-:W-:Y:S02]  /*2c4e0*/  ISETP.GT.AND P3, PT, R0.reuse, 0x188, P3 ;  /* 0x000001880000780c */ /* 0x040fe40001f64270 */
[----:B------:R-:W-:-:S05]  /*2c4f0*/  ISETP.GT.AND P2, PT, R0, 0x188, P2 ;  /* 0x000001880000780c */ /* 0x000fca0001744270 */
[----:B------:R0:W-:Y:S04]  /*2c500*/  @P4 STG.E.U16 desc[UR36][R6.64+0x82], R217 ;  /* 0x000082d906004986 */ /* 0x0001e8000c101524 */
[----:B------:R0:W-:Y:S04]  /*2c510*/  @P5 STG.E.U16 desc[UR36][R6.64+0x80], R216 ;  /* 0x000080d806005986 */ /* 0x0001e8000c101524 */
[----:B------:R0:W-:Y:S01]  /*2c520*/  @P3 STG.E.U16 desc[UR36][R10.64+0x80], R218 ;  /* 0x000080da0a003986 */ /* 0x0001e2000c101524 */
[C---:B------:R-:W-:Y:S02]  /*2c530*/  ISETP.GT.AND P3, PT, R0.reuse, 0x180, P1 ;  /* 0x000001800000780c */ /* 0x040fe40000f64270 */
[----:B------:R-:W-:-:S02]  /*2c540*/  ISETP.GT.AND P4, PT, R0, 0x180, P0 ;  /* 0x000001800000780c */ /* 0x000fc40000784270 */
[C---:B------:R-:W-:Y:S02]  /*2c550*/  ISETP.GT.AND P0, PT, R0.reuse, 0x188, P0 ;  /* 0x000001880000780c */ /* 0x040fe40000704270 */
[----:B------:R-:W-:Y:S01]  /*2c560*/  ISETP.GT.AND P1, PT, R0, 0x188, P1 ;  /* 0x000001880000780c */ /* 0x000fe20000f24270 */
[----:B------:R0:W-:Y:S01]  /*2c570*/  @P2 STG.E.U16 desc[UR36][R10.64+0x82], R219 ;  /* 0x000082db0a002986 */ /* 0x0001e2000c101524 */
[----:B------:R-:W-:-:S05]  /*2c580*/  ISETP.GT.AND P2, PT, R3, 0x51, PT ;  /* 0x000000510300780c */ /* 0x000fca0003f44270 */
[----:B------:R0:W-:Y:S01]  /*2c590*/  @P3 STG.E.U16 desc[UR36][R6.64+0x92], R221 ;  /* 0x000092dd06003986 */ /* 0x0001e2000c101524 */
[----:B------:R-:W-:-:S03]  /*2c5a0*/  ISETP.GT.AND P3, PT, R3, 0x50, PT ;  /* 0x000000500300780c */ /* 0x000fc60003f64270 */
[----:B------:R0:W-:Y:S01]  /*2c5b0*/  @P4 STG.E.U16 desc[UR36][R6.64+0x90], R220 ;  /* 0x000090dc06004986 */ /* 0x0001e2000c101524 */
[----:B------:R-:W-:-:S03]  /*2c5c0*/  ISETP.GT.AND P4, PT, R0, RZ, P2 ;  /* 0x000000ff0000720c */ /* 0x000fc60001784270 */
[----:B------:R0:W-:Y:S01]  /*2c5d0*/  @P0 STG.E.U16 desc[UR36][R10.64+0x90], R222 ;  /* 0x000090de0a000986 */ /* 0x0001e2000c101524 */
[----:B------:R-:W-:-:S03]  /*2c5e0*/  ISETP.GT.AND P0, PT, R0, RZ, P3 ;  /* 0x000000ff0000720c */ /* 0x000fc60001f04270 */
[----:B------:R0:W-:Y:S01]  /*2c5f0*/  @P1 STG.E.U16 desc[UR36][R10.64+0x92], R223 ;  /* 0x000092df0a001986 */ /* 0x0001e2000c101524 */
[C---:B------:R-:W-:Y:S02]  /*2c600*/  ISETP.GT.AND P1, PT, R0.reuse, 0x8, P2 ;  /* 0x000000080000780c */ /* 0x040fe40001724270 */
[----:B------:R-:W-:-:S03]  /*2c610*/  ISETP.GT.AND P5, PT, R0, 0x8, P3 ;  /* 0x000000080000780c */ /* 0x000fc60001fa4270 */
[----:B------:R0:W-:Y:S04]  /*2c620*/  @P4 STG.E.U16 desc[UR36][R12.64+0xa2], R209 ;  /* 0x0000a2d10c004986 */ /* 0x0001e8000c101524 */
[----:B------:R0:W-:Y:S01]  /*2c630*/  @P0 STG.E.U16 desc[UR36][R12.64+0xa0], R208 ;  /* 0x0000a0d00c000986 */ /* 0x0001e2000c101524 */
[----:B------:R-:W-:-:S03]  /*2c640*/  ISETP.GT.AND P0, PT, R3, 0x58, PT ;  /* 0x000000580300780c */ /* 0x000fc60003f04270 */
[----:B------:R0:W-:Y:S01]  /*2c650*/  @P1 STG.E.U16 desc[UR36][R20.64+0xa2], R211 ;  /* 0x0000a2d314001986 */ /* 0x0001e2000c101524 */
[----:B------:R-:W-:-:S03]  /*2c660*/  ISETP.GT.AND P1, PT, R3, 0x59, PT ;  /* 0x000000590300780c */ /* 0x000fc60003f24270 */
[----:B------:R0:W-:Y:S01]  /*2c670*/  @P5 STG.E.U16 desc[UR36][R20.64+0xa0], R210 ;  /* 0x0000a0d214005986 */ /* 0x0001e2000c101524 */
[C---:B------:R-:W-:Y:S02]  /*2c680*/  ISETP.GT.AND P5, PT, R0.reuse, RZ, P0 ;  /* 0x000000ff0000720c */ /* 0x040fe400007a4270 */
[----:B------:R-:W-:Y:S01]  /*2c690*/  ISETP.GT.AND P4, PT, R0, RZ, P1 ;  /* 0x000000ff0000720c */ /* 0x000fe20000f84270 */
[----:B------:R-:W-:Y:S01]  /*2c6a0*/  FMUL R215, R215, R2 ;  /* 0x00000002d7d77220 */ /* 0x000fe20000400000 */
[----:B------:R-:W-:-:S09]  /*2c6b0*/  F2FP.F16.F32.PACK_AB R214, RZ, R214 ;  /* 0x000000d6ffd6723e */ /* 0x000fd200000000ff */
[----:B------:R0:W-:Y:S01]  /*2c6c0*/  @P5 STG.E.U16 desc[UR36][R12.64+0xb0], R212 ;  /* 0x0000b0d40c005986 */ /* 0x0001e2000c101524 */
[----:B------:R-:W-:-:S03]  /*2c6d0*/  ISETP.GT.AND P5, PT, R0, 0x8, P0 ;  /* 0x000000080000780c */ /* 0x000fc600007a4270 */
[----:B------:R0:W-:Y:S01]  /*2c6e0*/  @P4 STG.E.U16 desc[UR36][R12.64+0xb2], R213 ;  /* 0x0000b2d50c004986 */ /* 0x0001e2000c101524 */
[----:B------:R-:W-:Y:S02]  /*2c6f0*/  ISETP.GT.AND P4, PT, R0, 0x8, P1 ;  /* 0x000000080000780c */ /* 0x000fe40000f84270 */
[----:B------:R-:W-:Y:S01]  /*2c700*/  F2FP.F16.F32.PACK_AB R215, RZ, R215 ;  /* 0x000000d7ffd7723e */ /* 0x000fe200000000ff */
[-C--:B------:R-:W-:Y:S01]  /*2c710*/  FMUL R200, R200, R2.reuse ;  /* 0x00000002c8c87220 */ /* 0x080fe20000400000 */
[----:B------:R-:W-:-:S05]  /*2c720*/  FMUL R201, R201, R2 ;  /* 0x00000002c9c97220 */ /* 0x000fca0000400000 */
[----:B------:R0:W-:Y:S01]  /*2c730*/  @P5 STG.E.U16 desc[UR36][R20.64+0xb0], R214 ;  /* 0x0000b0d614005986 */ /* 0x0001e2000c101524 */
[----:B------:R-:W-:-:S03]  /*2c740*/  ISETP.GT.AND P5, PT, R0, 0x80, P2 ;  /* 0x000000800000780c */ /* 0x000fc600017a4270 */
[----:B------:R0:W-:Y:S01]  /*2c750*/  @P4 STG.E.U16 desc[UR36][R20.64+0xb2], R215 ;  /* 0x0000b2d714004986 */ /* 0x0001e2000c101524 */
[----:B------:R-:W-:Y:S02]  /*2c760*/  ISETP.GT.AND P4, PT, R0, 0x80, P3 ;  /* 0x000000800000780c */ /* 0x000fe40001f84270 */
[----:B------:R-:W-:Y:S02]  /*2c770*/  F2FP.F16.F32.PACK_AB R200, RZ, R200 ;  /* 0x000000c8ffc8723e */ /* 0x000fe400000000ff */
[----:B------:R-:W-:Y:S01]  /*2c780*/  F2FP.F16.F32.PACK_AB R201, RZ, R201 ;  /* 0x000000c9ffc9723e */ /* 0x000fe200000000ff */
[----:B------:R-:W-:-:S04]  /*2c790*/  FMUL R202, R202, R2 ;  /* 0x00000002caca7220 */ /* 0x000fc80000400000 */
[----:B------:R0:W-:Y:S01]  /*2c7a0*/  @P5 STG.E.U16 desc[UR36][R8.64+0xa2], R201 ;  /* 0x0000a2c908005986 */ /* 0x0001e2000c101524 */
[----:B------:R-:W-:-:S03]  /*2c7b0*/  ISETP.GT.AND P5, PT, R0, 0x88, P2 ;  /* 0x000000880000780c */ /* 0x000fc600017a4270 */
[----:B------:R0:W-:Y:S01]  /*2c7c0*/  @P4 STG.E.U16 desc[UR36][R8.64+0xa0], R200 ;  /* 0x0000a0c808004986 */ /* 0x0001e2000c101524 */
[----:B------:R-:W-:Y:S01]  /*2c7d0*/  ISETP.GT.AND P4, PT, R0, 0x88, P3 ;  /* 0x000000880000780c */ /* 0x000fe20001f84270 */
[----:B------:R-:W-:Y:S01]  /*2c7e0*/  FMUL R203, R203, R2 ;  /* 0x00000002cbcb7220 */ /* 0x000fe20000400000 */
[----:B------:R-:W-:-:S04]  /*2c7f0*/  F2FP.F16.F32.PACK_AB R202, RZ, R202 ;  /* 0x000000caffca723e */ /* 0x000fc800000000ff */
        /* <DEDUP_REMOVED lines=8> */
[----:B------:R-:W-:-:S03]  /*2c880*/  F2FP.F16.F32.PACK_AB R205, RZ, R205 ;  /* 0x000000cdffcd723e */ /* 0x000fc600000000ff */
[----:B------:R0:W-:Y:S01]  /*2c890*/  @P5 STG.E.U16 desc[UR36][R8.64+0xb0], R204 ;  /* 0x0000b0cc08005986 */ /* 0x0001e2000c101524 */
[----:B------:R-:W-:-:S03]  /*2c8a0*/  ISETP.GT.AND P5, PT, R0, 0x88, P0 ;  /* 0x000000880000780c */ /* 0x000fc600007a4270 */
[----:B------:R0:W-:Y:S01]  /*2c8b0*/  @P4 STG.E.U16 desc[UR36][R8.64+0xb2], R205 ;  /* 0x0000b2cd08004986 */ /* 0x0001e2000c101524 */
[----:B------:R-:W-:Y:S01]  /*2c8c0*/  ISETP.GT.AND P4, PT, R0, 0x88, P1 ;  /* 0x000000880000780c */ /* 0x000fe20000f84270 */
[-C--:B------:R-:W-:Y:S01]  /*2c8d0*/  FMUL R206, R206, R2.reuse ;  /* 0x00000002cece7220 */ /* 0x080fe20000400000 */
[----:B------:R-:W-:-:S04]  /*2c8e0*/  FMUL R207, R207, R2 ;  /* 0x00000002cfcf7220 */ /* 0x000fc80000400000 */
[----:B------:R-:W-:Y:S02]  /*2c8f0*/  F2FP.F16.F32.PACK_AB R206, RZ, R206 ;  /* 0x000000ceffce723e */ /* 0x000fe400000000ff */
        /* <DEDUP_REMOVED lines=36> */
[C---:B------:R-:W-:Y:S02]  /*2cb40*/  ISETP.GT.AND P4, PT, R0.reuse, 0x180, P2 ;  /* 0x000001800000780c */ /* 0x040fe40001784270 */
[----:B------:R-:W-:Y:S01]  /*2cb50*/  ISETP.GT.AND P3, PT, R0, 0x188, P3 ;  /* 0x000001880000780c */ /* 0x000fe20001f64270 */
[-C--:B------:R-:W-:Y:S01]  /*2cb60*/  FMUL R184, R184, R2.reuse ;  /* 0x00000002b8b87220 */ /* 0x080fe20000400000 */
[-C--:B------:R-:W-:Y:S01]  /*2cb70*/  FMUL R185, R185, R2.reuse ;  /* 0x00000002b9b97220 */ /* 0x080fe20000400000 */
[----:B------:R-:W-:-:S03]  /*2cb80*/  FMUL R186, R186, R2 ;  /* 0x00000002baba7220 */ /* 0x000fc60000400000 */
[----:B------:R-:W-:Y:S02]  /*2cb90*/  F2FP.F16.F32.PACK_AB R184, RZ, R184 ;  /* 0x000000b8ffb8723e */ /* 0x000fe400000000ff */
[----:B------:R-:W-:Y:S02]  /*2cba0*/  F2FP.F16.F32.PACK_AB R185, RZ, R185 ;  /* 0x000000b9ffb9723e */ /* 0x000fe400000000ff */
[----:B------:R-:W-:Y:S01]  /*2cbb0*/  F2FP.F16.F32.PACK_AB R186, RZ, R186 ;  /* 0x000000baffba723e */ /* 0x000fe200000000ff */
[----:B------:R0:W-:Y:S01]  /*2cbc0*/  @P5 STG.E.U16 desc[UR36][R6.64+0xa0], R184 ;  /* 0x0000a0b806005986 */ /* 0x0001e2000c101524 */
[----:B------:R-:W-:-:S03]  /*2cbd0*/  ISETP.GT.AND P2, PT, R0, 0x188, P2 ;  /* 0x000001880000780c */ /* 0x000fc60001744270 */
[----:B------:R0:W-:Y:S01]  /*2cbe0*/  @P4 STG.E.U16 desc[UR36][R6.64+0xa2], R185 ;  /* 0x0000a2b906004986 */ /* 0x0001e2000c101524 */
[----:B------:R-:W-:-:S03]  /*2cbf0*/  FMUL R187, R187, R2 ;  /* 0x00000002bbbb7220 */ /* 0x000fc60000400000 */
[----:B------:R0:W-:Y:S01]  /*2cc00*/  @P3 STG.E.U16 desc[UR36][R10.64+0xa0], R186 ;  /* 0x0000a0ba0a003986 */ /* 0x0001e2000c101524 */
[C---:B------:R-:W-:Y:S01]  /*2cc10*/  ISETP.GT.AND P3, PT, R0.reuse, 0x180, P1 ;  /* 0x000001800000780c */ /* 0x040fe20000f64270 */
[-C--:B------:R-:W-:Y:S01]  /*2cc20*/  FMUL R189, R189, R2.reuse ;  /* 0x00000002bdbd7220 */ /* 0x080fe20000400000 */
[C---:B------:R-:W-:Y:S02]  /*2cc30*/  ISETP.GT.AND P4, PT, R0.reuse, 0x180, P0 ;  /* 0x000001800000780c */ /* 0x040fe40000784270 */
[----:B------:R-:W-:Y:S01]  /*2cc40*/  ISETP.GT.AND P0, PT, R0, 0x188, P0 ;  /* 0x000001880000780c */ /* 0x000fe20000704270 */
[-C--:B------:R-:W-:Y:S01]  /*2cc50*/  FMUL R188, R188, R2.reuse ;  /* 0x00000002bcbc7220 */ /* 0x080fe20000400000 */
[----:B------:R-:W-:Y:S01]  /*2cc60*/  ISETP.GT.AND P1, PT, R0, 0x188, P1 ;  /* 0x000001880000780c */ /* 0x000fe20000f24270 */
[-C--:B------:R-:W-:Y:S01]  /*2cc70*/  FMUL R190, R190, R2.reuse ;  /* 0x00000002bebe7220 */ /* 0x080fe20000400000 */
[----:B------:R-:W-:Y:S01]  /*2cc80*/  F2FP.F16.F32.PACK_AB R187, RZ, R187 ;  /* 0x000000bbffbb723e */ /* 0x000fe200000000ff */
[----:B------:R-:W-:Y:S01]  /*2cc90*/  FMUL R191, R191, R2 ;  /* 0x00000002bfbf7220 */ /* 0x000fe20000400000 */
[----:B------:R-:W-:-:S02]  /*2cca0*/  F2FP.F16.F32.PACK_AB R189, RZ, R189 ;  /* 0x000000bdffbd723e */ /* 0x000fc400000000ff */
[----:B------:R-:W-:Y:S01]  /*2ccb0*/  F2FP.F16.F32.PACK_AB R188, RZ, R188 ;  /* 0x000000bcffbc723e */ /* 0x000fe200000000ff */
[----:B------:R0:W-:Y:S01]  /*2ccc0*/  @P2 STG.E.U16 desc[UR36][R10.64+0xa2], R187 ;  /* 0x0000a2bb0a002986 */ /* 0x0001e2000c101524 */
[----:B------:R-:W-:Y:S02]  /*2ccd0*/  F2FP.F16.F32.PACK_AB R190, RZ, R190 ;  /* 0x000000beffbe723e */ /* 0x000fe400000000ff */
[----:B------:R-:W-:Y:S01]  /*2cce0*/  F2FP.F16.F32.PACK_AB R191, RZ, R191 ;  /* 0x000000bfffbf723e */ /* 0x000fe200000000ff */
[----:B------:R0:W-:Y:S01]  /*2ccf0*/  @P3 STG.E.U16 desc[UR36][R6.64+0xb2], R189 ;  /* 0x0000b2bd06003986 */ /* 0x0001e2000c101524 */
[C---:B------:R-:W-:Y:S02]  /*2cd00*/  ISETP.GT.AND P3, PT, R3.reuse, 0x60, PT ;  /* 0x000000600300780c */ /* 0x040fe40003f64270 */
[----:B------:R-:W-:Y:S01]  /*2cd10*/  ISETP.GT.AND P2, PT, R3, 0x61, PT ;  /* 0x000000610300780c */ /* 0x000fe20003f44270 */
[----:B------:R0:W-:Y:S03]  /*2cd20*/  @P4 STG.E.U16 desc[UR36][R6.64+0xb0], R188 ;  /* 0x0000b0bc06004986 */ /* 0x0001e6000c101524 */
[C---:B------:R-:W-:Y:S01]  /*2cd30*/  ISETP.GT.AND P4, PT, R0.reuse, RZ, P2 ;  /* 0x000000ff0000720c */ /* 0x040fe20001784270 */
[----:B------:R0:W-:Y:S01]  /*2cd40*/  @P0 STG.E.U16 desc[UR36][R10.64+0xb0], R190 ;  /* 0x0000b0be0a000986 */ /* 0x0001e2000c101524 */
[----:B------:R-:W-:-:S03]  /*2cd50*/  ISETP.GT.AND P0, PT, R0, RZ, P3 ;  /* 0x000000ff0000720c */ /* 0x000fc60001f04270 */
[----:B------:R0:W-:Y:S01]  /*2cd60*/  @P1 STG.E.U16 desc[UR36][R10.64+0xb2], R191 ;  /* 0x0000b2bf0a001986 */ /* 0x0001e2000c101524 */
[----:B------:R-:W-:Y:S01]  /*2cd70*/  ISETP.GT.AND P1, PT, R0, 0x8, P2 ;  /* 0x000000080000780c */ /* 0x000fe20001724270 */
[-C--:B------:R-:W-:Y:S01]  /*2cd80*/  FMUL R176, R176, R2.reuse ;  /* 0x00000002b0b07220 */ /* 0x080fe20000400000 */
[-C--:B------:R-:W-:Y:S01]  /*2cd90*/  FMUL R177, R177, R2.reuse ;  /* 0x00000002b1b17220 */ /* 0x080fe20000400000 */
[-C--:B------:R-:W-:Y:S01]  /*2cda0*/  FMUL R179, R179, R2.reuse ;  /* 0x00000002b3b37220 */ /* 0x080fe20000400000 */
[----:B------:R-:W-:Y:S01]  /*2cdb0*/  ISETP.GT.AND P5, PT, R0, 0x8, P3 ;  /* 0x000000080000780c */ /* 0x000fe20001fa4270 */
[----:B------:R-:W-:Y:S01]  /*2cdc0*/  FMUL R178, R178, R2 ;  /* 0x00000002b2b27220 */ /* 0x000fe20000400000 */
[----:B------:R-:W-:Y:S02]  /*2cdd0*/  F2FP.F16.F32.PACK_AB R176, RZ, R176 ;  /* 0x000000b0ffb0723e */ /* 0x000fe400000000ff */
[----:B------:R-:W-:Y:S02]  /*2cde0*/  F2FP.F16.F32.PACK_AB R177, RZ, R177 ;  /* 0x000000b1ffb1723e */ /* 0x000fe400000000ff */
[----:B------:R-:W-:Y:S01]  /*2cdf0*/  F2FP.F16.F32.PACK_AB R179, RZ, R179 ;  /* 0x000000b3ffb3723e */ /* 0x000fe200000000ff */
[----:B------:R0:W-:Y:S01]  /*2ce00*/  @P0 STG.E.U16 desc[UR36][R12.64+0xc0], R176 ;  /* 0x0000c0b00c000986 */ /* 0x0001e2000c101524 */
[----:B------:R-:W-:-:S03]  /*2ce10*/  F2FP.F16.F32.PACK_AB R178, RZ, R178 ;  /* 0x000000b2ffb2723e */ /* 0x000fc600000000ff */
[----:B------:R0:W-:Y:S01]  /*2ce20*/  @P4 STG.E.U16 desc[UR36][R12.64+0xc2], R177 ;  /* 0x0000c2b10c004986 */ /* 0x0001e2000c101524 */
[----:B------:R-:W-:-:S03]  /*2ce30*/  ISETP.GT.AND P0, PT, R3, 0x68, PT ;  /* 0x000000680300780c */ /* 0x000fc60003f04270 */
[----:B------:R0:W-:Y:S01]  /*2ce40*/  @P1 STG.E.U16 desc[UR36][R20.64+0xc2], R179 ;  /* 0x0000c2b314001986 */ /* 0x0001e2000c101524 */
[----:B------:R-:W-:-:S03]  /*2ce50*/  ISETP.GT.AND P1, PT, R3, 0x69, PT ;  /* 0x000000690300780c */ /* 0x000fc60003f24270 */
[----:B------:R0:W-:Y:S01]  /*2ce60*/  @P5 STG.E.U16 desc[UR36][R20.64+0xc0], R178 ;  /* 0x0000c0b214005986 */ /* 0x0001e2000c101524 */
[C---:B------:R-:W-:Y:S02]  /*2ce70*/  ISETP.GT.AND P5, PT, R0.reuse, RZ, P0 ;  /* 0x000000ff0000720c */ /* 0x040fe400007a4270 */
[----:B------:R-:W-:Y:S01]  /*2ce80*/  ISETP.GT.AND P4, PT, R0, RZ, P1 ;  /* 0x000000ff0000720c */ /* 0x000fe20000f84270 */
        /* <DEDUP_REMOVED lines=227> */
[C---:B------:R-:W-:Y:S02]  /*2dcc0*/  ISETP.GT.AND P1, PT, R0.reuse, 0x188, P1 ;  /* 0x000001880000780c */ /* 0x040fe40000f24270 */
[----:B------:R-:W-:Y:S01]  /*2dcd0*/  ISETP.GT.AND P0, PT, R0, 0x188, P0 ;  /* 0x000001880000780c */ /* 0x000fe20000704270 */
[-C--:B------:R-:W-:Y:S01]  /*2dce0*/  FMUL R124, R124, R2.reuse ;  /* 0x000000027c7c7220 */ /* 0x080fe20000400000 */
[-C--:B------:R-:W-:Y:S01]  /*2dcf0*/  FMUL R126, R126, R2.reuse ;  /* 0x000000027e7e7220 */ /* 0x080fe20000400000 */
[----:B------:R-:W-:Y:S01]  /*2dd00*/  FMUL R127, R127, R2 ;  /* 0x000000027f7f7220 */ /* 0x000fe20000400000 */
[----:B------:R-:W-:-:S02]  /*2dd10*/  F2FP.F16.F32.PACK_AB R123, RZ, R123 ;  /* 0x0000007bff7b723e */ /* 0x000fc400000000ff */
[----:B------:R-:W-:Y:S02]  /*2dd20*/  F2FP.F16.F32.PACK_AB R125, RZ, R125 ;  /* 0x0000007dff7d723e */ /* 0x000fe400000000ff */
[----:B------:R-:W-:Y:S01]  /*2dd30*/  F2FP.F16.F32.PACK_AB R124, RZ, R124 ;  /* 0x0000007cff7c723e */ /* 0x000fe200000000ff */
[----:B------:R0:W-:Y:S01]  /*2dd40*/  @P3 STG.E.U16 desc[UR36][R10.64+0xe2], R123 ;  /* 0x0000e27b0a003986 */ /* 0x0001e2000c101524 */
[----:B------:R-:W-:Y:S02]  /*2dd50*/  F2FP.F16.F32.PACK_AB R126, RZ, R126 ;  /* 0x0000007eff7e723e */ /* 0x000fe400000000ff */
[----:B------:R-:W-:Y:S01]  /*2dd60*/  F2FP.F16.F32.PACK_AB R127, RZ, R127 ;  /* 0x0000007fff7f723e */ /* 0x000fe200000000ff */
[----:B------:R0:W-:Y:S01]  /*2dd70*/  @P2 STG.E.U16 desc[UR36][R6.64+0xf2], R125 ;  /* 0x0000f27d06002986 */ /* 0x0001e2000c101524 */
[C---:B------:R-:W-:Y:S02]  /*2dd80*/  ISETP.GT.AND P3, PT, R3.reuse, 0x80, PT ;  /* 0x000000800300780c */ /* 0x040fe40003f64270 */
[----:B------:R-:W-:Y:S01]  /*2dd90*/  ISETP.GT.AND P2, PT, R3, 0x81, PT ;  /* 0x000000810300780c */ /* 0x000fe20003f44270 */
[----:B------:R0:W-:Y:S04]  /*2dda0*/  @P4 STG.E.U16 desc[UR36][R6.64+0xf0], R124 ;  /* 0x0000f07c06004986 */ /* 0x0001e8000c101524 */
[----:B------:R0:W-:Y:S01]  /*2ddb0*/  @P1 STG.E.U16 desc[UR36][R10.64+0xf0], R126 ;  /* 0x0000f07e0a001986 */ /* 0x0001e2000c101524 */
[----:B------:R-:W-:-:S03]  /*2ddc0*/  ISETP.GT.AND P1, PT, R0, RZ, P2 ;  /* 0x000000ff0000720c */ /* 0x000fc60001724270 */
[----:B------:R0:W-:Y:S01]  /*2ddd0*/  @P0 STG.E.U16 desc[UR36][R10.64+0xf2], R127 ;  /* 0x0000f27f0a000986 */ /* 0x0001e2000c101524 */
[----:B------:R-:W-:Y:S01]  /*2dde0*/  ISETP.GT.AND P0, PT, R0, RZ, P3 ;  /* 0x000000ff0000720c */ /* 0x000fe20001f04270 */
[-C--:B------:R-:W-:Y:S01]  /*2ddf0*/  FMUL R112, R112, R2.reuse ;  /* 0x0000000270707220 */ /* 0x080fe20000400000 */
[-C--:B------:R-:W-:Y:S01]  /*2de00*/  FMUL R113, R113, R2.reuse ;  /* 0x0000000271717220 */ /* 0x080fe20000400000 */
[C---:B------:R-:W-:Y:S02]  /*2de10*/  ISETP.GT.AND P5, PT, R0.reuse, 0x8, P3 ;  /* 0x000000080000780c */ /* 0x040fe40001fa4270 */
[----:B------:R-:W-:Y:S01]  /*2de20*/  ISETP.GT.AND P4, PT, R0, 0x8, P2 ;  /* 0x000000080000780c */ /* 0x000fe20001784270 */
[-C--:B------:R-:W-:Y:S01]  /*2de30*/  FMUL R114, R114, R2.reuse ;  /* 0x0000000272727220 */ /* 0x080fe20000400000 */
[----:B------:R-:W-:Y:S01]  /*2de40*/  FMUL R115, R115, R2 ;  /* 0x0000000273737220 */ /* 0x000fe20000400000 */
[----:B------:R-:W-:Y:S02]  /*2de50*/  F2FP.F16.F32.PACK_AB R112, RZ, R112 ;  /* 0x00000070ff70723e */ /* 0x000fe400000000ff */
[----:B------:R-:W-:-:S02]  /*2de60*/  F2FP.F16.F32.PACK_AB R113, RZ, R113 ;  /* 0x00000071ff71723e */ /* 0x000fc400000000ff */
[----:B------:R-:W-:Y:S01]  /*2de70*/  F2FP.F16.F32.PACK_AB R114, RZ, R114 ;  /* 0x00000072ff72723e */ /* 0x000fe200000000ff */
[----:B------:R0:W-:Y:S01]  /*2de80*/  @P0 STG.E.U16 desc[UR36][R12.64+0x100], R112 ;  /* 0x000100700c000986 */ /* 0x0001e2000c101524 */
[----:B------:R-:W-:Y:S02]  /*2de90*/  F2FP.F16.F32.PACK_AB R115, RZ, R115 ;  /* 0x00000073ff73723e */ /* 0x000fe400000000ff */
[C---:B------:R-:W-:Y:S01]  /*2dea0*/  ISETP.GT.AND P0, PT, R3.reuse, 0x88, PT ;  /* 0x000000880300780c */ /* 0x040fe20003f04270 */
[----:B------:R0:W-:Y:S01]  /*2deb0*/  @P1 STG.E.U16 desc[UR36][R12.64+0x102], R113 ;  /* 0x000102710c001986 */ /* 0x0001e2000c101524 */
[----:B------:R-:W-:-:S03]  /*2dec0*/  ISETP.GT.AND P1, PT, R3, 0x89, PT ;  /* 0x000000890300780c */ /* 0x000fc60003f24270 */
[----:B------:R0:W-:Y:S01]  /*2ded0*/  @P5 STG.E.U16 desc[UR36][R20.64+0x100], R114 ;  /* 0x0001007214005986 */ /* 0x0001e2000c101524 */
[----:B------:R-:W-:-:S03]  /*2dee0*/  ISETP.GT.AND P5, PT, R0, RZ, P0 ;  /* 0x000000ff0000720c */ /* 0x000fc600007a4270 */
[----:B------:R0:W-:Y:S01]  /*2def0*/  @P4 STG.E.U16 desc[UR36][R20.64+0x102], R115 ;  /* 0x0001027314004986 */ /* 0x0001e2000c101524 */
        /* <DEDUP_REMOVED lines=348> */
[----:B------:R-:W-:Y:S02]  /*2f4c0*/  F2FP.F16.F32.PACK_AB R25, RZ, R25 ;  /* 0x00000019ff19723e */ /* 0x000fe400000000ff */
[C---:B------:R-:W-:Y:S02]  /*2f4d0*/  ISETP.GT.AND P2, PT, R0.reuse, 0x188, P2 ;  /* 0x000001880000780c */ /* 0x040fe40001744270 */
[C---:B------:R-:W-:Y:S01]  /*2f4e0*/  ISETP.GT.AND P3, PT, R0.reuse, 0x188, P3 ;  /* 0x000001880000780c */ /* 0x040fe20001f64270 */
[----:B------:R0:W-:Y:S01]  /*2f4f0*/  @P4 STG.E.U16 desc[UR36][R6.64+0x140], R24 ;  /* 0x0001401806004986 */ /* 0x0001e2000c101524 */
[----:B------:R-:W-:-:S03]  /*2f500*/  ISETP.GT.AND P4, PT, R0, 0x180, P0 ;  /* 0x000001800000780c */ /* 0x000fc60000784270 */
[----:B------:R0:W-:Y:S01]  /*2f510*/  @P5 STG.E.U16 desc[UR36][R6.64+0x142], R25 ;  /* 0x0001421906005986 */ /* 0x0001e2000c101524 */
[----:B------:R-:W-:Y:S01]  /*2f520*/  ISETP.GT.AND P5, PT, R0, 0x180, P1 ;  /* 0x000001800000780c */ /* 0x000fe20000fa4270 */
[-C--:B------:R-:W-:Y:S01]  /*2f530*/  FMUL R26, R26, R2.reuse ;  /* 0x000000021a1a7220 */ /* 0x080fe20000400000 */
[C---:B------:R-:W-:Y:S01]  /*2f540*/  ISETP.GT.AND P1, PT, R0.reuse, 0x188, P1 ;  /* 0x000001880000780c */ /* 0x040fe20000f24270 */
[-C--:B------:R-:W-:Y:S01]  /*2f550*/  FMUL R27, R27, R2.reuse ;  /* 0x000000021b1b7220 */ /* 0x080fe20000400000 */
[----:B------:R-:W-:Y:S01]  /*2f560*/  ISETP.GT.AND P0, PT, R0, 0x188, P0 ;  /* 0x000001880000780c */ /* 0x000fe20000704270 */
        /* <DEDUP_REMOVED lines=8> */
[----:B------:R-:W-:Y:S02]  /*2f5f0*/  F2FP.F16.F32.PACK_AB R30, RZ, R30 ;  /* 0x0000001eff1e723e */ /* 0x000fe400000000ff */
[----:B------:R-:W-:Y:S01]  /*2f600*/  F2FP.F16.F32.PACK_AB R31, RZ, R31 ;  /* 0x0000001fff1f723e */ /* 0x000fe200000000ff */
[----:B------:R0:W-:Y:S04]  /*2f610*/  @P2 STG.E.U16 desc[UR36][R10.64+0x140], R26 ;  /* 0x0001401a0a002986 */ /* 0x0001e8000c101524 */
[----:B------:R0:W-:Y:S04]  /*2f620*/  @P3 STG.E.U16 desc[UR36][R10.64+0x142], R27 ;  /* 0x0001421b0a003986 */ /* 0x0001e8000c101524 */
[----:B------:R0:W-:Y:S04]  /*2f630*/  @P5 STG.E.U16 desc[UR36][R6.64+0x150], R28 ;  /* 0x0001501c06005986 */ /* 0x0001e8000c101524 */
[----:B------:R0:W-:Y:S04]  /*2f640*/  @P4 STG.E.U16 desc[UR36][R6.64+0x152], R29 ;  /* 0x0001521d06004986 */ /* 0x0001e8000c101524 */
[----:B------:R0:W-:Y:S04]  /*2f650*/  @P1 STG.E.U16 desc[UR36][R10.64+0x150], R30 ;  /* 0x0001501e0a001986 */ /* 0x0001e8000c101524 */
[----:B------:R0:W-:Y:S02]  /*2f660*/  @P0 STG.E.U16 desc[UR36][R10.64+0x152], R31 ;  /* 0x0001521f0a000986 */ /* 0x0001e4000c101524 */
.L_x_718:
[----:B------:R-:W-:Y:S05]  /*2f670*/  BSYNC B0 ;  /* 0x0000000000007941 */ /* 0x000fea0003800000 */
.L_x_28:
[----:B0-----:R-:W2:Y:S04]  /*2f680*/  LDL.LU R5, [R1+0x26c] ;  /* 0x00026c0001057983 */ /* 0x001ea80000300800 */
[----:B------:R-:W2:Y:S01]  /*2f690*/  LDL.LU R4, [R1+0x280] ;  /* 0x0002800001047983 */ /* 0x000ea20000300800 */
[----:B------:R-:W-:Y:S01]  /*2f6a0*/  ULDC UR4, c[0x0][0xc] ;  /* 0x0000030000047ab9 */ /* 0x000fe20000000800 */
[----:B------:R-:W-:Y:S01]  /*2f6b0*/  ULDC UR5, c[0x0][0x10] ;  /* 0x0000040000057ab9 */ /* 0x000fe20000000800 */
[----:B------:R-:W2:Y:S01]  /*2f6c0*/  LDC R3, c[0x0][0x14] ;  /* 0x00000500ff037b82 */ /* 0x000ea20000000800 */
[----:B------:R-:W-:Y:S01]  /*2f6d0*/  UIMAD.WIDE.U32 UR4, UR4, UR5, URZ ;  /* 0x00000005040472a5 */ /* 0x000fe2000f8e003f */
[----:B------:R-:W-:-:S05]  /*2f6e0*/  PRMT R0, RZ, 0x7610, R0 ;  /* 0x00007610ff007816 */ /* 0x000fca0000000000 */
[----:B--2---:R-:W-:-:S04]  /*2f6f0*/  IMAD.WIDE.U32 R4, R3, UR4, R4 ;  /* 0x0000000403047c25 */ /* 0x004fc8000f8e0004 */
[----:B------:R-:W-:Y:S01]  /*2f700*/  IMAD R3, R3, UR5, RZ ;  /* 0x0000000503037c24 */ /* 0x000fe2000f8e02ff */
[----:B------:R-:W-:Y:S01]  /*2f710*/  ULDC.64 UR4, c[0x0][0x650] ;  /* 0x0001940000047ab9 */ /* 0x000fe20000000a00 */
[----:B------:R-:W-:Y:S02]  /*2f720*/  MOV R21, R4 ;  /* 0x0000000400157202 */ /* 0x000fe40000000f00 */
[----:B------:R-:W-:Y:S01]  /*2f730*/  ISETP.GE.U32.AND P0, PT, R4, UR4, PT ;  /* 0x0000000404007c0c */ /* 0x000fe2000bf06070 */
[----:B------:R-:W-:Y:S01]  /*2f740*/  IMAD.IADD R23, R5, 0x1, R3 ;  /* 0x0000000105177824 */ /* 0x000fe200078e0203 */
[----:B------:R-:W-:Y:S02]  /*2f750*/  UMOV UR4, 0xffffffff ;  /* 0xffffffff00047882 */ /* 0x000fe40000000000 */
[----:B------:R-:W-:Y:S02]  /*2f760*/  IMAD.U32 R3, RZ, RZ, UR4 ;  /* 0x00000004ff037e24 */ /* 0x000fe4000f8e00ff */
[----:B------:R0:W-:Y:S01]  /*2f770*/  STL [R1+0x26c], R23 ;  /* 0x00026c1701007387 */ /* 0x0001e20000100800 */
[----:B------:R-:W-:Y:S01]  /*2f780*/  ISETP.GE.U32.AND.EX P0, PT, R23, UR5, PT, P0 ;  /* 0x0000000517007c0c */ /* 0x000fe2000bf06100 */
[----:B------:R-:W-:-:S02]  /*2f790*/  UMOV UR5, 0xffffffff ;  /* 0xffffffff00057882 */ /* 0x000fc40000000000 */
[----:B------:R0:W-:Y:S01]  /*2f7a0*/  STL [R1+0x280], R21 ;  /* 0x0002801501007387 */ /* 0x0001e20000100800 */
[----:B-----5:R-:W-:-:S03]  /*2f7b0*/  IMAD.U32 R17, RZ, RZ, UR5 ;  /* 0x00000005ff117e24 */ /* 0x020fc6000f8e00ff */
[----:B------:R0:W-:Y:S06]  /*2f7c0*/  STL [R1+0x260], R3 ;  /* 0x0002600301007387 */ /* 0x0001ec0000100800 */
[----:B------:R-:W-:Y:S05]  /*2f7d0*/  @P0 BRA `(.L_x_719) ;  /* 0x0000000400840947 */ /* 0x000fea0003800000 */
[----:B------:R-:W2:Y:S01]  /*2f7e0*/  S2R R17, SR_CTAID.X ;  /* 0x0000000000117919 */ /* 0x000ea20000002500 */
[----:B------:R-:W5:Y:S01]  /*2f7f0*/  LDC.64 R10, c[0x0][0x628] ;  /* 0x00018a00ff0a7b82 */ /* 0x000f620000000a00 */
[----:B------:R-:W-:Y:S01]  /*2f800*/  ULDC UR4, c[0x0][0x150] ;  /* 0x0000540000047ab9 */ /* 0x000fe20000000800 */
[----:B-1----:R-:W-:Y:S01]  /*2f810*/  IMAD.MOV.U32 R8, RZ, RZ, R21 ;  /* 0x000000ffff087224 */ /* 0x002fe200078e0015 */
[----:B------:R-:W1:Y:S01]  /*2f820*/  S2R R19, SR_CTAID.Y ;  /* 0x0000000000137919 */ /* 0x000e620000002600 */
[----:B------:R-:W-:-:S04]  /*2f830*/  MOV R9, R23 ;  /* 0x0000001700097202 */ /* 0x000fc80000000f00 */
[----:B------:R-:W0:Y:S08]  /*2f840*/  LDC R20, c[0x0][0x144] ;  /* 0x00005100ff147b82 */ /* 0x000e300000000800 */
[----:B------:R-:W0:Y:S08]  /*2f850*/  LDC R12, c[0x0][0x630] ;  /* 0x00018c00ff0c7b82 */ /* 0x000e300000000800 */
[----:B------:R-:W0:Y:S01]  /*2f860*/  LDC.64 R14, c[0x0][0x620] ;  /* 0x00018800ff0e7b82 */ /* 0x000e220000000a00 */
[----:B-----5:R-:W-:-:S04]  /*2f870*/  ISETP.NE.U32.AND P0, PT, R10, RZ, PT ;  /* 0x000000ff0a00720c */ /* 0x020fc80003f05070 */
[----:B------:R-:W-:Y:S02]  /*2f880*/  ISETP.NE.AND.EX P0, PT, R11, RZ, PT, P0 ;  /* 0x000000ff0b00720c */ /* 0x000fe40003f05300 */
[----:B--2---:R-:W-:-:S05]  /*2f890*/  I2FP.F32.U32 R0, R17 ;  /* 0x0000001100007245 */ /* 0x004fca0000201000 */
[----:B------:R-:W-:-:S04]  /*2f8a0*/  FMUL R0, R0, UR4 ;  /* 0x0000000400007c20 */ /* 0x000fc80008400000 */
[----:B------:R2:W0:Y:S02]  /*2f8b0*/  F2I.U32.TRUNC.NTZ R18, R0 ;  /* 0x0000000000127305 */ /* 0x000424000020f000 */
[----:B-1----:R-:W-:Y:S05]  /*2f8c0*/  @!P0 BRA `(.L_x_720) ;  /* 0x0000000000288947 */ /* 0x002fea0003800000 */
[----:B--2---:R-:W0:Y:S02]  /*2f8d0*/  LDC R0, c[0x0][0x634] ;  /* 0x00018d00ff007b82 */ /* 0x004e240000000800 */
        /* <DEDUP_REMOVED lines=9> */
.L_x_720:
[-CC-:B0-----:R-:W-:Y:S01]  /*2f970*/  SHF.R.U64 R27, R8, R12.reuse, R9.reuse ;  /* 0x0000000c081b7219 */ /* 0x181fe20000001209 */
[----:B------:R-:W0:Y:S01]  /*2f980*/  LDC.64 R24, c[0x0][0x640] ;  /* 0x00019000ff187b82 */ /* 0x000e220000000a00 */
[----:B--2---:R-:W-:Y:S01]  /*2f990*/  SHF.R.U32.HI R0, RZ, R12, R9 ;  /* 0x0000000cff007219 */ /* 0x004fe20000011609 */
[----:B------:R-:W-:Y:S01]  /*2f9a0*/  IMAD.MOV.U32 R4, RZ, RZ, R21 ;  /* 0x000000ffff047224 */ /* 0x000fe200078e0015 */
[----:B------:R-:W-:Y:S01]  /*2f9b0*/  IADD3 R3, P0, RZ, -R27, RZ ;  /* 0x8000001bff037210 */ /* 0x000fe20007f1e0ff */
[----:B------:R-:W-:Y:S01]  /*2f9c0*/  IMAD.MOV R18, RZ, RZ, -R18 ;  /* 0x000000ffff127224 */ /* 0x000fe200078e0a12 */
[----:B------:R-:W-:Y:S01]  /*2f9d0*/  ULDC UR4, c[0x0][0x154] ;  /* 0x0000550000047ab9 */ /* 0x000fe20000000800 */
[----:B------:R-:W-:Y:S01]  /*2f9e0*/  IMAD.MOV.U32 R7, RZ, RZ, 0x1 ;  /* 0x00000001ff077424 */ /* 0x000fe200078e00ff */
[----:B------:R-:W-:Y:S01]  /*2f9f0*/  IADD3.X R5, RZ, ~R0, RZ, P0, !PT ;  /* 0x80000000ff057210 */ /* 0x000fe200007fe4ff */
[----:B------:R-:W1:Y:S01]  /*2fa00*/  LDC R6, c[0x0][0x618] ;  /* 0x00018600ff067b82 */ /* 0x000e620000000800 */
[----:B------:R-:W-:-:S03]  /*2fa10*/  IMAD R17, R20, R18, R17 ;  /* 0x0000001214117224 */ /* 0x000fc600078e0211 */
[-C--:B------:R-:W-:Y:S02]  /*2fa20*/  IMAD R0, R5, R14.reuse, RZ ;  /* 0x0000000e05007224 */ /* 0x080fe400078e02ff */
[----:B------:R-:W-:Y:S02]  /*2fa30*/  IMAD.MOV.U32 R5, RZ, RZ, R23 ;  /* 0x000000ffff057224 */ /* 0x000fe400078e0017 */
[----:B------:R-:W2:Y:S01]  /*2fa40*/  LDC R8, c[0x0][0x608] ;  /* 0x00018200ff087b82 */ /* 0x000ea20000000800 */
[----:B------:R-:W-:-:S04]  /*2fa50*/  IMAD.WIDE.U32 R4, R3, R14, R4 ;  /* 0x0000000e03047225 */ /* 0x000fc800078e0004 */
[----:B------:R-:W-:Y:S01]  /*2fa60*/  IMAD R3, R3, R15, R0 ;  /* 0x0000000f03037224 */ /* 0x000fe200078e0200 */
[----:B------:R-:W-:Y:S02]  /*2fa70*/  I2FP.F32.U32 R0, R19 ;  /* 0x0000001300007245 */ /* 0x000fe40000201000 */
[----:B------:R-:W5:Y:S01]  /*2fa80*/  LDC R22, c[0x0][0x658] ;  /* 0x00019600ff167b82 */ /* 0x000f620000000800 */
[----:B0-----:R-:W-:Y:S02]  /*2fa90*/  ISETP.NE.U32.AND P0, PT, R24, RZ, PT ;  /* 0x000000ff1800720c */ /* 0x001fe40003f05070 */
[----:B------:R-:W-:Y:S01]  /*2faa0*/  IADD3 R3, R5, R3, RZ ;  /* 0x0000000305037210 */ /* 0x000fe20007ffe0ff */
[----:B------:R-:W-:Y:S01]  /*2fab0*/  FMUL R0, R0, UR4 ;  /* 0x0000000400007c20 */ /* 0x000fe20008400000 */
[----:B------:R-:W-:Y:S01]  /*2fac0*/  ISETP.NE.AND.EX P0, PT, R25, RZ, PT, P0 ;  /* 0x000000ff1900720c */ /* 0x000fe20003f05300 */
[----:B------:R-:W-:Y:S02]  /*2fad0*/  IMAD.MOV.U32 R5, RZ, RZ, -0x1 ;  /* 0xffffffffff057424 */ /* 0x000fe400078e00ff */
[----:B------:R-:W0:Y:S01]  /*2fae0*/  LDC R18, c[0x0][0x148] ;  /* 0x00005200ff127b82 */ /* 0x000e220000000800 */
[-CC-:B-1----:R-:W-:Y:S01]  /*2faf0*/  SHF.R.U64 R12, R4, R6.reuse, R3.reuse ;  /* 0x00000006040c7219 */ /* 0x182fe20000001203 */
[----:B------:R1:W0:Y:S01]  /*2fb00*/  F2I.U32.TRUNC.NTZ R13, R0 ;  /* 0x00000000000d7305 */ /* 0x000222000020f000 */
[----:B------:R-:W-:-:S05]  /*2fb10*/  SHF.R.U32.HI R3, RZ, R6, R3 ;  /* 0x00000006ff037219 */ /* 0x000fca0000011603 */
[----:B------:R-:W0:Y:S01]  /*2fb20*/  LDC R15, c[0x0][0x600] ;  /* 0x00018000ff0f7b82 */ /* 0x000e220000000800 */
[-CC-:B--2---:R-:W-:Y:S02]  /*2fb30*/  SHF.R.U64 R10, R12, R8.reuse, R3.reuse ;  /* 0x000000080c0a7219 */ /* 0x184fe40000001203 */
[----:B------:R-:W-:-:S05]  /*2fb40*/  SHF.R.U32.HI R3, RZ, R8, R3 ;  /* 0x00000008ff037219 */ /* 0x000fca0000011603 */
[----:B------:R-:W2:Y:S01]  /*2fb50*/  LDC R20, c[0x0][0x648] ;  /* 0x00019200ff147b82 */ /* 0x000ea20000000800 */
[-C--:B-----5:R-:W-:Y:S02]  /*2fb60*/  SHF.L.U32 R4, R5, R22.reuse, RZ ;  /* 0x0000001605047219 */ /* 0x0a0fe400000006ff */
[-CC-:B------:R-:W-:Y:S02]  /*2fb70*/  SHF.R.U64 R14, R10, R22.reuse, R3.reuse ;  /* 0x000000160a0e7219 */ /* 0x180fe40000001203 */
[----:B------:R-:W-:Y:S02]  /*2fb80*/  SHF.R.U32.HI R5, RZ, R22, R3 ;  /* 0x00000016ff057219 */ /* 0x000fe40000011603 */
[----:B------:R-:W-:Y:S01]  /*2fb90*/  LOP3.LUT R21, RZ, R4, RZ, 0x33, !PT ;  /* 0x00000004ff157212 */ /* 0x000fe200078e33ff */
[----:B------:R-:W0:Y:S01]  /*2fba0*/  LDC R23, c[0x0][0x638] ;  /* 0x00018e00ff177b82 */ /* 0x000e220000000800 */
[----:B------:R-:W-:Y:S01]  /*2fbb0*/  SHF.L.U32 R22, R7, R22, RZ ;  /* 0x0000001607167219 */ /* 0x000fe200000006ff */
[----:B------:R-:W-:-:S06]  /*2fbc0*/  IMAD.MOV.U32 R4, RZ, RZ, R14 ;  /* 0x000000ffff047224 */ /* 0x000fcc00078e000e */
[----:B------:R-:W0:Y:S01]  /*2fbd0*/  LDC R26, c[0x0][0x610] ;  /* 0x00018400ff1a7b82 */ /* 0x000e220000000800 */
[----:B-1----:R-:W-:Y:S05]  /*2fbe0*/  @!P0 BRA `(.L_x_721) ;  /* 0x0000000000288947 */ /* 0x002fea0003800000 */
[----:B------:R-:W1:Y:S02]  /*2fbf0*/  LDC R3, c[0x0][0x64c] ;  /* 0x00019300ff037b82 */ /* 0x000e640000000800 */
[----:B-1----:R-:W-:-:S04]  /*2fc00*/  IADD3 R3, P0, R14, R3, RZ ;  /* 0x000000030e037210 */ /* 0x002fc80007f1e0ff */
[----:B------:R-:W-:-:S05]  /*2fc10*/  IADD3.X R11, RZ, R5, RZ, P0, !PT ;  /* 0x00000005ff0b7210 */ /* 0x000fca00007fe4ff */
[----:B------:R-:W-:-:S04]  /*2fc20*/  IMAD.WIDE.U32 R4, R11, R24, RZ ;  /* 0x000000180b047225 */ /* 0x000fc800078e00ff */
[----:B------:R-:W-:-:S04]  /*2fc30*/  IMAD.WIDE.U32 R6, P0, R3, R25, R4 ;  /* 0x0000001903067225 */ /* 0x000fc80007800004 */
[----:B------:R-:W-:-:S04]  /*2fc40*/  IMAD.WIDE.U32 R4, R3, R24, RZ ;  /* 0x0000001803047225 */ /* 0x000fc800078e00ff */
[----:B------:R-:W-:Y:S01]  /*2fc50*/  IMAD.X R9, RZ, RZ, RZ, P0 ;  /* 0x000000ffff097224 */ /* 0x000fe200000e06ff */
[----:B------:R-:W-:Y:S01]  /*2fc60*/  IADD3 RZ, P0, R5, R6, RZ ;  /* 0x0000000605ff7210 */ /* 0x000fe20007f1e0ff */
[----:B------:R-:W-:-:S04]  /*2fc70*/  IMAD.MOV.U32 R8, RZ, RZ, R7 ;  /* 0x000000ffff087224 */ /* 0x000fc800078e0007 */
[----:B------:R-:W-:-:S08]  /*2fc80*/  IMAD.WIDE.U32.X R4, R11, R25, R8, P0 ;  /* 0x000000190b047225 */ /* 0x000fd000000e0408 */
.L_x_721:
[----:B------:R-:W1:Y:S01]  /*2fc90*/  LDC R3, c[0x0][0x65c] ;  /* 0x00019700ff037b82 */ /* 0x000e620000000800 */
[----:B--2---:R-:W-:Y:S01]  /*2fca0*/  SHF.R.U64 R0, R4, R20, R5 ;  /* 0x0000001404007219 */ /* 0x004fe20000001205 */
[----:B0-----:R-:W-:Y:S01]  /*2fcb0*/  IMAD.MOV R13, RZ, RZ, -R13 ;  /* 0x000000ffff0d7224 */ /* 0x001fe200078e0a0d */
[----:B------:R-:W-:Y:S02]  /*2fcc0*/  LOP3.LUT R5, R10, R21, RZ, 0xc0, !PT ;  /* 0x000000150a057212 */ /* 0x000fe400078ec0ff */
[----:B------:R-:W-:Y:S02]  /*2fcd0*/  IADD3 R7, R15, -0x1, RZ ;  /* 0xffffffff0f077810 */ /* 0x000fe40007ffe0ff */
[----:B------:R-:W-:Y:S02]  /*2fce0*/  R2UR UR5, R27 ;  /* 0x000000001b0572ca */ /* 0x000fe400000e0000 */
[----:B------:R-:W-:Y:S02]  /*2fcf0*/  LOP3.LUT R12, R12, R7, RZ, 0xc0, !PT ;  /* 0x000000070c0c7212 */ /* 0x000fe400078ec0ff */
[----:B-1----:R-:W-:Y:S01]  /*2fd00*/  ISETP.NE.AND P0, PT, R3, 0x1, PT ;  /* 0x000000010300780c */ /* 0x002fe20003f05270 */
[----:B------:R-:W-:-:S02]  /*2fd10*/  IMAD.MOV R3, RZ, RZ, -R0 ;  /* 0x000000ffff037224 */ /* 0x000fc400078e0a00 */
[----:B------:R-:W-:Y:S02]  /*2fd20*/  IMAD R0, R22, R0, R5 ;  /* 0x0000000016007224 */ /* 0x000fe400078e0205 */
[----:B------:R-:W-:-:S04]  /*2fd30*/  IMAD R3, R3, R23, R14 ;  /* 0x0000001703037224 */ /* 0x000fc800078e020e */
[----:B------:R-:W-:-:S04]  /*2fd40*/  IMAD R3, R3, R15, R12 ;  /* 0x0000000f03037224 */ /* 0x000fc800078e020c */
[----:B------:R-:W-:-:S04]  /*2fd50*/  @P0 IMAD R17, R18, R13, R19 ;  /* 0x0000000d12110224 */ /* 0x000fc800078e0213 */
[----:B------:R-:W-:-:S05]  /*2fd60*/  IMAD R0, R0, R26, R17 ;  /* 0x0000001a00007224 */ /* 0x000fca00078e0211 */
[----:B------:R-:W-:Y:S02]  /*2fd70*/  SEL R4, R3, R0, !P0 ;  /* 0x0000000003047207 */ /* 0x000fe40004000000 */
[----:B------:R-:W-:Y:S01]  /*2fd80*/  SEL R0, R0, R3, !P0 ;  /* 0x0000000300007207 */ /* 0x000fe20004000000 */
[----:B------:R-:W-:Y:S01]  /*2fd90*/  IMAD.U32 R3, RZ, RZ, UR5 ;  /* 0x00000005ff037e24 */ /* 0x000fe2000f8e00ff */
[----:B------:R-:W-:Y:S02]  /*2fda0*/  R2UR UR4, R4 ;  /* 0x00000000040472ca */ /* 0x000fe400000e0000 */
[----:B------:R-:W-:Y:S01]  /*2fdb0*/  R2UR UR6, R0 ;  /* 0x00000000000672ca */ /* 0x000fe200000e0000 */
[----:B------:R-:W-:Y:S01]  /*2fdc0*/  IMAD.MOV.U32 R0, RZ, RZ, 0x1 ;  /* 0x00000001ff007424 */ /* 0x000fe200078e00ff */
[----:B------:R2:W-:Y:S09]  /*2fdd0*/  STL [R1+0x260], R3 ;  /* 0x0002600301007387 */ /* 0x0005f20000100800 */
[----:B------:R-:W-:-:S07]  /*2fde0*/  MOV R17, UR4 ;  /* 0x0000000400117c02 */ /* 0x000fce0008000f00 */
.L_x_719:
[----:B------:R-:W-:Y:S01]  /*2fdf0*/  LOP3.LUT P0, RZ, R0, 0xff, RZ, 0xc0, !PT ;  /* 0x000000ff00ff7812 */ /* 0x000fe2000780c0ff */
[----:B------:R-:W-:-:S12]  /*2fe00*/  IMAD.U32 R18, RZ, RZ, UR6 ;  /* 0x00000006ff127e24 */ /* 0x000fd8000f8e00ff */
[----:B------:R-:W-:Y:S05]  /*2fe10*/  @P0 BRA `(.L_x_722) ;  /* 0xfffffd1000940947 */ /* 0x000fea000383ffff */
[----:B------:R-:W-:Y:S05]  /*2fe20*/  EXIT ;  /* 0x000000000000794d */ /* 0x000fea0003800000 */
.L_x_3:
[----:B------:R-:W2:Y:S01]  /*2fe30*/  LDL R17, [R1+0x280] ;  /* 0x0002800001117983 */ /* 0x000ea20000100800 */
[----:B------:R-:W-:-:S03]  /*2fe40*/  ULDC.64 UR4, c[0x0][0x650] ;  /* 0x0001940000047ab9 */ /* 0x000fc60000000a00 */
[----:B------:R-:W3:Y:S01]  /*2fe50*/  LDL R18, [R1+0x26c] ;  /* 0x00026c0001127983 */ /* 0x000ee20000100800 */
[----:B------:R-:W-:Y:S01]  /*2fe60*/  PRMT R6, RZ, 0x7610, R6 ;  /* 0x00007610ff067816 */ /* 0x000fe20000000006 */
[----:B------:R-:W-:Y:S01]  /*2fe70*/  IMAD.MOV.U32 R2, RZ, RZ, -0x1 ;  /* 0xffffffffff027424 */ /* 0x000fe200078e00ff */
[----:B------:R-:W-:Y:S01]  /*2fe80*/  MOV R10, 0xffffffff ;  /* 0xffffffff000a7802 */ /* 0x000fe20000000f00 */
[----:B------:R-:W-:Y:S01]  /*2fe90*/  IMAD.MOV.U32 R3, RZ, RZ, -0x1 ;  /* 0xffffffffff037424 */ /* 0x000fe200078e00ff */
[----:B--2---:R-:W-:-:S04]  /*2fea0*/  ISETP.GE.U32.AND P0, PT, R17, UR4, PT ;  /* 0x0000000411007c0c */ /* 0x004fc8000bf06070 */
[----:B---3--:R-:W-:-:S13]  /*2feb0*/  ISETP.GE.U32.AND.EX P0, PT, R18, UR5, PT, P0 ;  /* 0x0000000512007c0c */ /* 0x008fda000bf06100 */
[----:B------:R-:W-:Y:S05]  /*2fec0*/  @P0 BRA `(.L_x_723) ;  /* 0x0000000400640947 */ /* 0x000fea0003800000 */
[----:B------:R-:W0:Y:S01]  /*2fed0*/  LDC.64 R10, c[0x0][0x628] ;  /* 0x00018a00ff0a7b82 */ /* 0x000e220000000a00 */
[----:B------:R-:W-:Y:S02]  /*2fee0*/  IMAD.MOV.U32 R8, RZ, RZ, R17 ;  /* 0x000000ffff087224 */ /* 0x000fe400078e0011 */
[----:B------:R-:W-:-:S05]  /*2fef0*/  IMAD.MOV.U32 R9, RZ, RZ, R18 ;  /* 0x000000ffff097224 */ /* 0x000fca00078e0012 */
[----:B------:R-:W1:Y:S08]  /*2ff00*/  LDC R12, c[0x0][0x630] ;  /* 0x00018c00ff0c7b82 */ /* 0x000e700000000800 */
[----:B------:R-:W2:Y:S01]  /*2ff10*/  LDC.64 R14, c[0x0][0x620] ;  /* 0x00018800ff0e7b82 */ /* 0x000ea20000000a00 */
[----:B0-----:R-:W-:-:S04]  /*2ff20*/  ISETP.NE.U32.AND P0, PT, R10, RZ, PT ;  /* 0x000000ff0a00720c */ /* 0x001fc80003f05070 */
[----:B------:R-:W-:-:S13]  /*2ff30*/  ISETP.NE.AND.EX P0, PT, R11, RZ, PT, P0 ;  /* 0x000000ff0b00720c */ /* 0x000fda0003f05300 */
[----:B-12---:R-:W-:Y:S05]  /*2ff40*/  @!P0 BRA `(.L_x_724) ;  /* 0x0000000000288947 */ /* 0x006fea0003800000 */
[----:B------:R-:W0:Y:S02]  /*2ff50*/  LDC R2, c[0x0][0x634] ;  /* 0x00018d00ff027b82 */ /* 0x000e240000000800 */
[----:B0-----:R-:W-:-:S05]  /*2ff60*/  IADD3 R9, P0, R17, R2, RZ ;  /* 0x0000000211097210 */ /* 0x001fca0007f1e0ff */
[----:B------:R-:W-:-:S04]  /*2ff70*/  IMAD.X R13, RZ, RZ, R18, P0 ;  /* 0x000000ffff0d7224 */ /* 0x000fc800000e0612 */
[----:B------:R-:W-:-:S04]  /*2ff80*/  IMAD.WIDE.U32 R2, R13, R10, RZ ;  /* 0x0000000a0d027225 */ /* 0x000fc800078e00ff */
[----:B------:R-:W-:-:S04]  /*2ff90*/  IMAD.WIDE.U32 R6, P0, R9, R11, R2 ;  /* 0x0000000b09067225 */ /* 0x000fc80007800002 */
[----:B------:R-:W-:Y:S01]  /*2ffa0*/  IMAD.WIDE.U32 R2, R9, R10, RZ ;  /* 0x0000000a09027225 */ /* 0x000fe200078e00ff */
[----:B------:R-:W-:-:S03]  /*2ffb0*/  IADD3.X R9, RZ, RZ, RZ, P0, !PT ;  /* 0x000000ffff097210 */ /* 0x000fc600007fe4ff */
[----:B------:R-:W-:Y:S01]  /*2ffc0*/  IMAD.MOV.U32 R8, RZ, RZ, R7 ;  /* 0x000000ffff087224 */ /* 0x000fe200078e0007 */
[----:B------:R-:W-:-:S05]  /*2ffd0*/  IADD3 RZ, P0, R3, R6, RZ ;  /* 0x0000000603ff7210 */ /* 0x000fca0007f1e0ff */
[----:B------:R-:W-:-:S08]  /*2ffe0*/  IMAD.WIDE.U32.X R8, R13, R11, R8, P0 ;  /* 0x0000000b0d087225 */ /* 0x000fd000000e0408 */
.L_x_724:
[--C-:B------:R-:W-:Y:S01]  /*2fff0*/  SHF.R.U64 R10, R8, R12, R9.reuse ;  /* 0x0000000c080a7219 */ /* 0x100fe20000001209 */
[----:B------:R-:W0:Y:S01]  /*30000*/  LDC R16, c[0x0][0x618] ;  /* 0x00018600ff107b82 */ /* 0x000e220000000800 */
[----:B------:R-:W-:Y:S01]  /*30010*/  I2FP.F32.U32 R6, R4 ;  /* 0x0000000400067245 */ /* 0x000fe20000201000 */
[----:B------:R-:W-:Y:S01]  /*30020*/  ULDC UR4, c[0x0][0x150] ;  /* 0x0000540000047ab9 */ /* 0x000fe20000000800 */
[----:B------:R-:W-:Y:S02]  /*30030*/  MOV R3, R18 ;  /* 0x0000001200037202 */ /* 0x000fe40000000f00 */
[----:B------:R-:W-:Y:S01]  /*30040*/  SHF.R.U32.HI R2, RZ, R12, R9 ;  /* 0x0000000cff027219 */ /* 0x000fe20000011609 */
[----:B------:R-:W-:Y:S01]  /*30050*/  FMUL R9, R6, UR4 ;  /* 0x0000000406097c20 */ /* 0x000fe20008400000 */
[----:B------:R-:W-:Y:S01]  /*30060*/  IADD3 R5, P0, RZ, -R10, RZ ;  /* 0x8000000aff057210 */ /* 0x000fe20007f1e0ff */
[----:B------:R-:W1:Y:S01]  /*30070*/  LDC.64 R18, c[0x0][0x640] ;  /* 0x00019000ff127b82 */ /* 0x000e620000000a00 */
[----:B------:R-:W-:-:S03]  /*30080*/  ULDC UR4, c[0x0][0x154] ;  /* 0x0000550000047ab9 */ /* 0x000fc60000000800 */
[----:B------:R-:W-:Y:S01]  /*30090*/  IMAD.X R7, RZ, RZ, ~R2, P0 ;  /* 0x000000ffff077224 */ /* 0x000fe200000e0e02 */
[----:B------:R-:W2:Y:S01]  /*300a0*/  F2I.U32.TRUNC.NTZ R9, R9 ;  /* 0x0000000900097305 */ /* 0x000ea2000020f000 */
[----:B------:R-:W-:Y:S02]  /*300b0*/  IMAD.MOV.U32 R2, RZ, RZ, R17 ;  /* 0x000000ffff027224 */ /* 0x000fe400078e0011 */
[----:B------:R-:W3:Y:S01]  /*300c0*/  LDC R11, c[0x0][0x144] ;  /* 0x00005100ff0b7b82 */ /* 0x000ee20000000800 */
[-C--:B------:R-:W-:Y:S02]  /*300d0*/  IMAD R6, R7, R14.reuse, RZ ;  /* 0x0000000e07067224 */ /* 0x080fe400078e02ff */
[----:B------:R-:W-:-:S04]  /*300e0*/  IMAD.WIDE.U32 R2, R5, R14, R2 ;  /* 0x0000000e05027225 */ /* 0x000fc800078e0002 */
[----:B------:R-:W-:Y:S01]  /*300f0*/  IMAD R5, R5, R15, R6 ;  /* 0x0000000f05057224 */ /* 0x000fe200078e0206 */
[----:B------:R-:W4:Y:S01]  /*30100*/  LDC R12, c[0x0][0x608] ;  /* 0x00018200ff0c7b82 */ /* 0x000f220000000800 */
[----:B------:R-:W-:Y:S02]  /*30110*/  IMAD.MOV.U32 R6, RZ, RZ, -0x1 ;  /* 0xffffffffff067424 */ /* 0x000fe400078e00ff */
[----:B------:R-:W-:Y:S01]  /*30120*/  IMAD.IADD R3, R3, 0x1, R5 ;  /* 0x0000000103037824 */ /* 0x000fe200078e0205 */
[----:B------:R-:W-:-:S04]  /*30130*/  I2FP.F32.U32 R5, R0 ;  /* 0x0000000000057245 */ /* 0x000fc80000201000 */
[----:B------:R-:W5:Y:S01]  /*30140*/  LDC R7, c[0x0][0x658] ;  /* 0x00019600ff077b82 */ /* 0x000f620000000800 */
[-C--:B0-----:R-:W-:Y:S01]  /*30150*/  SHF.R.U64 R8, R2, R16.reuse, R3 ;  /* 0x0000001002087219 */ /* 0x081fe20000001203 */
[----:B--2---:R-:W-:Y:S01]  /*30160*/  IMAD.MOV R2, RZ, RZ, -R9 ;  /* 0x000000ffff027224 */ /* 0x004fe200078e0a09 */
[----:B-1----:R-:W-:Y:S01]  /*30170*/  ISETP.NE.U32.AND P0, PT, R18, RZ, PT ;  /* 0x000000ff1200720c */ /* 0x002fe20003f05070 */
[----:B------:R-:W-:Y:S01]  /*30180*/  FMUL R5, R5, UR4 ;  /* 0x0000000405057c20 */ /* 0x000fe20008400000 */
[----:B------:R-:W-:Y:S02]  /*30190*/  SHF.R.U32.HI R3, RZ, R16, R3 ;  /* 0x00000010ff037219 */ /* 0x000fe40000011603 */
[----:B------:R-:W-:Y:S01]  /*301a0*/  ISETP.NE.AND.EX P0, PT, R19, RZ, PT, P0 ;  /* 0x000000ff1300720c */ /* 0x000fe20003f05300 */
[----:B------:R-:W0:Y:S01]  /*301b0*/  LDC R15, c[0x0][0x148] ;  /* 0x00005200ff0f7b82 */ /* 0x000e220000000800 */
[----:B---3--:R-:W-:Y:S01]  /*301c0*/  IMAD R17, R11, R2, R4 ;  /* 0x000000020b117224 */ /* 0x008fe200078e0204 */
[----:B------:R-:W-:-:S06]  /*301d0*/  MOV R4, 0x1 ;  /* 0x0000000100047802 */ /* 0x000fcc0000000f00 */
[----:B------:R-:W1:Y:S01]  /*301e0*/  LDC R14, c[0x0][0x600] ;  /* 0x00018000ff0e7b82 */ /* 0x000e620000000800 */
[-CC-:B----4-:R-:W-:Y:S02]  /*301f0*/  SHF.R.U64 R11, R8, R12.reuse, R3.reuse ;  /* 0x0000000c080b7219 */ /* 0x190fe40000001203 */
[----:B------:R-:W-:Y:S02]  /*30200*/  SHF.R.U32.HI R2, RZ, R12, R3 ;  /* 0x0000000cff027219 */ /* 0x000fe40000011603 */
[----:B------:R2:W3:Y:S03]  /*30210*/  F2I.U32.TRUNC.NTZ R12, R5 ;  /* 0x00000005000c7305 */ /* 0x0004e6000020f000 */
[----:B------:R-:W4:Y:S01]  /*30220*/  LDC R20, c[0x0][0x648] ;  /* 0x00019200ff147b82 */ /* 0x000f220000000800 */
[-C--:B-----5:R-:W-:Y:S02]  /*30230*/  SHF.R.U64 R13, R11, R7.reuse, R2 ;  /* 0x000000070b0d7219 */ /* 0x0a0fe40000001202 */
[----:B------:R-:W-:-:S02]  /*30240*/  SHF.L.U32 R6, R6, R7, RZ ;  /* 0x0000000706067219 */ /* 0x000fc400000006ff */
[-C--:B------:R-:W-:Y:S01]  /*30250*/  SHF.R.U32.HI R3, RZ, R7.reuse, R2 ;  /* 0x00000007ff037219 */ /* 0x080fe20000011602 */
[----:B------:R-:W-:Y:S01]  /*30260*/  IMAD.MOV.U32 R2, RZ, RZ, R13 ;  /* 0x000000ffff027224 */ /* 0x000fe200078e000d */
[----:B------:R-:W-:Y:S01]  /*30270*/  SHF.L.U32 R16, R4, R7, RZ ;  /* 0x0000000704107219 */ /* 0x000fe200000006ff */
[----:B------:R-:W0:Y:S01]  /*30280*/  LDC R21, c[0x0][0x638] ;  /* 0x00018e00ff157b82 */ /* 0x000e220000000800 */
[----:B------:R-:W-:-:S07]  /*30290*/  LOP3.LUT R22, RZ, R6, RZ, 0x33, !PT ;  /* 0x00000006ff167212 */ /* 0x000fce00078e33ff */
[----:B------:R-:W0:Y:S01]  /*302a0*/  LDC R23, c[0x0][0x610] ;  /* 0x00018400ff177b82 */ /* 0x000e220000000800 */
[----:B--23--:R-:W-:Y:S05]  /*302b0*/  @!P0 BRA `(.L_x_725) ;  /* 0x0000000000288947 */ /* 0x00cfea0003800000 */
[----:B------:R-:W2:Y:S02]  /*302c0*/  LDC R2, c[0x0][0x64c] ;  /* 0x00019300ff027b82 */ /* 0x000ea40000000800 */
[----:B--2---:R-:W-:-:S05]  /*302d0*/  IADD3 R7, P0, R13, R2, RZ ;  /* 0x000000020d077210 */ /* 0x004fca0007f1e0ff */
        /* <DEDUP_REMOVED lines=8> */
.L_x_725:
[----:B------:R-:W2:Y:S01]  /*30360*/  LDC R4, c[0x0][0x65c] ;  /* 0x00019700ff047b82 */ /* 0x000ea20000000800 */
[----:B----4-:R-:W-:Y:S01]  /*30370*/  SHF.R.U64 R3, R2, R20, R3 ;  /* 0x0000001402037219 */ /* 0x010fe20000001203 */
[----:B-1----:R-:W-:Y:S01]  /*30380*/  VIADD R5, R14, 0xffffffff ;  /* 0xffffffff0e057836 */ /* 0x002fe20000000000 */
[----:B------:R-:W-:Y:S01]  /*30390*/  LOP3.LUT R2, R11, R22, RZ, 0xc0, !PT ;  /* 0x000000160b027212 */ /* 0x000fe200078ec0ff */
[----:B------:R-:W-:Y:S01]  /*303a0*/  IMAD.MOV R12, RZ, RZ, -R12 ;  /* 0x000000ffff0c7224 */ /* 0x000fe200078e0a0c */
[----:B------:R-:W-:Y:S02]  /*303b0*/  MOV R6, 0x1 ;  /* 0x0000000100067802 */ /* 0x000fe40000000f00 */
[----:B------:R-:W-:Y:S01]  /*303c0*/  LOP3.LUT R5, R8, R5, RZ, 0xc0, !PT ;  /* 0x0000000508057212 */ /* 0x000fe200078ec0ff */
[----:B------:R-:W-:Y:S01]  /*303d0*/  IMAD R2, R16, R3, R2 ;  /* 0x0000000310027224 */ /* 0x000fe200078e0202 */
[----:B--2---:R-:W-:Y:S01]  /*303e0*/  ISETP.NE.AND P0, PT, R4, 0x1, PT ;  /* 0x000000010400780c */ /* 0x004fe20003f05270 */
[----:B------:R-:W-:-:S12]  /*303f0*/  IMAD.MOV R4, RZ, RZ, -R3 ;  /* 0x000000ffff047224 */ /* 0x000fd800078e0a03 */
[----:B0-----:R-:W-:Y:S02]  /*30400*/  @P0 IMAD R17, R15, R12, R0 ;  /* 0x0000000c0f110224 */ /* 0x001fe400078e0200 */
[----:B------:R-:W-:Y:S02]  /*30410*/  IMAD R0, R4, R21, R13 ;  /* 0x0000001504007224 */ /* 0x000fe400078e020d */
[----:B------:R-:W-:Y:S02]  /*30420*/  IMAD R2, R2, R23, R17 ;  /* 0x0000001702027224 */ /* 0x000fe400078e0211 */
[----:B------:R-:W-:-:S05]  /*30430*/  IMAD R5, R0, R14, R5 ;  /* 0x0000000e00057224 */ /* 0x000fca00078e0205 */
[----:B------:R-:W-:Y:S02]  /*30440*/  SEL R3, R5, R2, !P0 ;  /* 0x0000000205037207 */ /* 0x000fe40004000000 */
[----:B------:R-:W-:-:S07]  /*30450*/  SEL R2, R2, R5, !P0 ;  /* 0x0000000502027207 */ /* 0x000fce0004000000 */
.L_x_723:
[----:B------:R-:W-:-:S08]  /*30460*/  NOP ;  /* 0x0000000000007918 */ /* 0x000fd00000000000 */
[----:B------:R-:W0:-:S00]  /*30470*/  USETMAXREG.DEALLOC.CTAPOOL 0x18 ;  /* 0x00000018000079c8 */ /* 0x000e0000080e0500 */
[----:B------:R-:W-:-:S13]  /*30480*/  ISETP.NE.AND P0, PT, RZ, UR8, PT ;  /* 0x00000008ff007c0c */ /* 0x000fda000bf05270 */
[----:B------:R-:W-:Y:S05]  /*30490*/  @P0 EXIT ;  /* 0x000000000000094d */ /* 0x000fea0003800000 */
[----:B0-----:R-:W-:Y:S01]  /*304a0*/  LOP3.LUT P0, RZ, R6, 0xff, RZ, 0xc0, !PT ;  /* 0x000000ff06ff7812 */ /* 0x001fe2000780c0ff */
[----:B------:R-:W-:Y:S02]  /*304b0*/  IMAD.MOV.U32 R0, RZ, RZ, 0x1 ;  /* 0x00000001ff007424 */ /* 0x000fe400078e00ff */
[----:B------:R-:W-:-:S10]  /*304c0*/  IMAD.MOV.U32 R6, RZ, RZ, RZ ;  /* 0x000000ffff067224 */ /* 0x000fd400078e00ff */
[----:B------:R-:W-:Y:S05]  /*304d0*/  @!P0 BRA `(.L_x_726) ;  /* 0x0000000c00608947 */ /* 0x000fea0003800000 */
[----:B------:R-:W2:Y:S01]  /*304e0*/  LDL R5, [R1+0x25c] ;  /* 0x00025c0001057983 */ /* 0x000ea20000100800 */
[----:B------:R-:W0:Y:S01]  /*304f0*/  LDC R0, c[0x0][0x28c] ;  /* 0x0000a300ff007b82 */ /* 0x000e220000000800 */
[----:B------:R-:W-:Y:S01]  /*30500*/  ULDC UR5, c[0x0][0x658] ;  /* 0x0001960000057ab9 */ /* 0x000fe20000000800 */
[----:B------:R-:W-:Y:S01]  /*30510*/  UMOV UR7, 0xffffffff ;  /* 0xffffffff00077882 */ /* 0x000fe20000000000 */
[----:B------:R-:W1:Y:S01]  /*30520*/  S2R R4, SR_TID.X ;  /* 0x0000000000047919 */ /* 0x000e620000002100 */
[----:B------:R-:W-:Y:S01]  /*30530*/  ULDC UR6, c[0x0][0xc] ;  /* 0x0000030000067ab9 */ /* 0x000fe20000000800 */
[----:B------:R-:W-:Y:S01]  /*30540*/  UMOV UR9, 0x1 ;  /* 0x0000000100097882 */ /* 0x000fe20000000000 */
[----:B------:R-:W-:Y:S01]  /*30550*/  BSSY B0, `(.L_x_726) ;  /* 0x00000d0000007945 */ /* 0x000fe20003800000 */
[----:B------:R-:W-:Y:S01]  /*30560*/  USHF.L.U32 UR18, UR9, UR5, URZ ;  /* 0x0000000509127299 */ /* 0x000fe2000800063f */
[----:B------:R-:W-:Y:S01]  /*30570*/  MOV R9, 0x1 ;  /* 0x0000000100097802 */ /* 0x000fe20000000f00 */
[----:B------:R-:W-:Y:S01]  /*30580*/  IMAD.MOV.U32 R6, RZ, RZ, RZ ;  /* 0x000000ffff067224 */ /* 0x000fe200078e00ff */
[----:B------:R-:W-:Y:S01]  /*30590*/  ULDC UR4, c[0x0][0x600] ;  /* 0x0001800000047ab9 */ /* 0x000fe20000000800 */
[----:B------:R-:W-:Y:S01]  /*305a0*/  ULDC.64 UR22, c[0x0][0x198] ;  /* 0x0000660000167ab9 */ /* 0x000fe20000000a00 */
[----:B------:R-:W-:Y:S01]  /*305b0*/  UIADD3 UR4, UR4, -0x1, URZ ;  /* 0xffffffff04047890 */ /* 0x000fe2000fffe03f */
[----:B0-----:R-:W-:Y:S01]  /*305c0*/  VIADD R0, R0, 0x3f ;  /* 0x0000003f00007836 */ /* 0x001fe20000000000 */
[----:B-1----:R-:W-:-:S02]  /*305d0*/  LOP3.LUT P2, RZ, R4, 0x7f, RZ, 0xc0, !PT ;  /* 0x0000007f04ff7812 */ /* 0x002fc4000784c0ff */
[----:B------:R-:W-:-:S04]  /*305e0*/  LOP3.LUT P0, RZ, R4, 0x1f, RZ, 0xc0, !PT ;  /* 0x0000001f04ff7812 */ /* 0x000fc8000780c0ff */
[----:B------:R-:W-:Y:S02]  /*305f0*/  PLOP3.LUT P0, PT, P0, P2, PT, 0x8a, 0x0 ;  /* 0x000000000000781c */ /* 0x000fe40000705172 */
[----:B--2---:R-:W-:Y:S02]  /*30600*/  R2UR UR8, R5 ;  /* 0x00000000050872ca */ /* 0x004fe400000e0000 */
[----:B------:R-:W-:-:S04]  /*30610*/  SHF.R.S32.HI R5, RZ, 0x1f, R0 ;  /* 0x0000001fff057819 */ /* 0x000fc80000011400 */
[----:B------:R-:W-:Y:S01]  /*30620*/  LEA.HI R5, R5, R0, RZ, 0x6 ;  /* 0x0000000005057211 */ /* 0x000fe200078f30ff */
[----:B------:R-:W-:-:S03]  /*30630*/  IMAD.MOV.U32 R0, RZ, RZ, 0x1 ;  /* 0x00000001ff007424 */ /* 0x000fc600078e00ff */
[----:B------:R-:W-:-:S03]  /*30640*/  SHF.R.S32.HI R7, RZ, 0x6, R5 ;  /* 0x00000006ff077819 */ /* 0x000fc60000011405 */
[----:B------:R-:W-:Y:S02]  /*30650*/  ULOP3.LUT UR24, UR8, 0x2, URZ, 0xfc, !UPT ;  /* 0x0000000208187892 */ /* 0x000fe4000f8efc3f */
[----:B------:R-:W-:Y:S01]  /*30660*/  USHF.L.U32 UR8, UR7, UR5, URZ ;  /* 0x0000000507087299 */ /* 0x000fe2000800063f */
[----:B------:R-:W-:Y:S02]  /*30670*/  VIADD R16, R7, 0x1 ;  /* 0x0000000107107836 */ /* 0x000fe40000000000 */
[----:B------:R-:W-:Y:S01]  /*30680*/  ULDC UR7, c[0x0][0x10] ;  /* 0x0000040000077ab9 */ /* 0x000fe20000000800 */
[----:B------:R-:W-:Y:S01]  /*30690*/  ULDC UR5, c[0x0][0x14] ;  /* 0x0000050000057ab9 */ /* 0x000fe20000000800 */
[----:B------:R-:W-:Y:S02]  /*306a0*/  UIMAD.WIDE.U32 UR6, UR6, UR7, URZ ;  /* 0x00000007060672a5 */ /* 0x000fe4000f8e003f */
[----:B------:R-:W-:Y:S02]  /*306b0*/  ULOP3.LUT UR17, URZ, UR8, URZ, 0x33, !UPT ;  /* 0x000000083f117292 */ /* 0x000fe4000f8e333f */
[----:B------:R-:W-:-:S02]  /*306c0*/  UIMAD.WIDE.U32 UR20, UR6, UR5, URZ ;  /* 0x00000005061472a5 */ /* 0x000fc4000f8e003f */
[----:B------:R-:W-:-:S04]  /*306d0*/  UIMAD UR13, UR7, UR5, URZ ;  /* 0x00000005070d72a4 */ /* 0x000fc8000f8e023f */
[----:B------:R-:W-:-:S12]  /*306e0*/  UIADD3 UR13, UR21, UR13, URZ ;  /* 0x0000000d150d7290 */ /* 0x000fd8000fffe03f */
.L_x_738:
[----:B------:R-:W-:-:S03]  /*306f0*/  UMOV UR5, 0xffffffff ;  /* 0xffffffff00057882 */ /* 0x000fc60000000000 */
[----:B------:R-:W-:Y:S05]  /*30700*/  BRA.DIV UR5, `(.L_x_727) ;  /* 0x0000000e05847947 */ /* 0x000fea000b800000 */
[----:B------:R-:W-:-:S13]  /*30710*/  ELECT P6, URZ, PT ;  /* 0x00000000003f782f */ /* 0x000fda00038c0000 */
.L_x_747:
[----:B------:R-:W0:Y:S01]  /*30720*/  LDC R4, c[0x0][0x28c] ;  /* 0x0000a300ff047b82 */ /* 0x000e220000000800 */
[----:B------:R-:W-:Y:S01]  /*30730*/  BSSY B1, `(.L_x_728) ;  /* 0x0000038000017945 */ /* 0x000fe20003800000 */
[----:B0-----:R-:W-:-:S13]  /*30740*/  ISETP.LT.OR P6, PT, R4, 0x1, !P6 ;  /* 0x000000010400780c */ /* 0x001fda00077c1670 */
[----:B------:R-:W-:Y:S05]  /*30750*/  @P6 BRA `(.L_x_729) ;  /* 0x0000000000d46947 */ /* 0x000fea0003800000 */
[----:B------:R-:W-:Y:S01]  /*30760*/  IMAD R3, R3, 0xb0, RZ ;  /* 0x000000b003037824 */ /* 0x000fe200078e02ff */
[----:B------:R-:W-:Y:S01]  /*30770*/  SHF.L.U32 R2, R2, 0x9, RZ ;  /* 0x0000000902027819 */ /* 0x000fe200000006ff */
[----:B------:R-:W-:Y:S01]  /*30780*/  IMAD.MOV.U32 R13, RZ, RZ, RZ ;  /* 0x000000ffff0d7224 */ /* 0x000fe200078e00ff */
[----:B------:R-:W-:Y:S01]  /*30790*/  MOV R8, R6 ;  /* 0x0000000600087202 */ /* 0x000fe20000000f00 */
[----:B------:R-:W-:Y:S02]  /*307a0*/  IMAD.MOV.U32 R4, RZ, RZ, R16 ;  /* 0x000000ffff047224 */ /* 0x000fe400078e0010 */
[----:B------:R-:W-:-:S07]  /*307b0*/  IMAD.MOV.U32 R5, RZ, RZ, R0 ;  /* 0x000000ffff057224 */ /* 0x000fce00078e0000 */
.L_x_733:
[----:B------:R-:W0:Y:S01]  /*307c0*/  S2R R12, SR_CgaCtaId ;  /* 0x00000000000c7919 */ /* 0x000e220000008800 */
[----:B------:R-:W-:Y:S01]  /*307d0*/  MOV R11, 0x400 ;  /* 0x00000400000b7802 */ /* 0x000fe20000000f00 */
[----:B------:R-:W1:Y:S03]  /*307e0*/  @!P2 LDC R14, c[0x0][0x500] ;  /* 0x00014000ff0eab82 */ /* 0x000e660000000800 */
[----:B0-----:R-:W-:Y:S02]  /*307f0*/  LEA R15, R12, R11, 0x18 ;  /* 0x0000000b0c0f7211 */ /* 0x001fe400078ec0ff */
[----:B------:R-:W-:-:S03]  /*30800*/  SHF.L.U32 R12, R5, 0x1f, RZ ;  /* 0x0000001f050c7819 */ /* 0x000fc600000006ff */
[----:B------:R-:W-:-:S04]  /*30810*/  IMAD R11, R8, 0x8, R15 ;  /* 0x00000008080b7824 */ /* 0x000fc800078e020f */
[----:B------:R-:W0:Y:S02]  /*30820*/  SYNCS.PHASECHK.TRANS64.TRYWAIT P1, [R11+URZ+0x10], R12 ;  /* 0x0000100c0b0075a7 */ /* 0x000e24000802017f */
[----:B01----:R-:W-:Y:S05]  /*30830*/  @!P1 BRA `(.L_x_730) ;  /* 0x0000000c00589947 */ /* 0x003fea0003800000 */
.L_x_748:
[----:B------:R-:W-:Y:S01]  /*30840*/  UPRMT UR5, UR24, 0x9910, URZ ;  /* 0x0000991018057896 */ /* 0x000fe2000800003f */
[----:B------:R1:W-:Y:S03]  /*30850*/  @!P2 SYNCS.ARRIVE.TRANS64 RZ, [R11+URZ], R14 ;  /* 0x0000000e0bffa9a7 */ /* 0x0003e6000800003f */
[----:B------:R-:W-:-:S06]  /*30860*/  UISETP.NE.AND UP0, UPT, UR5, 0x2, UPT ;  /* 0x000000020500788c */ /* 0x000fcc000bf05270 */
[----:B------:R-:W-:-:S13]  /*30870*/  PLOP3.LUT P1, PT, PT, PT, UP0, 0x80, 0x0 ;  /* 0x000000000000781c */ /* 0x000fda0003f2f008 */
[----:B-1----:R-:W-:Y:S05]  /*30880*/  @P1 BRA `(.L_x_731) ;  /* 0x0000000000041947 */ /* 0x002fea0003800000 */
[----:B------:R-:W-:Y:S01]  /*30890*/  BPT.TRAP 0x1 ;  /* 0x000000040000795c */ /* 0x000fe20000300000 */
.L_x_731:
[----:B------:R-:W-:Y:S05]  /*308a0*/  @P0 BRA `(.L_x_732) ;  /* 0x0000000000040947 */ /* 0x000fea0003800000 */
[----:B------:R-:W-:Y:S01]  /*308b0*/  BPT.TRAP 0x1 ;  /* 0x000000040000795c */ /* 0x000fe20000300000 */
.L_x_732:
[C-C-:B0-----:R-:W-:Y:S01]  /*308c0*/  IMAD R12, R8.reuse, 0x10000, R15.reuse ;  /* 0x00010000080c7824 */ /* 0x141fe200078e020f */
[----:B------:R-:W-:Y:S01]  /*308d0*/  R2UR UR9, R11 ;  /* 0x000000000b0972ca */ /* 0x000fe200000e0000 */
[----:B------:R-:W-:Y:S01]  /*308e0*/  IMAD R15, R8, 0x5800, R15 ;  /* 0x00005800080f7824 */ /* 0x000fe200078e020f */
[----:B------:R-:W-:Y:S01]  /*308f0*/  UIADD3 UR6, UP0, UR22, 0xf0, URZ ;  /* 0x000000f016067890 */ /* 0x000fe2000ff1e03f */
[----:B------:R-:W-:Y:S01]  /*30900*/  R2UR UR11, R2 ;  /* 0x00000000020b72ca */ /* 0x000fe200000e0000 */
[----:B------:R-:W-:Y:S01]  /*30910*/  UIADD3 UR26, UP1, UR22, 0x1f0, URZ ;  /* 0x000001f0161a7890 */ /* 0x000fe2000ff3e03f */
[----:B------:R-:W-:Y:S01]  /*30920*/  R2UR UR5, R12 ;  /* 0x000000000c0572ca */ /* 0x000fe200000e0000 */
[----:B------:R-:W-:Y:S01]  /*30930*/  UIADD3.X UR7, URZ, UR23, URZ, UP0, !UPT ;  /* 0x000000173f077290 */ /* 0x000fe200087fe43f */
[----:B------:R-:W-:Y:S01]  /*30940*/  R2UR UR8, R15 ;  /* 0x000000000f0872ca */ /* 0x000fe200000e0000 */
[----:B------:R-:W-:Y:S01]  /*30950*/  VIADD R8, R8, 0x1 ;  /* 0x0000000108087836 */ /* 0x000fe20000000000 */
[----:B------:R-:W-:Y:S01]  /*30960*/  R2UR UR10, R13 ;  /* 0x000000000d0a72ca */ /* 0x000fe200000e0000 */
[----:B------:R-:W-:Y:S01]  /*30970*/  UIADD3.X UR27, URZ, UR23, URZ, UP1, !UPT ;  /* 0x000000173f1b7290 */ /* 0x000fe20008ffe43f */
[----:B------:R-:W-:Y:S01]  /*30980*/  R2UR UR12, R10 ;  /* 0x000000000a0c72ca */ /* 0x000fe200000e0000 */
[----:B------:R-:W-:Y:S01]  /*30990*/  UMOV UR14, 0x0 ;  /* 0x00000000000e7882 */ /* 0x000fe20000000000 */
[----:B------:R-:W-:Y:S01]  /*309a0*/  IADD3 R4, R4, -0x1, RZ ;  /* 0xffffffff04047810 */ /* 0x000fe20007ffe0ff */
[----:B------:R-:W-:Y:S01]  /*309b0*/  UMOV UR15, 0x10000000 ;  /* 0x10000000000f7882 */ /* 0x000fe20000000000 */
[----:B------:R-:W-:Y:S01]  /*309c0*/  R2UR UR19, R3 ;  /* 0x00000000031372ca */ /* 0x000fe200000e0000 */
[----:B------:R-:W-:Y:S01]  /*309d0*/  VIADD R13, R13, 0x40 ;  /* 0x000000400d0d7836 */ /* 0x000fe20000000000 */
[----:B------:R-:W-:Y:S01]  /*309e0*/  ISETP.GT.AND P3, PT, R4, 0x1, PT ;  /* 0x000000010400780c */ /* 0x000fe20003f64270 */
[----:B------:R-:W-:Y:S01]  /*309f0*/  UIADD3 UR5, UR5, 0x100, URZ ;  /* 0x0000010005057890 */ /* 0x000fe2000fffe03f */
[----:B------:R-:W-:Y:S01]  /*30a00*/  ISETP.NE.AND P1, PT, R8, 0x2, PT ;  /* 0x000000020800780c */ /* 0x000fe20003f25270 */
[----:B------:R-:W-:-:S03]  /*30a10*/  UIADD3 UR16, UR8, 0x20100, URZ ;  /* 0x0002010008107890 */ /* 0x000fc6000fffe03f */
[----:B------:R-:W-:Y:S02]  /*30a20*/  SEL R12, RZ, 0x1, P1 ;  /* 0x00000001ff0c7807 */ /* 0x000fe40000800000 */
[----:B------:R-:W-:Y:S01]  /*30a30*/  UMOV UR8, UR5 ;  /* 0x0000000500087c82 */ /* 0x000fe20008000000 */
[----:B------:R-:W-:Y:S01]  /*30a40*/  SEL R8, R8, RZ, P1 ;  /* 0x000000ff08087207 */ /* 0x000fe20000800000 */
[----:B------:R0:W-:Y:S01]  /*30a50*/  UTMALDG.3D [UR8], [UR6], desc[UR14] ;  /* 0x00000e08060075b4 */ /* 0x0001e20008011000 */
[----:B------:R-:W-:Y:S01]  /*30a60*/  LOP3.LUT R5, R5, R12, RZ, 0x3c, !PT ;  /* 0x0000000c05057212 */ /* 0x000fe200078e3cff */
[----:B0-----:R-:W-:Y:S01]  /*30a70*/  UMOV UR8, UR16 ;  /* 0x0000001000087c82 */ /* 0x001fe20008000000 */
[----:B------:R-:W-:Y:S02]  /*30a80*/  UMOV UR11, UR19 ;  /* 0x00000013000b7c82 */ /* 0x000fe40008000000 */
[----:B------:R0:W-:Y:S02]  /*30a90*/  UTMALDG.3D [UR8], [UR26], desc[UR14] ;  /* 0x00000e081a0075b4 */ /* 0x0001e40008011000 */
[----:B0-----:R-:W-:Y:S05]  /*30aa0*/  @P3 BRA `(.L_x_733) ;  /* 0xfffffffc00443947 */ /* 0x001fea000383ffff */
.L_x_729:
[----:B------:R-:W-:Y:S05]  /*30ab0*/  BSYNC B1 ;  /* 0x0000000000017941 */ /* 0x000fea0003800000 */
.L_x_728:
[----:B------:R-:W2:Y:S01]  /*30ac0*/  LDL.LU R14, [R1+0x26c] ;  /* 0x00026c00010e7983 */ /* 0x000ea20000300800 */
[----:B------:R-:W-:Y:S01]  /*30ad0*/  LOP3.LUT P4, RZ, R9, 0xff, RZ, 0xc0, !PT ;  /* 0x000000ff09ff7812 */ /* 0x000fe2000788c0ff */
[----:B------:R-:W-:Y:S01]  /*30ae0*/  IMAD.IADD R6, R7, 0x1, R6 ;  /* 0x0000000107067824 */ /* 0x000fe200078e0206 */
[----:B------:R-:W-:Y:S01]  /*30af0*/  ULDC.64 UR6, c[0x0][0x650] ;  /* 0x0001940000067ab9 */ /* 0x000fe20000000a00 */
[----:B------:R-:W3:Y:S01]  /*30b00*/  LDL.LU R12, [R1+0x280] ;  /* 0x00028000010c7983 */ /* 0x000ee20000300800 */
[----:B------:R-:W-:Y:S01]  /*30b10*/  BSSY B1, `(.L_x_734) ;  /* 0x0000071000017945 */ /* 0x000fe20003800000 */
[----:B------:R-:W-:Y:S01]  /*30b20*/  IMAD.MOV.U32 R10, RZ, RZ, -0x1 ;  /* 0xffffffffff0a7424 */ /* 0x000fe200078e00ff */
[----:B------:R-:W-:Y:S02]  /*30b30*/  SHF.R.U32.HI R2, RZ, 0x1, R6 ;  /* 0x00000001ff027819 */ /* 0x000fe40000011606 */
[----:B------:R-:W-:Y:S02]  /*30b40*/  ISETP.GT.U32.AND P1, PT, R6, 0x1, PT ;  /* 0x000000010600780c */ /* 0x000fe40003f24070 */
[----:B------:R-:W-:-:S02]  /*30b50*/  LOP3.LUT R2, R2, 0x1, RZ, 0xc0, !PT ;  /* 0x0000000102027812 */ /* 0x000fc400078ec0ff */
[C---:B------:R-:W-:Y:S01]  /*30b60*/  ISETP.LT.U32.AND P1, PT, R7.reuse, 0x2, P1 ;  /* 0x000000020700780c */ /* 0x040fe20000f21070 */
[----:B------:R-:W0:Y:S01]  /*30b70*/  @P4 S2R R3, SR_CgaCtaId ;  /* 0x0000000000034919 */ /* 0x000e220000008800 */
[----:B------:R-:W-:Y:S02]  /*30b80*/  ISETP.NE.U32.AND P3, PT, R2, 0x1, PT ;  /* 0x000000010200780c */ /* 0x000fe40003f65070 */
[----:B------:R-:W-:Y:S02]  /*30b90*/  @P4 MOV R2, 0x400 ;  /* 0x0000040000024802 */ /* 0x000fe40000000f00 */
[----:B------:R-:W-:Y:S02]  /*30ba0*/  ISETP.GT.U32.AND P3, PT, R7, 0x1, !P3 ;  /* 0x000000010700780c */ /* 0x000fe40005f64070 */
[----:B------:R-:W-:Y:S02]  /*30bb0*/  LOP3.LUT R6, R6, 0x1, RZ, 0xc0, !PT ;  /* 0x0000000106067812 */ /* 0x000fe400078ec0ff */
[----:B------:R-:W-:-:S02]  /*30bc0*/  PRMT R4, RZ, 0x7610, R4 ;  /* 0x00007610ff047816 */ /* 0x000fc40000000004 */
[----:B------:R-:W-:Y:S02]  /*30bd0*/  PRMT R9, RZ, 0x7610, R9 ;  /* 0x00007610ff097816 */ /* 0x000fe40000000009 */
[----:B0-----:R-:W-:Y:S02]  /*30be0*/  @P4 LEA R2, R3, R2, 0x18 ;  /* 0x0000000203024211 */ /* 0x001fe400078ec0ff */
[----:B------:R-:W-:Y:S02]  /*30bf0*/  SEL R3, RZ, 0x1, !P1 ;  /* 0x00000001ff037807 */ /* 0x000fe40004800000 */
[----:B------:R0:W-:Y:S02]  /*30c00*/  @P4 SYNCS.ARRIVE.TRANS64.A1T0 RZ, [R2+URZ+0x38], RZ ;  /* 0x000038ff02ff49a7 */ /* 0x0001e4000810003f */
[----:B0-----:R-:W-:-:S04]  /*30c10*/  SEL R2, RZ, 0x1, !P3 ;  /* 0x00000001ff027807 */ /* 0x001fc80005800000 */
[----:B------:R-:W-:Y:S01]  /*30c20*/  LOP3.LUT R0, R2, R0, R3, 0x96, !PT ;  /* 0x0000000002007212 */ /* 0x000fe200078e9603 */
[----:B------:R-:W-:Y:S01]  /*30c30*/  IMAD.MOV.U32 R2, RZ, RZ, -0x1 ;  /* 0xffffffffff027424 */ /* 0x000fe200078e00ff */
[----:B------:R-:W-:Y:S02]  /*30c40*/  MOV R3, 0xffffffff ;  /* 0xffffffff00037802 */ /* 0x000fe40000000f00 */
[----:B---3--:R-:W-:-:S04]  /*30c50*/  IADD3 R12, P1, R12, UR20, RZ ;  /* 0x000000140c0c7c10 */ /* 0x008fc8000ff3e0ff */
[----:B--2---:R-:W-:Y:S01]  /*30c60*/  IADD3.X R14, R14, UR13, RZ, P1, !PT ;  /* 0x0000000d0e0e7c10 */ /* 0x004fe20008ffe4ff */
[----:B------:R0:W-:Y:S01]  /*30c70*/  STL [R1+0x280], R12 ;  /* 0x0002800c01007387 */ /* 0x0001e20000100800 */
[----:B------:R-:W-:-:S03]  /*30c80*/  ISETP.GE.U32.AND P1, PT, R12, UR6, PT ;  /* 0x000000060c007c0c */ /* 0x000fc6000bf26070 */
[----:B------:R0:W-:Y:S01]  /*30c90*/  STL [R1+0x26c], R14 ;  /* 0x00026c0e01007387 */ /* 0x0001e20000100800 */
[----:B------:R-:W-:-:S13]  /*30ca0*/  ISETP.GE.U32.AND.EX P1, PT, R14, UR7, PT, P1 ;  /* 0x000000070e007c0c */ /* 0x000fda000bf26110 */
[----:B0-----:R-:W-:Y:S05]  /*30cb0*/  @P1 BRA `(.L_x_735) ;  /* 0x0000000400581947 */ /* 0x001fea0003800000 */
[----:B------:R-:W0:Y:S01]  /*30cc0*/  S2R R8, SR_CTAID.X ;  /* 0x0000000000087919 */ /* 0x000e220000002500 */
[----:B------:R-:W1:Y:S01]  /*30cd0*/  LDC R15, c[0x0][0x65c] ;  /* 0x00019700ff0f7b82 */ /* 0x000e620000000800 */
[----:B------:R-:W-:Y:S01]  /*30ce0*/  ULDC UR5, c[0x0][0x150] ;  /* 0x0000540000057ab9 */ /* 0x000fe20000000800 */
[----:B------:R-:W-:Y:S01]  /*30cf0*/  ULDC.64 UR6, c[0x0][0x628] ;  /* 0x00018a0000067ab9 */ /* 0x000fe20000000a00 */
[----:B------:R-:W2:Y:S01]  /*30d00*/  S2R R2, SR_CTAID.Y ;  /* 0x0000000000027919 */ /* 0x000ea20000002600 */
[----:B------:R-:W-:Y:S01]  /*30d10*/  ISETP.NE.U32.AND P1, PT, RZ, UR6, PT ;  /* 0x00000006ff007c0c */ /* 0x000fe2000bf25070 */
[----:B------:R-:W-:-:S03]  /*30d20*/  ULDC UR8, c[0x0][0x630] ;  /* 0x00018c0000087ab9 */ /* 0x000fc60000000800 */
[----:B------:R-:W3:Y:S01]  /*30d30*/  LDC R5, c[0x0][0x144] ;  /* 0x00005100ff057b82 */ /* 0x000ee20000000800 */
[----:B------:R-:W-:-:S07]  /*30d40*/  ISETP.NE.AND.EX P1, PT, RZ, UR7, PT, P1 ;  /* 0x00000007ff007c0c */ /* 0x000fce000bf25310 */
[----:B------:R-:W4:Y:S01]  /*30d50*/  LDC R11, c[0x0][0x148] ;  /* 0x00005200ff0b7b82 */ /* 0x000f220000000800 */
[----:B-1----:R-:W-:Y:S02]  /*30d60*/  ISETP.NE.AND P5, PT, R15, 0x1, PT ;  /* 0x000000010f00780c */ /* 0x002fe40003fa5270 */
[----:B0-----:R-:W-:Y:S02]  /*30d70*/  I2FP.F32.U32 R3, R8 ;  /* 0x0000000800037245 */ /* 0x001fe40000201000 */
[----:B--2---:R-:W-:-:S03]  /*30d80*/  I2FP.F32.U32 R4, R2 ;  /* 0x0000000200047245 */ /* 0x004fc60000201000 */
[----:B------:R-:W-:Y:S01]  /*30d90*/  FMUL R3, R3, UR5 ;  /* 0x0000000503037c20 */ /* 0x000fe20008400000 */
[----:B------:R-:W-:Y:S02]  /*30da0*/  ULDC UR5, c[0x0][0x154] ;  /* 0x0000550000057ab9 */ /* 0x000fe40000000800 */
[----:B------:R-:W-:-:S03]  /*30db0*/  FMUL R10, R4, UR5 ;  /* 0x00000005040a7c20 */ /* 0x000fc60008400000 */
[----:B------:R-:W0:Y:S08]  /*30dc0*/  F2I.U32.TRUNC.NTZ R3, R3 ;  /* 0x0000000300037305 */ /* 0x000e30000020f000 */
[----:B------:R-:W1:Y:S01]  /*30dd0*/  F2I.U32.TRUNC.NTZ R10, R10 ;  /* 0x0000000a000a7305 */ /* 0x000e62000020f000 */
[----:B0-----:R-:W-:Y:S02]  /*30de0*/  IMAD.MOV R4, RZ, RZ, -R3 ;  /* 0x000000ffff047224 */ /* 0x001fe400078e0a03 */
[----:B------:R-:W-:-:S02]  /*30df0*/  IMAD.MOV.U32 R3, RZ, RZ, R14 ;  /* 0x000000ffff037224 */ /* 0x000fc400078e000e */
[----:B---3--:R-:W-:Y:S02]  /*30e00*/  IMAD R8, R5, R4, R8 ;  /* 0x0000000405087224 */ /* 0x008fe400078e0208 */
[----:B-1----:R-:W-:-:S04]  /*30e10*/  IMAD.MOV R4, RZ, RZ, -R10 ;  /* 0x000000ffff047224 */ /* 0x002fc800078e0a0a */
[----:B----4-:R-:W-:Y:S01]  /*30e20*/  @P5 IMAD R8, R11, R4, R2 ;  /* 0x000000040b085224 */ /* 0x010fe200078e0202 */
[----:B------:R-:W-:Y:S01]  /*30e30*/  MOV R2, R12 ;  /* 0x0000000c00027202 */ /* 0x000fe20000000f00 */
[----:B------:R-:W-:Y:S06]  /*30e40*/  @!P1 BRA `(.L_x_736) ;  /* 0x0000000000289947 */ /* 0x000fec0003800000 */
[----:B------:R-:W-:Y:S02]  /*30e50*/  ULDC UR5, c[0x0][0x634] ;  /* 0x00018d0000057ab9 */ /* 0x000fe40000000800 */
[----:B------:R-:W-:-:S05]  /*30e60*/  IADD3 R3, P1, R12, UR5, RZ ;  /* 0x000000050c037c10 */ /* 0x000fca000ff3e0ff */
[----:B------:R-:W-:-:S04]  /*30e70*/  IMAD.X R11, RZ, RZ, R14, P1 ;  /* 0x000000ffff0b7224 */ /* 0x000fc800008e060e */
[----:B------:R-:W-:-:S04]  /*30e80*/  IMAD.WIDE.U32 R4, R11, UR6, RZ ;  /* 0x000000060b047c25 */ /* 0x000fc8000f8e00ff */
[----:B------:R-:W-:-:S04]  /*30e90*/  IMAD.WIDE.U32 R4, P1, R3, UR7, R4 ;  /* 0x0000000703047c25 */ /* 0x000fc8000f820004 */
[----:B------:R-:W-:Y:S01]  /*30ea0*/  IMAD.WIDE.U32 R2, R3, UR6, RZ ;  /* 0x0000000603027c25 */ /* 0x000fe2000f8e00ff */
[----:B------:R-:W-:-:S04]  /*30eb0*/  MOV R2, R5 ;  /* 0x0000000500027202 */ /* 0x000fc80000000f00 */
[----:B------:R-:W-:Y:S01]  /*30ec0*/  IADD3 RZ, P3, R3, R4, RZ ;  /* 0x0000000403ff7210 */ /* 0x000fe20007f7e0ff */
[----:B------:R-:W-:-:S04]  /*30ed0*/  IMAD.X R3, RZ, RZ, RZ, P1 ;  /* 0x000000ffff037224 */ /* 0x000fc800008e06ff */
[----:B------:R-:W-:-:S08]  /*30ee0*/  IMAD.WIDE.U32.X R2, R11, UR7, R2, P3 ;  /* 0x000000070b027c25 */ /* 0x000fd000098e0402 */
.L_x_736:
[--C-:B------:R-:W-:Y:S01]  /*30ef0*/  SHF.R.U64 R10, R2, UR8, R3.reuse ;  /* 0x00000008020a7c19 */ /* 0x100fe20008001203 */
[----:B------:R-:W-:Y:S01]  /*30f00*/  ULDC.64 UR6, c[0x0][0x620] ;  /* 0x0001880000067ab9 */ /* 0x000fe20000000a00 */
[----:B------:R-:W-:Y:S01]  /*30f10*/  SHF.R.U32.HI R2, RZ, UR8, R3 ;  /* 0x00000008ff027c19 */ /* 0x000fe20008011603 */
[----:B------:R-:W-:Y:S01]  /*30f20*/  IMAD.MOV.U32 R3, RZ, RZ, R14 ;  /* 0x000000ffff037224 */ /* 0x000fe200078e000e */
[----:B------:R-:W-:Y:S01]  /*30f30*/  IADD3 R11, P1, RZ, -R10, RZ ;  /* 0x8000000aff0b7210 */ /* 0x000fe20007f3e0ff */
[----:B------:R-:W-:-:S04]  /*30f40*/  ULDC UR5, c[0x0][0x618] ;  /* 0x0001860000057ab9 */ /* 0x000fc80000000800 */
[----:B------:R-:W-:-:S04]  /*30f50*/  IMAD.X R2, RZ, RZ, ~R2, P1 ;  /* 0x000000ffff027224 */ /* 0x000fc800008e0e02 */
[----:B------:R-:W-:-:S04]  /*30f60*/  IMAD R2, R2, UR6, RZ ;  /* 0x0000000602027c24 */ /* 0x000fc8000f8e02ff */
[----:B------:R-:W-:Y:S02]  /*30f70*/  IMAD R5, R11, UR7, R2 ;  /* 0x000000070b057c24 */ /* 0x000fe4000f8e0202 */
[----:B------:R-:W-:-:S04]  /*30f80*/  IMAD.MOV.U32 R2, RZ, RZ, R12 ;  /* 0x000000ffff027224 */ /* 0x000fc800078e000c */
[----:B------:R-:W-:Y:S01]  /*30f90*/  IMAD.WIDE.U32 R2, R11, UR6, R2 ;  /* 0x000000060b027c25 */ /* 0x000fe2000f8e0002 */
[----:B------:R-:W-:Y:S02]  /*30fa0*/  ULDC.64 UR6, c[0x0][0x640] ;  /* 0x0001900000067ab9 */ /* 0x000fe40000000a00 */
[----:B------:R-:W-:Y:S02]  /*30fb0*/  ISETP.NE.U32.AND P1, PT, RZ, UR6, PT ;  /* 0x00000006ff007c0c */ /* 0x000fe4000bf25070 */
[----:B------:R-:W-:Y:S02]  /*30fc0*/  IADD3 R3, R3, R5, RZ ;  /* 0x0000000503037210 */ /* 0x000fe40007ffe0ff */
[----:B------:R-:W-:Y:S02]  /*30fd0*/  ISETP.NE.AND.EX P1, PT, RZ, UR7, PT, P1 ;  /* 0x00000007ff007c0c */ /* 0x000fe4000bf25310 */
[--C-:B------:R-:W-:Y:S02]  /*30fe0*/  SHF.R.U64 R11, R2, UR5, R3.reuse ;  /* 0x00000005020b7c19 */ /* 0x100fe40008001203 */
[----:B------:R-:W-:Y:S01]  /*30ff0*/  SHF.R.U32.HI R2, RZ, UR5, R3 ;  /* 0x00000005ff027c19 */ /* 0x000fe20008011603 */
[----:B------:R-:W-:-:S03]  /*31000*/  ULDC UR5, c[0x0][0x608] ;  /* 0x0001820000057ab9 */ /* 0x000fc60000000800 */
[--C-:B------:R-:W-:Y:S02]  /*31010*/  SHF.R.U64 R12, R11, UR5, R2.reuse ;  /* 0x000000050b0c7c19 */ /* 0x100fe40008001202 */
[----:B------:R-:W-:Y:S01]  /*31020*/  SHF.R.U32.HI R3, RZ, UR5, R2 ;  /* 0x00000005ff037c19 */ /* 0x000fe20008011602 */
[----:B------:R-:W-:-:S03]  /*31030*/  ULDC UR5, c[0x0][0x658] ;  /* 0x0001960000057ab9 */ /* 0x000fc60000000800 */
[--C-:B------:R-:W-:Y:S02]  /*31040*/  SHF.R.U64 R13, R12, UR5, R3.reuse ;  /* 0x000000050c0d7c19 */ /* 0x100fe40008001203 */
[----:B------:R-:W-:-:S03]  /*31050*/  SHF.R.U32.HI R14, RZ, UR5, R3 ;  /* 0x00000005ff0e7c19 */ /* 0x000fc60008011603 */
[----:B------:R-:W-:Y:S02]  /*31060*/  IMAD.MOV.U32 R2, RZ, RZ, R13 ;  /* 0x000000ffff027224 */ /* 0x000fe400078e000d */
[----:B------:R-:W-:Y:S01]  /*31070*/  IMAD.MOV.U32 R3, RZ, RZ, R14 ;  /* 0x000000ffff037224 */ /* 0x000fe200078e000e */
[----:B------:R-:W-:Y:S06]  /*31080*/  @!P1 BRA `(.L_x_737) ;  /* 0x0000000000289947 */ /* 0x000fec0003800000 */
[----:B------:R-:W-:Y:S02]  /*31090*/  ULDC UR5, c[0x0][0x64c] ;  /* 0x0001930000057ab9 */ /* 0x000fe40000000800 */
[----:B------:R-:W-:-:S05]  /*310a0*/  IADD3 R3, P1, R13, UR5, RZ ;  /* 0x000000050d037c10 */ /* 0x000fca000ff3e0ff */
[----:B------:R-:W-:-:S04]  /*310b0*/  IMAD.X R14, RZ, RZ, R14, P1 ;  /* 0x000000ffff0e7224 */ /* 0x000fc800008e060e */
[----:B------:R-:W-:-:S04]  /*310c0*/  IMAD.WIDE.U32 R4, R14, UR6, RZ ;  /* 0x000000060e047c25 */ /* 0x000fc8000f8e00ff */
[----:B------:R-:W-:-:S04]  /*310d0*/  IMAD.WIDE.U32 R4, P1, R3, UR7, R4 ;  /* 0x0000000703047c25 */ /* 0x000fc8000f820004 */
[----:B------:R-:W-:-:S04]  /*310e0*/  IMAD.WIDE.U32 R2, R3, UR6, RZ ;  /* 0x0000000603027c25 */ /* 0x000fc8000f8e00ff */
[----:B------:R-:W-:Y:S01]  /*310f0*/  IMAD.MOV.U32 R2, RZ, RZ, R5 ;  /* 0x000000ffff027224 */ /* 0x000fe200078e0005 */
[----:B------:R-:W-:Y:S02]  /*31100*/  IADD3 RZ, P3, R3, R4, RZ ;  /* 0x0000000403ff7210 */ /* 0x000fe40007f7e0ff */
[----:B------:R-:W-:-:S03]  /*31110*/  IADD3.X R3, RZ, RZ, RZ, P1, !PT ;  /* 0x000000ffff037210 */ /* 0x000fc60000ffe4ff */
[----:B------:R-:W-:-:S08]  /*31120*/  IMAD.WIDE.U32.X R2, R14, UR7, R2, P3 ;  /* 0x000000070e027c25 */ /* 0x000fd000098e0402 */
.L_x_737:
[----:B------:R-:W-:Y:S01]  /*31130*/  ULDC UR5, c[0x0][0x648] ;  /* 0x0001920000057ab9 */ /* 0x000fe20000000800 */
[----:B------:R-:W-:Y:S01]  /*31140*/  LOP3.LUT R12, R12, UR17, RZ, 0xc0, !PT ;  /* 0x000000110c0c7c12 */ /* 0x000fe2000f8ec0ff */
[----:B------:R-:W-:Y:S01]  /*31150*/  IMAD.MOV.U32 R4, RZ, RZ, 0x1 ;  /* 0x00000001ff047424 */ /* 0x000fe200078e00ff */
[----:B------:R-:W-:Y:S01]  /*31160*/  SHF.R.U64 R3, R2, UR5, R3 ;  /* 0x0000000502037c19 */ /* 0x000fe20008001203 */
[----:B------:R-:W-:-:S04]  /*31170*/  ULDC UR5, c[0x0][0x638] ;  /* 0x00018e0000057ab9 */ /* 0x000fc80000000800 */
[----:B------:R-:W-:Y:S02]  /*31180*/  IMAD.MOV R2, RZ, RZ, -R3 ;  /* 0x000000ffff027224 */ /* 0x000fe400078e0a03 */
[----:B------:R-:W-:Y:S02]  /*31190*/  IMAD R5, R3, UR18, R12 ;  /* 0x0000001203057c24 */ /* 0x000fe4000f8e020c */
[----:B------:R-:W-:Y:S01]  /*311a0*/  IMAD R13, R2, UR5, R13 ;  /* 0x00000005020d7c24 */ /* 0x000fe2000f8e020d */
[----:B------:R-:W-:Y:S01]  /*311b0*/  ULDC UR5, c[0x0][0x610] ;  /* 0x0001840000057ab9 */ /* 0x000fe20000000800 */
[----:B------:R-:W-:Y:S01]  /*311c0*/  LOP3.LUT R2, R11, UR4, RZ, 0xc0, !PT ;  /* 0x000000040b027c12 */ /* 0x000fe2000f8ec0ff */
[----:B------:R-:W-:Y:S01]  /*311d0*/  IMAD R8, R5, UR5, R8 ;  /* 0x0000000505087c24 */ /* 0x000fe2000f8e0208 */
[----:B------:R-:W-:-:S03]  /*311e0*/  ULDC UR5, c[0x0][0x600] ;  /* 0x0001800000057ab9 */ /* 0x000fc60000000800 */
[----:B------:R-:W-:-:S05]  /*311f0*/  IMAD R13, R13, UR5, R2 ;  /* 0x000000050d0d7c24 */ /* 0x000fca000f8e0202 */
[----:B------:R-:W-:Y:S02]  /*31200*/  SEL R3, R13, R8, !P5 ;  /* 0x000000080d037207 */ /* 0x000fe40006800000 */
[----:B------:R-:W-:-:S07]  /*31210*/  SEL R2, R8, R13, !P5 ;  /* 0x0000000d08027207 */ /* 0x000fce0006800000 */
.L_x_735:
[----:B------:R-:W-:Y:S05]  /*31220*/  BSYNC B1 ;  /* 0x0000000000017941 */ /* 0x000fea0003800000 */
.L_x_734:
[----:B------:R-:W-:-:S13]  /*31230*/  LOP3.LUT P1, RZ, R4, 0xff, RZ, 0xc0, !PT ;  /* 0x000000ff04ff7812 */ /* 0x000fda000782c0ff */
[----:B------:R-:W-:Y:S05]  /*31240*/  @P1 BRA `(.L_x_738) ;  /* 0xfffffff400281947 */ /* 0x000fea000383ffff */
[----:B------:R-:W-:Y:S05]  /*31250*/  BSYNC B0 ;  /* 0x0000000000007941 */ /* 0x000fea0003800000 */
.L_x_726:
[----:B------:R-:W-:-:S03]  /*31260*/  UMOV UR5, 0xffffffff ;  /* 0xffffffff00057882 */ /* 0x000fc60000000000 */
[----:B------:R-:W-:Y:S05]  /*31270*/  BRA.DIV UR5, `(.L_x_739) ;  /* 0x0000000205dc7947 */ /* 0x000fea000b800000 */
[----:B------:R-:W-:-:S13]  /*31280*/  ELECT P6, URZ, PT ;  /* 0x00000000003f782f */ /* 0x000fda00038c0000 */
.L_x_751:
[----:B------:R-:W-:Y:S04]  /*31290*/  BSSY B0, `(.L_x_740) ;  /* 0x000001c000007945 */ /* 0x000fe80003800000 */
[----:B------:R-:W-:Y:S05]  /*312a0*/  @!P6 BRA `(.L_x_741) ;  /* 0x000000000068e947 */ /* 0x000fea0003800000 */
[----:B------:R-:W2:Y:S02]  /*312b0*/  LDL R2, [R1+0x25c] ;  /* 0x00025c0001027983 */ /* 0x000ea40000100800 */
[----:B--2---:R-:W-:-:S13]  /*312c0*/  R2UR UR5, R2 ;  /* 0x00000000020572ca */ /* 0x004fda00000e0000 */
[----:B------:R-:W-:-:S04]  /*312d0*/  ULOP3.LUT UR5, UR5, 0x2, URZ, 0xfc, !UPT ;  /* 0x0000000205057892 */ /* 0x000fc8000f8efc3f */
[----:B------:R-:W-:-:S06]  /*312e0*/  UISETP.NE.AND UP0, UPT, UR5, 0x3, UPT ;  /* 0x000000030500788c */ /* 0x000fcc000bf05270 */
[----:B------:R-:W-:-:S13]  /*312f0*/  PLOP3.LUT P0, PT, PT, PT, UP0, 0x80, 0x0 ;  /* 0x000000000000781c */ /* 0x000fda0003f0f008 */
[----:B------:R-:W-:Y:S05]  /*31300*/  @!P0 BRA `(.L_x_742) ;  /* 0x0000000000048947 */ /* 0x000fea0003800000 */
[----:B------:R-:W-:Y:S01]  /*31310*/  BPT.TRAP 0x1 ;  /* 0x000000040000795c */ /* 0x000fe20000300000 */
.L_x_742:
[----:B------:R-:W0:Y:S01]  /*31320*/  S2R R3, SR_CgaCtaId ;  /* 0x0000000000037919 */ /* 0x000e220000008800 */
[----:B------:R-:W-:-:S04]  /*31330*/  MOV R2, 0x400 ;  /* 0x0000040000027802 */ /* 0x000fc80000000f00 */
[----:B0-----:R-:W-:Y:S02]  /*31340*/  LEA R3, R3, R2, 0x18 ;  /* 0x0000000203037211 */ /* 0x001fe400078ec0ff */
[----:B------:R-:W-:Y:S02]  /*31350*/  SHF.L.U32 R2, R0, 0x1f, RZ ;  /* 0x0000001f00027819 */ /* 0x000fe400000006ff */
[----:B------:R-:W-:-:S05]  /*31360*/  IADD3 R3, R3, 0x10, RZ ;  /* 0x0000001003037810 */ /* 0x000fca0007ffe0ff */
[----:B------:R-:W-:-:S04]  /*31370*/  IMAD R5, R6, 0x8, R3 ;  /* 0x0000000806057824 */ /* 0x000fc800078e0203 */
[----:B------:R-:W0:Y:S02]  /*31380*/  SYNCS.PHASECHK.TRANS64.TRYWAIT P0, [R5+URZ], R2 ;  /* 0x00000002050075a7 */ /* 0x000e24000800017f */
[----:B0-----:R-:W-:Y:S05]  /*31390*/  @!P0 BRA `(.L_x_743) ;  /* 0x0000000000b48947 */ /* 0x001fea0003800000 */
.L_x_752:
[----:B------:R-:W-:-:S05]  /*313a0*/  VIADD R6, R6, 0x1 ;  /* 0x0000000106067836 */ /* 0x000fca0000000000 */
[----:B------:R-:W-:-:S04]  /*313b0*/  ISETP.NE.AND P0, PT, R6, 0x2, PT ;  /* 0x000000020600780c */ /* 0x000fc80003f05270 */
[----:B0-----:R-:W-:Y:S02]  /*313c0*/  SEL R5, RZ, 0x1, P0 ;  /* 0x00000001ff057807 */ /* 0x001fe40000000000 */
[----:B------:R-:W-:Y:S02]  /*313d0*/  SEL R6, R6, RZ, P0 ;  /* 0x000000ff06067207 */ /* 0x000fe40000000000 */
[----:B------:R-:W-:-:S03]  /*313e0*/  LOP3.LUT R0, R0, R5, RZ, 0x3c, !PT ;  /* 0x0000000500007212 */ /* 0x000fc600078e3cff */
[----:B------:R-:W-:Y:S01]  /*313f0*/  IMAD R3, R6, 0x8, R3 ;  /* 0x0000000806037824 */ /* 0x000fe200078e0203 */
[----:B------:R-:W-:-:S07]  /*31400*/  SHF.L.U32 R0, R0, 0x1f, RZ ;  /* 0x0000001f00007819 */ /* 0x000fce00000006ff */
.L_x_744:
[----:B0-----:R0:W1:Y:S02]  /*31410*/  SYNCS.PHASECHK.TRANS64.TRYWAIT P0, [R3+URZ], R0 ;  /* 0x00000000030075a7 */ /* 0x001064000800017f */
[----:B-1----:R-:W-:Y:S05]  /*31420*/  @!P0 NANOSLEEP.SYNCS 0x989680 ;  /* 0x009896800000895d */ /* 0x002fea0003900000 */
[----:B------:R-:W1:Y:S02]  /*31430*/  @!P0 SYNCS.PHASECHK.TRANS64 P0, [R3+URZ], R0 ;  /* 0x00000000030085a7 */ /* 0x000e64000800007f */
[----:B-1----:R-:W-:Y:S05]  /*31440*/  @!P0 BRA `(.L_x_744) ;  /* 0xfffffffc00f08947 */ /* 0x002fea000383ffff */
.L_x_741:
[----:B------:R-:W-:Y:S05]  /*31450*/  BSYNC B0 ;  /* 0x0000000000007941 */ /* 0x000fea0003800000 */
.L_x_740:
[----:B------:R-:W-:Y:S05]  /*31460*/  EXIT ;  /* 0x000000000000794d */ /* 0x000fea0003800000 */
.L_x_17:
[----:B-1----:R1:W2:Y:S02]  /*31470*/  SYNCS.PHASECHK.TRANS64.TRYWAIT P1, [R3+URZ], R0 ;  /* 0x00000000030075a7 */ /* 0x0022a4000802017f */
[----:B--2---:R-:W-:Y:S05]  /*31480*/  @!P1 NANOSLEEP.SYNCS 0x989680 ;  /* 0x009896800000995d */ /* 0x004fea0003900000 */
[----:B------:R-:W2:Y:S02]  /*31490*/  @!P1 SYNCS.PHASECHK.TRANS64 P1, [R3+URZ], R0 ;  /* 0x00000000030095a7 */ /* 0x000ea4000802007f */
[----:B--2---:R-:W-:Y:S05]  /*314a0*/  @!P1 BRA `(.L_x_17) ;  /* 0xfffffffc00f09947 */ /* 0x004fea000383ffff */
[----:B------:R-:W-:Y:S05]  /*314b0*/  BRA `(.L_x_16) ;  /* 0xfffffcfc00c07947 */ /* 0x000fea000383ffff */
.L_x_22:
[----:B--2---:R-:W-:-:S04]  /*314c0*/  MOV R6, UR4 ;  /* 0x0000000400067c02 */ /* 0x004fc80008000f00 */
[----:B------:R2:W3:Y:S03]  /*314d0*/  SYNCS.PHASECHK.TRANS64.TRYWAIT P1, [R6+URZ], R0 ;  /* 0x00000000060075a7 */ /* 0x0004e6000802017f */
[----:B---3--:R-:W-:Y:S05]  /*314e0*/  @!P1 NANOSLEEP.SYNCS 0x989680 ;  /* 0x009896800000995d */ /* 0x008fea0003900000 */
[----:B------:R-:W3:Y:S02]  /*314f0*/  @!P1 SYNCS.PHASECHK.TRANS64 P1, [R6+URZ], R0 ;  /* 0x00000000060095a7 */ /* 0x000ee4000802007f */
[----:B---3--:R-:W-:Y:S05]  /*31500*/  @!P1 BRA `(.L_x_22) ;  /* 0xfffffffc00ec9947 */ /* 0x008fea000383ffff */
[----:B------:R-:W-:Y:S05]  /*31510*/  BRA `(.L_x_21) ;  /* 0xfffffd9000ac7947 */ /* 0x000fea000383ffff */
.L_x_727:
[----:B------:R-:W-:Y:S01]  /*31520*/  BSSY B1, `(.L_x_745) ;  /* 0x0000006000017945 */ /* 0x000fe20003800000 */
[----:B------:R-:W-:-:S07]  /*31530*/  IMAD.MOV.U32 R15, RZ, RZ, -0x1 ;  /* 0xffffffffff0f7424 */ /* 0x000fce00078e00ff */
[----:B------:R-:W-:Y:S05]  /*31540*/  WARPSYNC.COLLECTIVE R15, `(.L_x_746) ;  /* 0x000000000f0c7348 */ /* 0x000fea0003c00000 */
[----:B------:R-:W-:Y:S02]  /*31550*/  ELECT P6, UR62, PT ;  /* 0x00000000003e782f */ /* 0x000fe400038c0000 */
[----:B------:R-:W-:Y:S01]  /*31560*/  MOV R14, UR62 ;  /* 0x0000003e000e7c02 */ /* 0x000fe20008000f00 */
[----:B------:R-:W-:Y:S10]  /*31570*/  ENDCOLLECTIVE ;  /* 0x000000000000791b */ /* 0x000ff40003800000 */
.L_x_746:
[----:B------:R-:W-:Y:S05]  /*31580*/  BSYNC B1 ;  /* 0x0000000000017941 */ /* 0x000fea0003800000 */
.L_x_745:
[----:B------:R-:W-:Y:S05]  /*31590*/  BRA `(.L_x_747) ;  /* 0xfffffff000607947 */ /* 0x000fea000383ffff */
.L_x_730:
[----:B0-----:R0:W1:Y:S02]  /*315a0*/  SYNCS.PHASECHK.TRANS64.TRYWAIT P1, [R11+URZ+0x10], R12 ;  /* 0x0000100c0b0075a7 */ /* 0x001064000802017f */
[----:B-1----:R-:W-:Y:S05]  /*315b0*/  @!P1 NANOSLEEP.SYNCS 0x989680 ;  /* 0x009896800000995d */ /* 0x002fea0003900000 */
[----:B------:R-:W1:Y:S02]  /*315c0*/  @!P1 SYNCS.PHASECHK.TRANS64 P1, [R11+URZ+0x10], R12 ;  /* 0x0000100c0b0095a7 */ /* 0x000e64000802007f */
[----:B-1----:R-:W-:Y:S05]  /*315d0*/  @!P1 BRA `(.L_x_730) ;  /* 0xfffffffc00f09947 */ /* 0x002fea000383ffff */
[----:B------:R-:W-:Y:S05]  /*315e0*/  BRA `(.L_x_748) ;  /* 0xfffffff000947947 */ /* 0x000fea000383ffff */
.L_x_739:
[----:B------:R-:W-:Y:S01]  /*315f0*/  BSSY B0, `(.L_x_749) ;  /* 0x0000006000007945 */ /* 0x000fe20003800000 */
[----:B------:R-:W-:-:S07]  /*31600*/  IMAD.MOV.U32 R15, RZ, RZ, -0x1 ;  /* 0xffffffffff0f7424 */ /* 0x000fce00078e00ff */
[----:B------:R-:W-:Y:S05]  /*31610*/  WARPSYNC.COLLECTIVE R15, `(.L_x_750) ;  /* 0x000000000f0c7348 */ /* 0x000fea0003c00000 */
[----:B------:R-:W-:Y:S02]  /*31620*/  ELECT P6, UR62, PT ;  /* 0x00000000003e782f */ /* 0x000fe400038c0000 */
[----:B------:R-:W-:Y:S01]  /*31630*/  MOV R14, UR62 ;  /* 0x0000003e000e7c02 */ /* 0x000fe20008000f00 */
[----:B------:R-:W-:Y:S10]  /*31640*/  ENDCOLLECTIVE ;  /* 0x000000000000791b */ /* 0x000ff40003800000 */
.L_x_750:
[----:B------:R-:W-:Y:S05]  /*31650*/  BSYNC B0 ;  /* 0x0000000000007941 */ /* 0x000fea0003800000 */
.L_x_749:
[----:B------:R-:W-:Y:S05]  /*31660*/  BRA `(.L_x_751) ;  /* 0xfffffffc00087947 */ /* 0x000fea000383ffff */
.L_x_743:
[----:B0-----:R0:W1:Y:S02]  /*31670*/  SYNCS.PHASECHK.TRANS64.TRYWAIT P0, [R5+URZ], R2 ;  /* 0x00000002050075a7 */ /* 0x001064000800017f */
[----:B-1----:R-:W-:Y:S05]  /*31680*/  @!P0 NANOSLEEP.SYNCS 0x989680 ;  /* 0x009896800000895d */ /* 0x002fea0003900000 */
[----:B------:R-:W1:Y:S02]  /*31690*/  @!P0 SYNCS.PHASECHK.TRANS64 P0, [R5+URZ], R2 ;  /* 0x00000002050085a7 */ /* 0x000e64000800007f */
[----:B-1----:R-:W-:Y:S05]  /*316a0*/  @!P0 BRA `(.L_x_743) ;  /* 0xfffffffc00f08947 */ /* 0x002fea000383ffff */
[----:B------:R-:W-:Y:S05]  /*316b0*/  BRA `(.L_x_752) ;  /* 0xfffffffc00387947 */ /* 0x000fea000383ffff */
.L_x_753:
[----:B------:R-:W-:-:S00]  /*316c0*/  BRA `(.L_x_753) ;  /* 0xfffffffc00fc7947 */ /* 0x000fc0000383ffff */
[----:B------:R-:W-:-:S00]  /*316d0*/  NOP ;  /* 0x0000000000007918 */ /* 0x000fc00000000000 */
        /* <DEDUP_REMOVED lines=10> */
.L_x_754:


//--------------------- .nv.global.init           --------------------------
	.section	.nv.global.init,"aw",@progbits
.nv.global.init:
	.type		$str$22,@object
	.size		$str$22,($str$23 - $str$22)
$str$22:
        /*0000*/ 	.byte	0x6b, 0x5f, 0x74, 0x69, 0x6c, 0x65, 0x5f, 0x63, 0x6f, 0x75, 0x6e, 0x74, 0x20, 0x3e, 0x3d, 0x20
        /*0010*/ 	.byte	0x31, 0x00
	.type		$str$23,@object
	.size		$str$23,(__unnamed_1 - $str$23)
$str$23:
        /*0012*/ 	.byte	0x2f, 0x74, 0x6d, 0x70, 0x2f, 0x63, 0x75, 0x74, 0x6c, 0x61, 0x73, 0x73, 0x5f, 0x73, 0x77, 0x65
        /*0022*/ 	.byte	0x65, 0x70, 0x5f, 0x73, 0x72, 0x63, 0x2f, 0x69, 0x6e, 0x63, 0x6c, 0x75, 0x64, 0x65, 0x2f, 0x63
        /*0032*/ 	.byte	0x75, 0x74, 0x6c, 0x61, 0x73, 0x73, 0x2f, 0x67, 0x65, 0x6d, 0x6d, 0x2f, 0x63, 0x6f, 0x6c, 0x6c
        /*0042*/ 	.byte	0x65, 0x63, 0x74, 0x69, 0x76, 0x65, 0x2f, 0x73, 0x6d, 0x39, 0x30, 0x5f, 0x6d, 0x6d, 0x61, 0x5f
        /*0052*/ 	.byte	0x74, 0x6d, 0x61, 0x5f, 0x67, 0x6d, 0x6d, 0x61, 0x5f, 0x73, 0x73, 0x5f, 0x77, 0x61, 0x72, 0x70
        /*0062*/ 	.byte	0x73, 0x70, 0x65, 0x63, 0x69, 0x61, 0x6c, 0x69, 0x7a, 0x65, 0x64, 0x2e, 0x68, 0x70, 0x70, 0x00
	.type		__unnamed_1,@object
	.size		__unnamed_1,(.L_0 - __unnamed_1)
__unnamed_1:
        /* <DEDUP_REMOVED lines=181> */
.L_0:


//--------------------- .nv.shared._ZN7cutlass13device_kernelINS_4gemm6kernel13GemmUniversalIN4cute5tupleIJiiiiEEENS1_10collective13CollectiveMmaINS1_34MainloopSm90TmaGmmaWarpSpecializedILi2ENS5_IJNS4_1CILi1EEESB_SB_EEENS1_35KernelTmaWarpSpecializedCooperativeEEENS5_IJNSA_ILi512EEENSA_ILi176EEENSA_ILi64EEEEEENS_6half_tENS5_IJlSB_lEEESJ_SK_NS4_8TiledMMAINS4_8MMA_AtomIJNS4_4SM904GMMA25MMA_64x16x16_F32F16F16_SSILNSO_5MajorE0ELSQ_0ELNSO_7ScaleInE1ELSR_1EEEEEENS4_6LayoutINS5_IJNSA_ILi2EEESB_SB_EEENS5_IJSB_NSA_ILi0EEESX_EEEEENS5_IJNS4_10UnderscoreES10_S10_EEEEENS4_13SM90_TMA_LOADENS4_14ComposedLayoutINS4_7SwizzleILi3ELi4ELi3EEENS4_18smem_ptr_flag_bitsILi16EEENSU_INS5_IJNSA_ILi8EEESH_EEENS5_IJSH_SB_EEEEEEEvNS4_8identityES13_S1D_vS1E_EENS_8epilogue10collective6detail29Sm90TmaWarpSpecializedAdapterINS1H_15DefaultEpilogueISJ_SK_SK_NS1G_6thread17LinearCombinationISJ_Li1EffLNS1L_9ScaleType4KindE0ELNS_15FloatRoundStyleE2ESJ_EENS1_15EpilogueDefaultEEEEEvvEEEEvNT_6ParamsE --------------------------
	.section	.nv.shared._ZN7cutlass13device_kernelINS_4gemm6kernel13GemmUniversalIN4cute5tupleIJiiiiEEENS1_10collective13CollectiveMmaINS1_34MainloopSm90TmaGmmaWarpSpecializedILi2ENS5_IJNS4_1CILi1EEESB_SB_EEENS1_35KernelTmaWarpSpecializedCooperativeEEENS5_IJNSA_ILi512EEENSA_ILi176EEENSA_ILi64EEEEEENS_6half_tENS5_IJlSB_lEEESJ_SK_NS4_8TiledMMAINS4_8MMA_AtomIJNS4_4SM904GMMA25MMA_64x16x16_F32F16F16_SSILNSO_5MajorE0ELSQ_0ELNSO_7ScaleInE1ELSR_1EEEEEENS4_6LayoutINS5_IJNSA_ILi2EEESB_SB_EEENS5_IJSB_NSA_ILi0EEESX_EEEEENS5_IJNS4_10UnderscoreES10_S10_EEEEENS4_13SM90_TMA_LOADENS4_14ComposedLayoutINS4_7SwizzleILi3ELi4ELi3EEENS4_18smem_ptr_flag_bitsILi16EEENSU_INS5_IJNSA_ILi8EEESH_EEENS5_IJSH_SB_EEEEEEEvNS4_8identityES13_S1D_vS1E_EENS_8epilogue10collective6detail29Sm90TmaWarpSpecializedAdapterINS1H_15DefaultEpilogueISJ_SK_SK_NS1G_6thread17LinearCombinationISJ_Li1EffLNS1L_9ScaleType4KindE0ELNS_15FloatRoundStyleE2ESJ_EENS1_15EpilogueDefaultEEEEEvvEEEEvNT_6ParamsE,"aw",@nobits
	.sectionflags	@""
	.align	16
	.zero		1024


//--------------------- .nv.shared.reserved.0     --------------------------
	.section	.nv.shared.reserved.0,"aw",@nobits
	.weak		__nv_reservedSMEM_offset_0_alias
	.size		__nv_reservedSMEM_offset_0_alias, 0, 0
	.other		__nv_reservedSMEM_offset_0_alias,@"STO_CUDA_RESERVED_SHARED STV_DEFAULT"
__nv_reservedSMEM_offset_0_alias:
	.zero		0


//--------------------- .nv.global                --------------------------
	.section	.nv.global,"aw",@nobits
.nv.global:
	.type		_ZN39_INTERNAL_d1a8ff96_4_k_cu_f61de2ff_55234cute1_E,@object
	.size		_ZN39_INTERNAL_d1a8ff96_4_k_cu_f61de2ff_55234cute1_E,(_ZN39_INTERNAL_d1a8ff96_4_k_cu_f61de2ff_55234cuda3std3__45__cpo6cbeginE - _ZN39_INTERNAL_d1a8ff96_4_k_cu_f61de2ff_55234cute1_E)
_ZN39_INTERNAL_d1a8ff96_4_k_cu_f61de2ff_55234cute1_E:
	.zero		1
	.type		_ZN39_INTERNAL_d1a8ff96_4_k_cu_f61de2ff_55234cuda3std3__45__cpo6cbeginE,@object
	.size		_ZN39_INTERNAL_d1a8ff96_4_k_cu_f61de2ff_55234cuda3std3__45__cpo6cbeginE,(_ZN39_INTERNAL_d1a8ff96_4_k_cu_f61de2ff_55234cuda3std3__48in_placeE - _ZN39_INTERNAL_d1a8ff96_4_k_cu_f61de2ff_55234cuda3std3__45__cpo6cbeginE)
_ZN39_INTERNAL_d1a8ff96_4_k_cu_f61de2ff_55234cuda3std3__45__cpo6cbeginE:
	.zero		1
	.type		_ZN39_INTERNAL_d1a8ff96_4_k_cu_f61de2ff_55234cuda3std3__48in_placeE,@object
	.size		_ZN39_INTERNAL_d1a8ff96_4_k_cu_f61de2ff_55234cuda3std3__48in_placeE,(_ZN39_INTERNAL_d1a8ff96_4_k_cu_f61de2ff_55234cuda3std6ranges3__45__cpo9iter_moveE - _ZN39_INTERNAL_d1a8ff96_4_k_cu_f61de2ff_55234cuda3std3__48in_placeE)
_ZN39_INTERNAL_d1a8ff96_4_k_cu_f61de2ff_55234cuda3std3__48in_placeE:
	.zero		1
	.type		_ZN39_INTERNAL_d1a8ff96_4_k_cu_f61de2ff_55234cuda3std6ranges3__45__cpo9iter_moveE,@object
	.size		_ZN39_INTERNAL_d1a8ff96_4_k_cu_f61de2ff_55234cuda3std6ranges3__45__cpo9iter_moveE,(_ZN39_INTERNAL_d1a8ff96_4_k_cu_f61de2ff_55234cuda3std3__45__cpo5beginE - _ZN39_INTERNAL_d1a8ff96_4_k_cu_f61de2ff_55234cuda3std6ranges3__45__cpo9iter_moveE)
_ZN39_INTERNAL_d1a8ff96_4_k_cu_f61de2ff_55234cuda3std6ranges3__45__cpo9iter_moveE:
	.zero		1
	.type		_ZN39_INTERNAL_d1a8ff96_4_k_cu_f61de2ff_55234cuda3std3__45__cpo5beginE,@object
	.size		_ZN39_INTERNAL_d1a8ff96_4_k_cu_f61de2ff_55234cuda3std3__45__cpo5beginE,(_ZN39_INTERNAL_d1a8ff96_4_k_cu_f61de2ff_55234cuda3std3__441_GLOBAL__N__d1a8ff96_4_k_cu_f61de2ff_55236ignoreE - _ZN39_INTERNAL_d1a8ff96_4_k_cu_f61de2ff_55234cuda3std3__45__cpo5beginE)
_ZN39_INTERNAL_d1a8ff96_4_k_cu_f61de2ff_55234cuda3std3__45__cpo5beginE:
	.zero		1
	.type		_ZN39_INTERNAL_d1a8ff96_4_k_cu_f61de2ff_55234cuda3std3__441_GLOBAL__N__d1a8ff96_4_k_cu_f61de2ff_55236ignoreE,@object
	.size		_ZN39_INTERNAL_d1a8ff96_4_k_cu_f61de2ff_55234cuda3std3__441_GLOBAL__N__d1a8ff96_4_k_cu_f61de2ff_55236ignoreE,(_ZN39_INTERNAL_d1a8ff96_4_k_cu_f61de2ff_55234cute7productE - _ZN39_INTERNAL_d1a8ff96_4_k_cu_f61de2ff_55234cuda3std3__441_GLOBAL__N__d1a8ff96_4_k_cu_f61de2ff_55236ignoreE)
_ZN39_INTERNAL_d1a8ff96_4_k_cu_f61de2ff_55234cuda3std3__441_GLOBAL__N__d1a8ff96_4_k_cu_f61de2ff_55236ignoreE:
	.zero		1
	.type		_ZN39_INTERNAL_d1a8ff96_4_k_cu_f61de2ff_55234cute7productE,@object
	.size		_ZN39_INTERNAL_d1a8ff96_4_k_cu_f61de2ff_55234cute7productE,(_ZN39_INTERNAL_d1a8ff96_4_k_cu_f61de2ff_55234cuda3std3__45__cpo3endE - _ZN39_INTERNAL_d1a8ff96_4_k_cu_f61de2ff_55234cute7productE)
_ZN39_INTERNAL_d1a8ff96_4_k_cu_f61de2ff_55234cute7productE:
	.zero		1
	.type		_ZN39_INTERNAL_d1a8ff96_4_k_cu_f61de2ff_55234cuda3std3__45__cpo3endE,@object
	.size		_ZN39_INTERNAL_d1a8ff96_4_k_cu_f61de2ff_55234cuda3std3__45__cpo3endE,(_ZN39_INTERNAL_d1a8ff96_4_k_cu_f61de2ff_55234cuda3std3__419piecewise_constructE - _ZN39_INTERNAL_d1a8ff96_4_k_cu_f61de2ff_55234cuda3std3__45__cpo3endE)
_ZN39_INTERNAL_d1a8ff96_4_k_cu_f61de2ff_55234cuda3std3__45__cpo3endE:
	.zero		1
	.type		_ZN39_INTERNAL_d1a8ff96_4_k_cu_f61de2ff_55234cuda3std3__419piecewise_constructE,@object
	.size		_ZN39_INTERNAL_d1a8ff96_4_k_cu_f61de2ff_55234cuda3std3__419piecewise_constructE,(_ZN39_INTERNAL_d1a8ff96_4_k_cu_f61de2ff_55234cuda3std3__45__cpo4cendE - _ZN39_INTERNAL_d1a8ff96_4_k_cu_f61de2ff_55234cuda3std3__419piecewise_constructE)
_ZN39_INTERNAL_d1a8ff96_4_k_cu_f61de2ff_55234cuda3std3__419piecewise_constructE:
	.zero		1
	.type		_ZN39_INTERNAL_d1a8ff96_4_k_cu_f61de2ff_55234cuda3std3__45__cpo4cendE,@object
	.size		_ZN39_INTERNAL_d1a8ff96_4_k_cu_f61de2ff_55234cuda3std3__45__cpo4cendE,(_ZN39_INTERNAL_d1a8ff96_4_k_cu_f61de2ff_55234cuda3std6ranges3__45__cpo4swapE - _ZN39_INTERNAL_d1a8ff96_4_k_cu_f61de2ff_55234cuda3std3__45__cpo4cendE)
_ZN39_INTERNAL_d1a8ff96_4_k_cu_f61de2ff_55234cuda3std3__45__cpo4cendE:
	.zero		1
	.type		_ZN39_INTERNAL_d1a8ff96_4_k_cu_f61de2ff_55234cuda3std6ranges3__45__cpo4swapE,@object
	.size		_ZN39_INTERNAL_d1a8ff96_4_k_cu_f61de2ff_55234cuda3std6ranges3__45__cpo4swapE,(.L_8 - _ZN39_INTERNAL_d1a8ff96_4_k_cu_f61de2ff_55234cuda3std6ranges3__45__cpo4swapE)
_ZN39_INTERNAL_d1a8ff96_4_k_cu_f61de2ff_55234cuda3std6ranges3__45__cpo4swapE:
	.zero		1
.L_8:


//--------------------- .nv.constant0._ZN7cutlass13device_kernelINS_4gemm6kernel13GemmUniversalIN4cute5tupleIJiiiiEEENS1_10collective13CollectiveMmaINS1_34MainloopSm90TmaGmmaWarpSpecializedILi2ENS5_IJNS4_1CILi1EEESB_SB_EEENS1_35KernelTmaWarpSpecializedCooperativeEEENS5_IJNSA_ILi512EEENSA_ILi176EEENSA_ILi64EEEEEENS_6half_tENS5_IJlSB_lEEESJ_SK_NS4_8TiledMMAINS4_8MMA_AtomIJNS4_4SM904GMMA25MMA_64x16x16_F32F16F16_SSILNSO_5MajorE0ELSQ_0ELNSO_7ScaleInE1ELSR_1EEEEEENS4_6LayoutINS5_IJNSA_ILi2EEESB_SB_EEENS5_IJSB_NSA_ILi0EEESX_EEEEENS5_IJNS4_10UnderscoreES10_S10_EEEEENS4_13SM90_TMA_LOADENS4_14ComposedLayoutINS4_7SwizzleILi3ELi4ELi3EEENS4_18smem_ptr_flag_bitsILi16EEENSU_INS5_IJNSA_ILi8EEESH_EEENS5_IJSH_SB_EEEEEEEvNS4_8identityES13_S1D_vS1E_EENS_8epilogue10collective6detail29Sm90TmaWarpSpecializedAdapterINS1H_15DefaultEpilogueISJ_SK_SK_NS1G_6thread17LinearCombinationISJ_Li1EffLNS1L_9ScaleType4KindE0ELNS_15FloatRoundStyleE2ESJ_EENS1_15EpilogueDefaultEEEEEvvEEEEvNT_6ParamsE --------------------------
	.section	.nv.constant0._ZN7cutlass13device_kernelINS_4gemm6kernel13GemmUniversalIN4cute5tupleIJiiiiEEENS1_10collective13CollectiveMmaINS1_34MainloopSm90TmaGmmaWarpSpecializedILi2ENS5_IJNS4_1CILi1EEESB_SB_EEENS1_35KernelTmaWarpSpecializedCooperativeEEENS5_IJNSA_ILi512EEENSA_ILi176EEENSA_ILi64EEEEEENS_6half_tENS5_IJlSB_lEEESJ_SK_NS4_8TiledMMAINS4_8MMA_AtomIJNS4_4SM904GMMA25MMA_64x16x16_F32F16F16_SSILNSO_5MajorE0ELSQ_0ELNSO_7ScaleInE1ELSR_1EEEEEENS4_6LayoutINS5_IJNSA_ILi2EEESB_SB_EEENS5_IJSB_NSA_ILi0EEESX_EEEEENS5_IJNS4_10UnderscoreES10_S10_EEEEENS4_13SM90_TMA_LOADENS4_14ComposedLayoutINS4_7SwizzleILi3ELi4ELi3EEENS4_18smem_ptr_flag_bitsILi16EEENSU_INS5_IJNSA_ILi8EEESH_EEENS5_IJSH_SB_EEEEEEEvNS4_8identityES13_S1D_vS1E_EENS_8epilogue10collective6detail29Sm90TmaWarpSpecializedAdapterINS1H_15DefaultEpilogueISJ_SK_SK_NS1G_6thread17LinearCombinationISJ_Li1EffLNS1L_9ScaleType4KindE0ELNS_15FloatRoundStyleE2ESJ_EENS1_15EpilogueDefaultEEEEEvvEEEEvNT_6ParamsE,"a",@progbits
	.sectionflags	@""
	.align	4
.nv.constant0._ZN7cutlass13device_kernelINS_4gemm6kernel13GemmUniversalIN4cute5tupleIJiiiiEEENS1_10collective13CollectiveMmaINS1_34MainloopSm90TmaGmmaWarpSpecializedILi2ENS5_IJNS4_1CILi1EEESB_SB_EEENS1_35KernelTmaWarpSpecializedCooperativeEEENS5_IJNSA_ILi512EEENSA_ILi176EEENSA_ILi64EEEEEENS_6half_tENS5_IJlSB_lEEESJ_SK_NS4_8TiledMMAINS4_8MMA_AtomIJNS4_4SM904GMMA25MMA_64x16x16_F32F16F16_SSILNSO_5MajorE0ELSQ_0ELNSO_7ScaleInE1ELSR_1EEEEEENS4_6LayoutINS5_IJNSA_ILi2EEESB_SB_EEENS5_IJSB_NSA_ILi0EEESX_EEEEENS5_IJNS4_10UnderscoreES10_S10_EEEEENS4_13SM90_TMA_LOADENS4_14ComposedLayoutINS4_7SwizzleILi3ELi4ELi3EEENS4_18smem_ptr_flag_bitsILi16EEENSU_INS5_IJNSA_ILi8EEESH_EEENS5_IJSH_SB_EEEEEEEvNS4_8identityES13_S1D_vS1E_EENS_8epilogue10collective6detail29Sm90TmaWarpSpecializedAdapterINS1H_15DefaultEpilogueISJ_SK_SK_NS1G_6thread17LinearCombinationISJ_Li1EffLNS1L_9ScaleType4KindE0ELNS_15FloatRoundStyleE2ESJ_EENS1_15EpilogueDefaultEEEEEvvEEEEvNT_6ParamsE:
	.zero		1664


//--------------------- SYMBOLS --------------------------

	.type		.nv.reservedSmem.offset0,@object
	.size		.nv.reservedSmem.offset0,0x4
	.type		__assertfail,@function
